def matmul_kernel(
    a_ptr,
    b_ptr,
    c_ptr,
    M,
    N,
    K,
    stride_am,
    stride_ak,
    stride_bk,
    stride_bn,
    stride_cm,
    stride_cn,
    BLOCK_M: tl.constexpr,
    BLOCK_N: tl.constexpr,
    BLOCK_K: tl.constexpr,
    GROUP_M: tl.constexpr,
):
    pid = tl.program_id(axis=0)
    num_pid_m = tl.cdiv(M, BLOCK_M)
    num_pid_n = tl.cdiv(N, BLOCK_N)
    num_pid_in_group = GROUP_M * num_pid_n
    group_id = pid // num_pid_in_group
    first_pid_m = group_id * GROUP_M
    group_size_m = min(num_pid_m - first_pid_m, GROUP_M)
    pid_m = first_pid_m + ((pid % num_pid_in_group) % group_size_m)
    pid_n = (pid % num_pid_in_group) // group_size_m

    offs_am = (pid_m * BLOCK_M + tl.arange(0, BLOCK_M)) % M
    offs_bn = (pid_n * BLOCK_N + tl.arange(0, BLOCK_N)) % N
    offs_k = tl.arange(0, BLOCK_K)
    a_ptrs = a_ptr + offs_am[:, None] * stride_am + offs_k[None, :] * stride_ak
    b_ptrs = b_ptr + offs_k[:, None] * stride_bk + offs_bn[None, :] * stride_bn

    acc = tl.zeros((BLOCK_M, BLOCK_N), dtype=tl.float32)
    for kk in range(0, tl.cdiv(K, BLOCK_K)):
        a = tl.load(a_ptrs, mask=offs_k[None, :] < K - kk * BLOCK_K, other=0.0)
        b = tl.load(b_ptrs, mask=offs_k[:, None] < K - kk * BLOCK_K, other=0.0)
        acc = tl.dot(a, b, acc)
        a_ptrs += BLOCK_K * stride_ak
        b_ptrs += BLOCK_K * stride_bk

    c = acc.to(c_ptr.dtype.element_ty)
    offs_cm = pid_m * BLOCK_M + tl.arange(0, BLOCK_M)
    offs_cn = pid_n * BLOCK_N + tl.arange(0, BLOCK_N)
    c_ptrs = c_ptr + offs_cm[:, None] * stride_cm + offs_cn[None, :] * stride_cn
    mask = (offs_cm[:, None] < M) & (offs_cn[None, :] < N)
    tl.store(c_ptrs, c, mask=mask)

# config = {"BLOCK_K": 256, "BLOCK_M": 128, "BLOCK_N": 32, "GROUP_M": 8, "arch": "sm_100", "dtype": "fp16", "num_ctas": 1, "num_stages": 3, "num_warps": 4}
# arch = sm_100


// ===== COMPILED SASS (sm_100a) =====

	.target	sm_100a

	.elftype	@"ET_EXEC"


//--------------------- .note.nv.tkinfo           --------------------------
	.section	.note.nv.tkinfo,"",@"SHT_NOTE"
	.sectionflags	@"SHF_NOTE_NV_TKINFO"
	.tkinfo
        /*0018*/ 	.word	0x00000081
        /*0030*/ 	.string	""
        /*0030*/ 	.string	"ptxas-blackwell"
        /*0030*/ 	.string	"Cuda compilation tools, release 12.9, V12.9.86"
        /*0030*/ 	.string	"Build cuda_12.9.r12.9/compiler.36037853_0"
        /*0030*/ 	.string	"-v  -suppress-debug-info  -lineinfo  -arch sm_100a "



//--------------------- .note.nv.cuver            --------------------------
	.section	.note.nv.cuver,"",@"SHT_NOTE"
	.sectionflags	@"SHF_NOTE_NV_CUVER"
        /*0018*/ 	.short	0x0001
        /*001a*/ 	.short	0x0064
        /*001c*/ 	.short	0x0001
        /*001e*/ 	.short	0x0000
        /*0020*/ 	.short	0x0001
        /*0022*/ 	.short	0x0000


//--------------------- .nv.info                  --------------------------
	.section	.nv.info,"",@"SHT_CUDA_INFO"
	.align	4


	//----- nvinfo : EIATTR_REGCOUNT
	.align		4
        /*0000*/ 	.byte	0x04, 0x2f
        /*0002*/ 	.short	(.L_4 - .L_3)
	.align		4
.L_3:
        /*0004*/ 	.word	index@(matmul_kernel)
        /*0008*/ 	.word	0x000000a8


	//----- nvinfo : EIATTR_FRAME_SIZE
	.align		4
.L_4:
        /*000c*/ 	.byte	0x04, 0x11
        /*000e*/ 	.short	(.L_6 - .L_5)
	.align		4
.L_5:
        /*0010*/ 	.word	index@($__internal_2_$__cuda_sm10x_tcgen05_guardrail_trap_unallocated_columns_being_dealloced)
        /*0014*/ 	.word	0x00000eb0


	//----- nvinfo : EIATTR_FRAME_SIZE
	.align		4
.L_6:
        /*0018*/ 	.byte	0x04, 0x11
        /*001a*/ 	.short	(.L_8 - .L_7)
	.align		4
.L_7:
        /*001c*/ 	.word	index@($__internal_1_$__cuda_sm10x_tcgen05_guardrail_trap_phase_invalid_during_alloc)
        /*0020*/ 	.word	0x00000eb0


	//----- nvinfo : EIATTR_FRAME_SIZE
	.align		4
.L_8:
        /*0024*/ 	.byte	0x04, 0x11
        /*0026*/ 	.short	(.L_10 - .L_9)
	.align		4
.L_9:
        /*0028*/ 	.word	index@($__internal_0_$__cuda_sm10x_tcgen05_guardrail_trap_col_being_dealloced_not_returned_by_alloc)
        /*002c*/ 	.word	0x00000eb0


	//----- nvinfo : EIATTR_FRAME_SIZE
	.align		4
.L_10:
        /*0030*/ 	.byte	0x04, 0x11
        /*0032*/ 	.short	(.L_12 - .L_11)
	.align		4
.L_11:
        /*0034*/ 	.word	index@(matmul_kernel)
        /*0038*/ 	.word	0x00000eb0


	//----- nvinfo : EIATTR_MIN_STACK_SIZE
	.align		4
.L_12:
        /*003c*/ 	.byte	0x04, 0x12
        /*003e*/ 	.short	(.L_14 - .L_13)
	.align		4
.L_13:
        /*0040*/ 	.word	index@(matmul_kernel)
        /*0044*/ 	.word	0x00000eb0
.L_14:


//--------------------- .nv.info.matmul_kernel    --------------------------
	.section	.nv.info.matmul_kernel,"",@"SHT_CUDA_INFO"
	.sectionflags	@""
	.align	4


	//----- nvinfo : EIATTR_CUDA_API_VERSION
	.align		4
        /*0000*/ 	.byte	0x04, 0x37
        /*0002*/ 	.short	(.L_16 - .L_15)
.L_15:
        /*0004*/ 	.word	0x00000081


	//----- nvinfo : EIATTR_KPARAM_INFO
	.align		4
.L_16:
        /*0008*/ 	.byte	0x04, 0x17
        /*000a*/ 	.short	(.L_18 - .L_17)
.L_17:
        /*000c*/ 	.word	0x00000000
        /*0010*/ 	.short	0x000d
        /*0012*/ 	.short	0x0048
        /*0014*/ 	.byte	0x00, 0xf4, 0x21, 0x00


	//----- nvinfo : EIATTR_KPARAM_INFO
	.align		4
.L_18:
        /*0018*/ 	.byte	0x04, 0x17
        /*001a*/ 	.short	(.L_20 - .L_19)
.L_19:
        /*001c*/ 	.word	0x00000000
        /*0020*/ 	.short	0x000c
        /*0022*/ 	.short	0x0040
        /*0024*/ 	.byte	0x00, 0xf4, 0x21, 0x00


	//----- nvinfo : EIATTR_KPARAM_INFO
	.align		4
.L_20:
        /*0028*/ 	.byte	0x04, 0x17
        /*002a*/ 	.short	(.L_22 - .L_21)
.L_21:
        /*002c*/ 	.word	0x00000000
        /*0030*/ 	.short	0x000b
        /*0032*/ 	.short	0x0038
        /*0034*/ 	.byte	0x00, 0xf0, 0x11, 0x00


	//----- nvinfo : EIATTR_KPARAM_INFO
	.align		4
.L_22:
        /*0038*/ 	.byte	0x04, 0x17
        /*003a*/ 	.short	(.L_24 - .L_23)
.L_23:
        /*003c*/ 	.word	0x00000000
        /*0040*/ 	.short	0x000a
        /*0042*/ 	.short	0x0034
        /*0044*/ 	.byte	0x00, 0xf0, 0x11, 0x00


	//----- nvinfo : EIATTR_KPARAM_INFO
	.align		4
.L_24:
        /*0048*/ 	.byte	0x04, 0x17
        /*004a*/ 	.short	(.L_26 - .L_25)
.L_25:
        /*004c*/ 	.word	0x00000000
        /*0050*/ 	.short	0x0009
        /*0052*/ 	.short	0x0030
        /*0054*/ 	.byte	0x00, 0xf0, 0x11, 0x00


	//----- nvinfo : EIATTR_KPARAM_INFO
	.align		4
.L_26:
        /*0058*/ 	.byte	0x04, 0x17
        /*005a*/ 	.short	(.L_28 - .L_27)
.L_27:
        /*005c*/ 	.word	0x00000000
        /*0060*/ 	.short	0x0008
        /*0062*/ 	.short	0x002c
        /*0064*/ 	.byte	0x00, 0xf0, 0x11, 0x00


	//----- nvinfo : EIATTR_KPARAM_INFO
	.align		4
.L_28:
        /*0068*/ 	.byte	0x04, 0x17
        /*006a*/ 	.short	(.L_30 - .L_29)
.L_29:
        /*006c*/ 	.word	0x00000000
        /*0070*/ 	.short	0x0007
        /*0072*/ 	.short	0x0028
        /*0074*/ 	.byte	0x00, 0xf0, 0x11, 0x00


	//----- nvinfo : EIATTR_KPARAM_INFO
	.align		4
.L_30:
        /*0078*/ 	.byte	0x04, 0x17
        /*007a*/ 	.short	(.L_32 - .L_31)
.L_31:
        /*007c*/ 	.word	0x00000000
        /*0080*/ 	.short	0x0006
        /*0082*/ 	.short	0x0024
        /*0084*/ 	.byte	0x00, 0xf0, 0x11, 0x00


	//----- nvinfo : EIATTR_KPARAM_INFO
	.align		4
.L_32:
        /*0088*/ 	.byte	0x04, 0x17
        /*008a*/ 	.short	(.L_34 - .L_33)
.L_33:
        /*008c*/ 	.word	0x00000000
        /*0090*/ 	.short	0x0005
        /*0092*/ 	.short	0x0020
        /*0094*/ 	.byte	0x00, 0xf0, 0x11, 0x00


	//----- nvinfo : EIATTR_KPARAM_INFO
	.align		4
.L_34:
        /*0098*/ 	.byte	0x04, 0x17
        /*009a*/ 	.short	(.L_36 - .L_35)
.L_35:
        /*009c*/ 	.word	0x00000000
        /*00a0*/ 	.short	0x0004
        /*00a2*/ 	.short	0x001c
        /*00a4*/ 	.byte	0x00, 0xf0, 0x11, 0x00


	//----- nvinfo : EIATTR_KPARAM_INFO
	.align		4
.L_36:
        /*00a8*/ 	.byte	0x04, 0x17
        /*00aa*/ 	.short	(.L_38 - .L_37)
.L_37:
        /*00ac*/ 	.word	0x00000000
        /*00b0*/ 	.short	0x0003
        /*00b2*/ 	.short	0x0018
        /*00b4*/ 	.byte	0x00, 0xf0, 0x11, 0x00


	//----- nvinfo : EIATTR_KPARAM_INFO
	.align		4
.L_38:
        /*00b8*/ 	.byte	0x04, 0x17
        /*00ba*/ 	.short	(.L_40 - .L_39)
.L_39:
        /*00bc*/ 	.word	0x00000000
        /*00c0*/ 	.short	0x0002
        /*00c2*/ 	.short	0x0010
        /*00c4*/ 	.byte	0x00, 0xf4, 0x21, 0x00


	//----- nvinfo : EIATTR_KPARAM_INFO
	.align		4
.L_40:
        /*00c8*/ 	.byte	0x04, 0x17
        /*00ca*/ 	.short	(.L_42 - .L_41)
.L_41:
        /*00cc*/ 	.word	0x00000000
        /*00d0*/ 	.short	0x0001
        /*00d2*/ 	.short	0x0008
        /*00d4*/ 	.byte	0x00, 0xf4, 0x21, 0x00


	//----- nvinfo : EIATTR_KPARAM_INFO
	.align		4
.L_42:
        /*00d8*/ 	.byte	0x04, 0x17
        /*00da*/ 	.short	(.L_44 - .L_43)
.L_43:
        /*00dc*/ 	.word	0x00000000
        /*00e0*/ 	.short	0x0000
        /*00e2*/ 	.short	0x0000
        /*00e4*/ 	.byte	0x00, 0xf4, 0x21, 0x00


	//----- nvinfo : EIATTR_AT_ENTRY_FRAGMENTS
	.align		4
.L_44:
        /*00e8*/ 	.byte	0x04, 0x4f
        /*00ea*/ 	.short	(.L_46 - .L_45)


	//   ....[0]....
.L_45:
        /*00ec*/ 	.word	0x00000004


	//----- nvinfo : EIATTR_RESERVED_SMEM_USED
	.align		4
.L_46:
        /*00f0*/ 	.byte	0x01, 0x41
	.zero		2


	//----- nvinfo : EIATTR_SPARSE_MMA_MASK
	.align		4
        /*00f4*/ 	.byte	0x03, 0x50
        /*00f6*/ 	.short	0x0000


	//----- nvinfo : EIATTR_TCGEN05_1CTA_USED
	.align		4
        /*00f8*/ 	.byte	0x01, 0x51
	.zero		2


	//----- nvinfo : EIATTR_MAXREG_COUNT
	.align		4
        /*00fc*/ 	.byte	0x03, 0x1b
        /*00fe*/ 	.short	0x00ff


	//----- nvinfo : EIATTR_NUM_BARRIERS
	.align		4
        /*0100*/ 	.byte	0x02, 0x4c
        /*0102*/ 	.byte	0x01
	.zero		1


	//----- nvinfo : EIATTR_ANNOTATIONS
	.align		4
        /*0104*/ 	.byte	0x04, 0x55
        /*0106*/ 	.short	(.L_48 - .L_47)


	//   ....[0]....
.L_47:
        /*0108*/ 	.word	0x00000001
        /*010c*/ 	.byte	0x40, 0x0a, 0x00, 0x00, 0x01, 0x00, 0x00, 0x00, 0x80, 0x0a, 0x00, 0x00, 0x01, 0x00, 0x00, 0x00
        /* <DEDUP_REMOVED lines=1503> */
        /*5f0c*/ 	.byte	0x40, 0x75, 0x02, 0x00


	//----- nvinfo : EIATTR_INT_WARP_WIDE_INSTR_OFFSETS
	.align		4
.L_48:
        /*5f10*/ 	.byte	0x04, 0x31
        /*5f12*/ 	.short	(.L_50 - .L_49)


	//   ....[0]....
.L_49:
        /*5f14*/ 	.word	0x000028c0


	//   ....[1]....
        /*5f18*/ 	.word	0x000028f0


	//   ....[2]....
        /*5f1c*/ 	.word	0x0000f160


	//   ....[3]....
        /*5f20*/ 	.word	0x00028640


	//   ....[4]....
        /*5f24*/ 	.word	0x00028690


	//----- nvinfo : EIATTR_COOP_GROUP_MASK_REGIDS
	.align		4
.L_50:
        /*5f28*/ 	.byte	0x04, 0x29
        /*5f2a*/ 	.short	(.L_52 - .L_51)


	//   ....[0]....
.L_51:
        /*5f2c*/ 	.word	0xffffffff


	//   ....[1]....
        /*5f30*/ 	.word	0xffffffff


	//   ....[2]....
        /*5f34*/ 	.word	0xffffffff


	//   ....[3]....
        /*5f38*/ 	.word	0xffffffff


	//----- nvinfo : EIATTR_COOP_GROUP_INSTR_OFFSETS
	.align		4
.L_52:
        /*5f3c*/ 	.byte	0x04, 0x28
        /*5f3e*/ 	.short	(.L_54 - .L_53)


	//   ....[0]....
.L_53:
        /*5f40*/ 	.word	0x00000070


	//   ....[1]....
        /*5f44*/ 	.word	0x00000330


	//   ....[2]....
        /*5f48*/ 	.word	0x000284d0


	//   ....[3]....
        /*5f4c*/ 	.word	0x00028740


	//----- nvinfo : EIATTR_VRC_CTA_INIT_COUNT
	.align		4
.L_54:
        /*5f50*/ 	.byte	0x02, 0x4a
        /*5f52*/ 	.byte	0x80
	.zero		1


	//----- nvinfo : EIATTR_MBARRIER_INSTR_OFFSETS
	.align		4
        /*5f54*/ 	.byte	0x04, 0x39
        /*5f56*/ 	.short	(.L_56 - .L_55)


	//   ....[0]....
.L_55:
        /*5f58*/ 	.word	0x00002ac0
        /*5f5c*/ 	.word	0x000000ff
        /*5f60*/ 	.word	0x00000000
        /*5f64*/ 	.short	0x0100
        /*5f66*/ 	.byte	0x06
	.zero		1


	//   ....[1]....
        /*5f68*/ 	.word	0x0000f190
        /*5f6c*/ 	.word	0x000000ff
        /*5f70*/ 	.word	0x00008008
        /*5f74*/ 	.short	0x0100
        /*5f76*/ 	.byte	0x13
	.zero		1


	//   ....[2]....
        /*5f78*/ 	.word	0x000223b0
        /*5f7c*/ 	.word	0x000000ff
        /*5f80*/ 	.word	0x00000000
        /*5f84*/ 	.short	0x010a
        /*5f86*/ 	.byte	0x06
	.zero		1


	//   ....[3]....
        /*5f88*/ 	.word	0x00027490
        /*5f8c*/ 	.word	0x000000ff
        /*5f90*/ 	.word	0x00000000
        /*5f94*/ 	.short	0x010a
        /*5f96*/ 	.byte	0x06
	.zero		1


	//   ....[4]....
        /*5f98*/ 	.word	0x00027580
        /*5f9c*/ 	.word	0x000000ff
        /*5fa0*/ 	.word	0x00008000
        /*5fa4*/ 	.short	0x0108
        /*5fa6*/ 	.byte	0x13
	.zero		1


	//   ....[5]....
        /*5fa8*/ 	.word	0x000275c0
        /*5fac*/ 	.word	0x000000ff
        /*5fb0*/ 	.word	0x00008008
        /*5fb4*/ 	.short	0x0108
        /*5fb6*/ 	.byte	0x13
	.zero		1


	//   ....[6]....
        /*5fb8*/ 	.word	0x00028760
        /*5fbc*/ 	.word	0x000000ff
        /*5fc0*/ 	.word	0x00000000
        /*5fc4*/ 	.short	0x010a
        /*5fc6*/ 	.byte	0x06
	.zero		1


	//   ....[7]....
        /*5fc8*/ 	.word	0x00028790
        /*5fcc*/ 	.word	0x000000ff
        /*5fd0*/ 	.word	0x00000000
        /*5fd4*/ 	.short	0x010a
        /*5fd6*/ 	.byte	0x06
	.zero		1


	//----- nvinfo : EIATTR_NUM_MBARRIERS
	.align		4
.L_56:
        /*5fd8*/ 	.byte	0x03, 0x38
        /*5fda*/ 	.short	0x0002


	//----- nvinfo : EIATTR_EXIT_INSTR_OFFSETS
	.align		4
        /*5fdc*/ 	.byte	0x04, 0x1c
        /*5fde*/ 	.short	(.L_58 - .L_57)


	//   ....[0]....
.L_57:
        /*5fe0*/ 	.word	0x00028750


	//----- nvinfo : EIATTR_REQNTID
	.align		4
.L_58:
        /*5fe4*/ 	.byte	0x04, 0x10
        /*5fe6*/ 	.short	(.L_60 - .L_59)
.L_59:
        /*5fe8*/ 	.word	0x00000080
        /*5fec*/ 	.word	0x00000001
        /*5ff0*/ 	.word	0x00000001


	//----- nvinfo : EIATTR_CRS_STACK_SIZE
	.align		4
.L_60:
        /*5ff4*/ 	.byte	0x04, 0x1e
        /*5ff6*/ 	.short	(.L_62 - .L_61)
.L_61:
        /*5ff8*/ 	.word	0x00000000


	//----- nvinfo : EIATTR_CBANK_PARAM_SIZE
	.align		4
.L_62:
        /*5ffc*/ 	.byte	0x03, 0x19
        /*5ffe*/ 	.short	0x0050


	//----- nvinfo : EIATTR_PARAM_CBANK
	.align		4
        /*6000*/ 	.byte	0x04, 0x0a
        /*6002*/ 	.short	(.L_64 - .L_63)
	.align		4
.L_63:
        /*6004*/ 	.word	index@(.nv.constant0.matmul_kernel)
        /*6008*/ 	.short	0x0380
        /*600a*/ 	.short	0x0050


	//----- nvinfo : EIATTR_SW_WAR
	.align		4
.L_64:
        /*600c*/ 	.byte	0x04, 0x36
        /*600e*/ 	.short	(.L_66 - .L_65)
.L_65:
        /*6010*/ 	.word	0x00000008
.L_66:


//--------------------- .nv.compat                --------------------------
	.section	.nv.compat,"",@"SHT_CUDA_COMPAT_INFO"
	.align	4
        /*0000*/ 	.byte	0x02, 0x02, 0x02, 0x00, 0x02, 0x05, 0x05, 0x00, 0x02, 0x03, 0x00, 0x00, 0x02, 0x06, 0x01, 0x00


//--------------------- .nv.callgraph             --------------------------
	.section	.nv.callgraph,"",@"SHT_CUDA_CALLGRAPH"
	.align	4
	.sectionentsize	8
	.align		4
        /*0000*/ 	.word	0x00000000
	.align		4
        /*0004*/ 	.word	0xffffffff
	.align		4
        /*0008*/ 	.word	0x00000000
	.align		4
        /*000c*/ 	.word	0xfffffffe
	.align		4
        /*0010*/ 	.word	0x00000000
	.align		4
        /*0014*/ 	.word	0xfffffffd
	.align		4
        /*0018*/ 	.word	0x00000000
	.align		4
        /*001c*/ 	.word	0xfffffffc


//--------------------- .text.matmul_kernel       --------------------------
	.section	.text.matmul_kernel,"ax",@progbits
	.align	128
        .global         matmul_kernel
        .type           matmul_kernel,@function
        .size           matmul_kernel,(.L_x_21 - matmul_kernel)
        .other          matmul_kernel,@"STO_CUDA_ENTRY STV_DEFAULT"
matmul_kernel:
.text.matmul_kernel:
[----:B------:R-:W0:Y:S01]  /*0000*/  LDC R1, c[0x0][0x37c] ;  /* 0x0000df00ff017b82 */ /* 0x000e220000000800 */
[----:B------:R-:W1:Y:S01]  /*0010*/  S2R R0, SR_TID.X ;  /* 0x0000000000007919 */ /* 0x000e620000002100 */
[----:B0-----:R-:W-:Y:S01]  /*0020*/  VIADD R1, R1, 0xfffff150 ;  /* 0xfffff15001017836 */ /* 0x001fe20000000000 */
[----:B-1----:R-:W-:-:S13]  /*0030*/  ISETP.GE.U32.AND P0, PT, R0, 0x20, PT ;  /* 0x000000200000780c */ /* 0x002fda0003f06070 */
[----:B------:R-:W-:Y:S02]  /*0040*/  VOTEU.ANY UP0, P0 ;  /* 0x0000000000ff7886 */ /* 0x000fe40000000100 */
[----:B------:R-:W-:Y:S05]  /*0050*/  BRA.U UP0, `(.L_x_0) ;  /* 0x0000000100b87547 */ /* 0x000fea000b800000 */
[----:B------:R-:W0:Y:S01]  /*0060*/  S2UR UR6, SR_CgaCtaId ;  /* 0x00000000000679c3 */ /* 0x000e220000008800 */
[----:B------:R-:W-:Y:S01]  /*0070*/  NOP ;  /* 0x0000000000007918 */ /* 0x000fe20000000000 */
[----:B------:R-:W-:Y:S02]  /*0080*/  UMOV UR4, 0x40 ;  /* 0x0000004000047882 */ /* 0x000fe40000000000 */
[----:B0-----:R-:W-:-:S09]  /*0090*/  ULEA UR4, UR6, UR4, 0x18 ;  /* 0x0000000406047291 */ /* 0x001fd2000f8ec0ff */
[----:B------:R-:W0:Y:S01]  /*00a0*/  LDS.U8 R0, [UR4] ;  /* 0x00000004ff007984 */ /* 0x000e220008000000 */
[----:B------:R-:W-:Y:S02]  /*00b0*/  UMOV UR4, 0x400 ;  /* 0x0000040000047882 */ /* 0x000fe40000000000 */
[----:B------:R-:W-:Y:S01]  /*00c0*/  ULEA UR4, UR6, UR4, 0x18 ;  /* 0x0000000406047291 */ /* 0x000fe2000f8ec0ff */
[----:B0-----:R-:W-:-:S13]  /*00d0*/  ISETP.NE.AND P0, PT, R0, RZ, PT ;  /* 0x000000ff0000720c */ /* 0x001fda0003f05270 */
[----:B------:R-:W-:Y:S05]  /*00e0*/  @P0 BRA `(.L_x_1) ;  /* 0x00000000007c0947 */ /* 0x000fea0003800000 */
[----:B------:R-:W-:-:S13]  /*00f0*/  ELECT P0, URZ, PT ;  /* 0x0000000000ff782f */ /* 0x000fda0003800000 */
[----:B------:R-:W-:Y:S05]  /*0100*/  @!P0 BRA `(.L_x_2) ;  /* 0x0000000000848947 */ /* 0x000fea0003800000 */
[----:B------:R-:W-:Y:S01]  /*0110*/  UMOV UR5, 0x8 ;  /* 0x0000000800057882 */ /* 0x000fe20000000000 */
[----:B------:R-:W-:Y:S02]  /*0120*/  IMAD.MOV.U32 R4, RZ, RZ, 0x1 ;  /* 0x00000001ff047424 */ /* 0x000fe400078e00ff */
[----:B------:R-:W-:Y:S02]  /*0130*/  IMAD.MOV.U32 R5, RZ, RZ, 0xff ;  /* 0x000000ffff057424 */ /* 0x000fe400078e00ff */
[----:B------:R-:W-:Y:S04]  /*0140*/  DEPBAR.LE SB0, 0x36 ;  /* 0x00008d800000791a */ /* 0x000fe80000000000 */
[----:B------:R-:W0:Y:S02]  /*0150*/  UTCATOMSWS.FIND_AND_SET.ALIGN UP1, UR5, UR5 ;  /* 0x00000005000575e3 */ /* 0x000e240008020800 */
[----:B0-----:R-:W-:-:S04]  /*0160*/  PLOP3.LUT P0, PT, PT, PT, UP1, 0x80, 0x8 ;  /* 0x000000000008781c */ /* 0x001fc80003f0f018 */
[----:B------:R-:W-:-:S04]  /*0170*/  SEL R0, RZ, 0xffffffff, !P0 ;  /* 0xffffffffff007807 */ /* 0x000fc80004000000 */
[----:B------:R-:W-:Y:S01]  /*0180*/  ISETP.NE.AND P0, PT, R0, RZ, PT ;  /* 0x000000ff0000720c */ /* 0x000fe20003f05270 */
[----:B------:R-:W-:-:S12]  /*0190*/  IMAD.U32 R0, RZ, RZ, UR5 ;  /* 0x00000005ff007e24 */ /* 0x000fd8000f8e00ff */
[----:B------:R-:W-:Y:S05]  /*01a0*/  @P0 BRA `(.L_x_3) ;  /* 0x0000000000240947 */ /* 0x000fea0003800000 */
.L_x_4:
[----:B------:R-:W-:Y:S05]  /*01b0*/  NANOSLEEP 0x64 ;  /* 0x000000640000795d */ /* 0x000fea0003800000 */
[----:B------:R-:W-:-:S05]  /*01c0*/  UMOV UR5, 0x8 ;  /* 0x0000000800057882 */ /* 0x000fca0000000000 */
[----:B------:R-:W-:Y:S04]  /*01d0*/  DEPBAR.LE SB0, 0x36 ;  /* 0x00008d800000791a */ /* 0x000fe80000000000 */
[----:B------:R-:W0:Y:S02]  /*01e0*/  UTCATOMSWS.FIND_AND_SET.ALIGN UP1, UR5, UR5 ;  /* 0x00000005000575e3 */ /* 0x000e240008020800 */
[----:B0-----:R-:W-:-:S04]  /*01f0*/  PLOP3.LUT P0, PT, PT, PT, UP1, 0x80, 0x8 ;  /* 0x000000000008781c */ /* 0x001fc80003f0f018 */
[----:B------:R-:W-:-:S04]  /*0200*/  SEL R0, RZ, 0xffffffff, !P0 ;  /* 0xffffffffff007807 */ /* 0x000fc80004000000 */
[----:B------:R-:W-:Y:S01]  /*0210*/  ISETP.NE.AND P0, PT, R0, RZ, PT ;  /* 0x000000ff0000720c */ /* 0x000fe20003f05270 */
[----:B------:R-:W-:-:S12]  /*0220*/  IMAD.U32 R0, RZ, RZ, UR5 ;  /* 0x00000005ff007e24 */ /* 0x000fd8000f8e00ff */
[----:B------:R-:W-:Y:S05]  /*0230*/  @!P0 BRA `(.L_x_4) ;  /* 0xfffffffc00dc8947 */ /* 0x000fea000383ffff */
.L_x_3:
[C---:B------:R-:W-:Y:S01]  /*0240*/  VIADD R3, R0.reuse, 0x10 ;  /* 0x0000001000037836 */ /* 0x040fe20000000000 */
[----:B------:R-:W-:Y:S01]  /*0250*/  UMOV UR5, 0x50 ;  /* 0x0000005000057882 */ /* 0x000fe20000000000 */
[----:B------:R-:W-:Y:S01]  /*0260*/  SHF.L.U32 R2, R5, R0, RZ ;  /* 0x0000000005027219 */ /* 0x000fe200000006ff */
[----:B------:R-:W-:Y:S01]  /*0270*/  ULEA UR5, UR6, UR5, 0x18 ;  /* 0x0000000506057291 */ /* 0x000fe2000f8ec0ff */
[----:B------:R-:W-:Y:S01]  /*0280*/  IMAD.SHL.U32 R0, R0, 0x20, RZ ;  /* 0x0000002000007824 */ /* 0x000fe200078e00ff */
[----:B------:R-:W-:-:S04]  /*0290*/  SHF.L.U32 R3, R4, R3, RZ ;  /* 0x0000000304037219 */ /* 0x000fc800000006ff */
[----:B------:R-:W-:-:S05]  /*02a0*/  LOP3.LUT R2, R3, R2, RZ, 0xfc, !PT ;  /* 0x0000000203027212 */ /* 0x000fca00078efcff */
[----:B------:R0:W-:Y:S04]  /*02b0*/  ATOMS.OR RZ, [UR5], R2 ;  /* 0x00000002ffff798c */ /* 0x0001e8000b000005 */
[----:B------:R0:W-:Y:S01]  /*02c0*/  STS [UR4], R0 ;  /* 0x00000000ff007988 */ /* 0x0001e20008000804 */
[----:B------:R-:W-:Y:S05]  /*02d0*/  BRA `(.L_x_2) ;  /* 0x0000000000107947 */ /* 0x000fea0003800000 */
.L_x_1:
[----:B------:R-:W-:Y:S01]  /*02e0*/  IMAD.MOV.U32 R0, RZ, RZ, -0x1 ;  /* 0xffffffffff007424 */ /* 0x000fe200078e00ff */
[----:B------:R-:W-:-:S04]  /*02f0*/  MOV R2, 0x320 ;  /* 0x0000032000027802 */ /* 0x000fc80000000f00 */
[----:B------:R0:W-:Y:S03]  /*0300*/  STS [UR4], R0 ;  /* 0x00000000ff007988 */ /* 0x0001e60008000804 */
[----:B0-----:R-:W-:Y:S05]  /*0310*/  CALL.REL.NOINC `($__internal_1_$__cuda_sm10x_tcgen05_guardrail_trap_phase_invalid_during_alloc) ;  /* 0x0000028400347944 */ /* 0x001fea0003c00000 */
.L_x_2:
[----:B------:R-:W-:Y:S05]  /*0320*/  WARPSYNC.ALL ;  /* 0x0000000000007948 */ /* 0x000fea0003800000 */
[----:B------:R-:W-:Y:S01]  /*0330*/  NOP ;  /* 0x0000000000007918 */ /* 0x000fe20000000000 */
.L_x_0:
[----:B------:R-:W1:Y:S01]  /*0340*/  LDCU.64 UR6, c[0x0][0x398] ;  /* 0x00007300ff0677ac */ /* 0x000e620008000a00 */
[----:B------:R-:W2:Y:S01]  /*0350*/  S2R R4, SR_CTAID.X ;  /* 0x0000000000047919 */ /* 0x000ea20000002500 */
[----:B------:R-:W3:Y:S01]  /*0360*/  S2UR UR10, SR_CTAID.X ;  /* 0x00000000000a79c3 */ /* 0x000ee20000002500 */
[----:B------:R-:W4:Y:S01]  /*0370*/  S2R R18, SR_TID.X ;  /* 0x0000000000127919 */ /* 0x000f220000002100 */
[----:B-1----:R-:W-:-:S04]  /*0380*/  UIADD3 UR4, UPT, UPT, UR7, 0x1f, URZ ;  /* 0x0000001f07047890 */ /* 0x002fc8000fffe0ff */
[----:B------:R-:W-:-:S04]  /*0390*/  USHF.R.S32.HI UR5, URZ, 0x1f, UR4 ;  /* 0x0000001fff057899 */ /* 0x000fc80008011404 */
[----:B------:R-:W-:-:S03]  /*03a0*/  ULEA.HI UR5, UR5, UR4, URZ, 0x5 ;  /* 0x0000000405057291 */ /* 0x000fc6000f8f28ff */
[----:B------:R-:W-:Y:S01]  /*03b0*/  UMOV UR4, URZ ;  /* 0x000000ff00047c82 */ /* 0x000fe20008000000 */
[----:B------:R-:W-:Y:S01]  /*03c0*/  USHF.R.S32.HI UR5, URZ, 0x5, UR5 ;  /* 0x00000005ff057899 */ /* 0x000fe20008011405 */
[----:B--2---:R-:W-:-:S03]  /*03d0*/  IABS R4, R4 ;  /* 0x0000000400047213 */ /* 0x004fc60000000000 */
[----:B------:R-:W-:Y:S01]  /*03e0*/  USHF.L.U32 UR8, UR5, 0x3, URZ ;  /* 0x0000000305087899 */ /* 0x000fe200080006ff */
[----:B------:R-:W-:-:S05]  /*03f0*/  R2UR UR11, R4 ;  /* 0x00000000040b72ca */ /* 0x000fca00000e0000 */
[----:B------:R-:W-:-:S05]  /*0400*/  IMAD.U32 R3, RZ, RZ, UR8 ;  /* 0x00000008ff037e24 */ /* 0x000fca000f8e00ff */
[-C--:B0-----:R-:W-:Y:S02]  /*0410*/  IABS R0, R3.reuse ;  /* 0x0000000300007213 */ /* 0x081fe40000000000 */
[----:B------:R-:W-:Y:S02]  /*0420*/  IABS R3, R3 ;  /* 0x0000000300037213 */ /* 0x000fe40000000000 */
[----:B------:R-:W-:-:S13]  /*0430*/  R2UR UR12, R0 ;  /* 0x00000000000c72ca */ /* 0x000fda00000e0000 */
[----:B------:R-:W0:Y:S08]  /*0440*/  I2F.RP R0, UR12 ;  /* 0x0000000c00007d06 */ /* 0x000e300008209400 */
[----:B0-----:R-:W0:Y:S02]  /*0450*/  MUFU.RCP R0, R0 ;  /* 0x0000000000007308 */ /* 0x001e240000001000 */
[----:B0-----:R-:W-:-:S02]  /*0460*/  VIADD R2, R0, 0xffffffe ;  /* 0x0ffffffe00027836 */ /* 0x001fc40000000000 */
[----:B------:R-:W-:-:S04]  /*0470*/  IMAD.MOV R0, RZ, RZ, -R3 ;  /* 0x000000ffff007224 */ /* 0x000fc800078e0a03 */
[----:B------:R-:W0:Y:S02]  /*0480*/  F2I.FTZ.U32.TRUNC.NTZ R2, R2 ;  /* 0x0000000200027305 */ /* 0x000e24000021f000 */
[----:B0-----:R-:W-:-:S13]  /*0490*/  R2UR UR5, R2 ;  /* 0x00000000020572ca */ /* 0x001fda00000e0000 */
[----:B------:R-:W-:-:S04]  /*04a0*/  UIADD3 UR9, UPT, UPT, URZ, -UR5, URZ ;  /* 0x80000005ff097290 */ /* 0x000fc8000fffe0ff */
[----:B------:R-:W-:-:S04]  /*04b0*/  UIMAD UR9, UR9, UR12, URZ ;  /* 0x0000000c090972a4 */ /* 0x000fc8000f8e02ff */
[----:B------:R-:W-:-:S03]  /*04c0*/  UIMAD.WIDE.U32 UR4, UR5, UR9, UR4 ;  /* 0x00000009050472a5 */ /* 0x000fc6000f8e0004 */
[----:B------:R-:W-:Y:S01]  /*04d0*/  R2UR UR9, R0 ;  /* 0x00000000000972ca */ /* 0x000fe200000e0000 */
[----:B------:R-:W-:-:S12]  /*04e0*/  UIMAD.WIDE.U32 UR4, UR5, UR11, URZ ;  /* 0x0000000b050472a5 */ /* 0x000fd8000f8e00ff */
[----:B------:R-:W-:-:S04]  /*04f0*/  UIMAD UR4, UR5, UR9, UR11 ;  /* 0x00000009050472a4 */ /* 0x000fc8000f8e020b */
[----:B------:R-:W-:-:S11]  /*0500*/  UISETP.GT.U32.AND UP1, UPT, UR12, UR4, UPT ;  /* 0x000000040c00728c */ /* 0x000fd6000bf24070 */
[----:B------:R-:W-:Y:S02]  /*0510*/  @!UP1 UIADD3 UR4, UPT, UPT, UR4, -UR12, URZ ;  /* 0x8000000c04049290 */ /* 0x000fe4000fffe0ff */
[----:B------:R-:W-:Y:S02]  /*0520*/  @!UP1 UIADD3 UR5, UPT, UPT, UR5, 0x1, URZ ;  /* 0x0000000105059890 */ /* 0x000fe4000fffe0ff */
[----:B------:R-:W-:Y:S02]  /*0530*/  UISETP.GE.U32.AND UP2, UPT, UR4, UR12, UPT ;  /* 0x0000000c0400728c */ /* 0x000fe4000bf46070 */
[----:B---3--:R-:W-:-:S04]  /*0540*/  ULOP3.LUT UR4, UR10, UR8, URZ, 0x3c, !UPT ;  /* 0x000000080a047292 */ /* 0x008fc8000f8e3cff */
[----:B------:R-:W-:Y:S02]  /*0550*/  UISETP.GE.AND UP1, UPT, UR4, URZ, UPT ;  /* 0x000000ff0400728c */ /* 0x000fe4000bf26270 */
[----:B------:R-:W-:-:S03]  /*0560*/  UIADD3 UR4, UPT, UPT, UR6, 0x7f, URZ ;  /* 0x0000007f06047890 */ /* 0x000fc6000fffe0ff */
[----:B------:R-:W-:Y:S02]  /*0570*/  @UP2 UIADD3 UR5, UPT, UPT, UR5, 0x1, URZ ;  /* 0x0000000105052890 */ /* 0x000fe4000fffe0ff */
[----:B------:R-:W-:-:S05]  /*0580*/  UISETP.NE.AND UP2, UPT, UR8, URZ, UPT ;  /* 0x000000ff0800728c */ /* 0x000fca000bf45270 */
[----:B------:R-:W-:Y:S01]  /*0590*/  UMOV UR9, UR5 ;  /* 0x0000000500097c82 */ /* 0x000fe20008000000 */
[----:B------:R-:W-:Y:S02]  /*05a0*/  USHF.R.S32.HI UR5, URZ, 0x1f, UR4 ;  /* 0x0000001fff057899 */ /* 0x000fe40008011404 */
[----:B------:R-:W-:Y:S02]  /*05b0*/  @!UP1 UIADD3 UR9, UPT, UPT, -UR9, URZ, URZ ;  /* 0x000000ff09099290 */ /* 0x000fe4000fffe1ff */
[----:B------:R-:W-:Y:S02]  /*05c0*/  ULEA.HI UR5, UR5, UR4, URZ, 0x7 ;  /* 0x0000000405057291 */ /* 0x000fe4000f8f38ff */
[----:B------:R-:W-:Y:S01]  /*05d0*/  @!UP2 ULOP3.LUT UR9, URZ, UR8, URZ, 0x33, !UPT ;  /* 0x00000008ff09a292 */ /* 0x000fe2000f8e33ff */
[----:B------:R-:W-:-:S03]  /*05e0*/  UMOV UR4, URZ ;  /* 0x000000ff00047c82 */ /* 0x000fc60008000000 */
[----:B------:R-:W-:Y:S02]  /*05f0*/  USHF.L.U32 UR18, UR9, 0x3, URZ ;  /* 0x0000000309127899 */ /* 0x000fe400080006ff */
[----:B------:R-:W-:Y:S02]  /*0600*/  UIADD3 UR9, UPT, UPT, -UR9, URZ, URZ ;  /* 0x000000ff09097290 */ /* 0x000fe4000fffe1ff */
[----:B------:R-:W-:Y:S02]  /*0610*/  ULEA.HI.SX32 UR5, UR5, -UR18, 0x19 ;  /* 0x8000001205057291 */ /* 0x000fe4000f8fcaff */
[----:B------:R-:W-:Y:S02]  /*0620*/  UIMAD UR19, UR8, UR9, UR10 ;  /* 0x00000009081372a4 */ /* 0x000fe4000f8e020a */
[----:B------:R-:W-:-:S04]  /*0630*/  UISETP.LT.AND UP1, UPT, UR5, 0x8, UPT ;  /* 0x000000080500788c */ /* 0x000fc8000bf21270 */
[----:B------:R-:W-:Y:S01]  /*0640*/  USEL UR17, UR5, 0x8, UP1 ;  /* 0x0000000805117887 */ /* 0x000fe20008800000 */
[----:B------:R-:W-:-:S05]  /*0650*/  IMAD.U32 R4, RZ, RZ, UR19 ;  /* 0x00000013ff047e24 */ /* 0x000fca000f8e00ff */
[----:B------:R-:W-:Y:S01]  /*0660*/  IMAD.U32 R3, RZ, RZ, UR17 ;  /* 0x00000011ff037e24 */ /* 0x000fe2000f8e00ff */
[----:B------:R-:W-:Y:S01]  /*0670*/  IABS R5, R4 ;  /* 0x0000000400057213 */ /* 0x000fe20000000000 */
[----:B------:R-:W-:-:S03]  /*0680*/  IMAD.U32 R4, RZ, RZ, UR7 ;  /* 0x00000007ff047e24 */ /* 0x000fc6000f8e00ff */
[-C--:B------:R-:W-:Y:S02]  /*0690*/  IABS R0, R3.reuse ;  /* 0x0000000300007213 */ /* 0x080fe40000000000 */
[----:B------:R-:W-:Y:S01]  /*06a0*/  IABS R6, R3 ;  /* 0x0000000300067213 */ /* 0x000fe20000000000 */
[----:B------:R-:W-:Y:S01]  /*06b0*/  IMAD.MOV.U32 R3, RZ, RZ, R5 ;  /* 0x000000ffff037224 */ /* 0x000fe200078e0005 */
[----:B------:R-:W-:-:S03]  /*06c0*/  R2UR UR11, R0 ;  /* 0x00000000000b72ca */ /* 0x000fc600000e0000 */
[----:B------:R-:W-:Y:S01]  /*06d0*/  IMAD.MOV R6, RZ, RZ, -R6 ;  /* 0x000000ffff067224 */ /* 0x000fe200078e0a06 */
[----:B------:R-:W-:-:S03]  /*06e0*/  R2UR UR9, R3 ;  /* 0x00000000030972ca */ /* 0x000fc600000e0000 */
[----:B------:R-:W-:-:S05]  /*06f0*/  IMAD.MOV.U32 R3, RZ, RZ, R6 ;  /* 0x000000ffff037224 */ /* 0x000fca00078e0006 */
[----:B------:R-:W-:Y:S01]  /*0700*/  R2UR UR10, R3 ;  /* 0x00000000030a72ca */ /* 0x000fe200000e0000 */
[----:B------:R-:W0:Y:S08]  /*0710*/  I2F.RP R0, UR11 ;  /* 0x0000000b00007d06 */ /* 0x000e300008209400 */
[----:B0-----:R-:W0:Y:S02]  /*0720*/  MUFU.RCP R0, R0 ;  /* 0x0000000000007308 */ /* 0x001e240000001000 */
[----:B0-----:R-:W-:Y:S01]  /*0730*/  VIADD R2, R0, 0xffffffe ;  /* 0x0ffffffe00027836 */ /* 0x001fe20000000000 */
[----:B------:R-:W-:-:S05]  /*0740*/  IABS R0, R4 ;  /* 0x0000000400007213 */ /* 0x000fca0000000000 */
[----:B------:R-:W0:Y:S08]  /*0750*/  I2F.RP R5, R0 ;  /* 0x0000000000057306 */ /* 0x000e300000209400 */
[----:B------:R-:W1:Y:S08]  /*0760*/  F2I.FTZ.U32.TRUNC.NTZ R2, R2 ;  /* 0x0000000200027305 */ /* 0x000e70000021f000 */
[----:B0-----:R-:W0:Y:S01]  /*0770*/  MUFU.RCP R5, R5 ;  /* 0x0000000500057308 */ /* 0x001e220000001000 */
[----:B-1----:R-:W-:Y:S01]  /*0780*/  R2UR UR5, R2 ;  /* 0x00000000020572ca */ /* 0x002fe200000e0000 */
[----:B------:R-:W-:-:S05]  /*0790*/  IMAD.U32 R2, RZ, RZ, UR6 ;  /* 0x00000006ff027e24 */ /* 0x000fca000f8e00ff */
[----:B------:R-:W-:-:S04]  /*07a0*/  IABS R2, R2 ;  /* 0x0000000200027213 */ /* 0x000fc80000000000 */
[----:B------:R-:W1:Y:S01]  /*07b0*/  I2F.RP R3, R2 ;  /* 0x0000000200037306 */ /* 0x000e620000209400 */
[----:B0-----:R-:W-:Y:S02]  /*07c0*/  VIADD R6, R5, 0xffffffe ;  /* 0x0ffffffe05067836 */ /* 0x001fe40000000000 */
[----:B------:R-:W-:-:S04]  /*07d0*/  UIADD3 UR8, UPT, UPT, URZ, -UR5, URZ ;  /* 0x80000005ff087290 */ /* 0x000fc8000fffe0ff */
[----:B------:R-:W-:Y:S01]  /*07e0*/  UIMAD UR8, UR8, UR11, URZ ;  /* 0x0000000b080872a4 */ /* 0x000fe2000f8e02ff */
[----:B------:R0:W-:Y:S03]  /*07f0*/  F2I.FTZ.U32.TRUNC.NTZ R7, R6 ;  /* 0x0000000600077305 */ /* 0x0001e6000021f000 */
[----:B------:R-:W-:-:S04]  /*0800*/  UIMAD.WIDE.U32 UR4, UR5, UR8, UR4 ;  /* 0x00000008050472a5 */ /* 0x000fc8000f8e0004 */
[----:B------:R-:W-:Y:S01]  /*0810*/  UIMAD.WIDE.U32 UR4, UR5, UR9, URZ ;  /* 0x00000009050472a5 */ /* 0x000fe2000f8e00ff */
[----:B-1----:R-:W1:Y:S01]  /*0820*/  MUFU.RCP R3, R3 ;  /* 0x0000000300037308 */ /* 0x002e620000001000 */
[----:B0-----:R-:W-:Y:S02]  /*0830*/  IMAD.MOV.U32 R6, RZ, RZ, RZ ;  /* 0x000000ffff067224 */ /* 0x001fe400078e00ff */
[----:B------:R-:W-:-:S04]  /*0840*/  UIMAD UR4, UR5, UR10, UR9 ;  /* 0x0000000a050472a4 */ /* 0x000fc8000f8e0209 */
[----:B------:R-:W-:Y:S01]  /*0850*/  UISETP.GT.U32.AND UP1, UPT, UR11, UR4, UPT ;  /* 0x000000040b00728c */ /* 0x000fe2000bf24070 */
[----:B-1----:R-:W-:-:S10]  /*0860*/  VIADD R4, R3, 0xffffffe ;  /* 0x0ffffffe03047836 */ /* 0x002fd40000000000 */
[----:B------:R-:W-:Y:S01]  /*0870*/  @!UP1 UIADD3 UR4, UPT, UPT, UR4, -UR11, URZ ;  /* 0x8000000b04049290 */ /* 0x000fe2000fffe0ff */
[----:B------:R-:W-:Y:S01]  /*0880*/  IMAD.MOV R3, RZ, RZ, -R7 ;  /* 0x000000ffff037224 */ /* 0x000fe200078e0a07 */
[----:B------:R-:W-:Y:S01]  /*0890*/  @!UP1 UIADD3 UR5, UPT, UPT, UR5, 0x1, URZ ;  /* 0x0000000105059890 */ /* 0x000fe2000fffe0ff */
[----:B------:R0:W1:Y:S01]  /*08a0*/  F2I.FTZ.U32.TRUNC.NTZ R5, R4 ;  /* 0x0000000400057305 */ /* 0x000062000021f000 */
[----:B------:R-:W-:Y:S01]  /*08b0*/  UISETP.GE.U32.AND UP2, UPT, UR4, UR11, UPT ;  /* 0x0000000b0400728c */ /* 0x000fe2000bf46070 */
[----:B------:R-:W-:Y:S01]  /*08c0*/  IMAD R3, R3, R0, RZ ;  /* 0x0000000003037224 */ /* 0x000fe200078e02ff */
[----:B------:R-:W-:-:S03]  /*08d0*/  ULOP3.LUT UR4, UR19, UR17, URZ, 0x3c, !UPT ;  /* 0x0000001113047292 */ /* 0x000fc6000f8e3cff */
[----:B------:R-:W-:Y:S01]  /*08e0*/  IMAD.HI.U32 R3, R7, R3, R6 ;  /* 0x0000000307037227 */ /* 0x000fe200078e0006 */
[----:B------:R-:W-:-:S03]  /*08f0*/  UISETP.GE.AND UP1, UPT, UR4, URZ, UPT ;  /* 0x000000ff0400728c */ /* 0x000fc6000bf26270 */
[----:B0-----:R-:W-:Y:S02]  /*0900*/  IMAD.MOV.U32 R4, RZ, RZ, RZ ;  /* 0x000000ffff047224 */ /* 0x001fe400078e00ff */
[----:B------:R-:W-:Y:S02]  /*0910*/  @UP2 UIADD3 UR5, UPT, UPT, UR5, 0x1, URZ ;  /* 0x0000000105052890 */ /* 0x000fe4000fffe0ff */
[----:B------:R-:W-:Y:S01]  /*0920*/  UISETP.NE.AND UP2, UPT, UR17, URZ, UPT ;  /* 0x000000ff1100728c */ /* 0x000fe2000bf45270 */
[----:B-1----:R-:W-:-:S04]  /*0930*/  IMAD.MOV R9, RZ, RZ, -R5 ;  /* 0x000000ffff097224 */ /* 0x002fc800078e0a05 */
[----:B------:R-:W-:Y:S01]  /*0940*/  UMOV UR4, UR5 ;  /* 0x0000000500047c82 */ /* 0x000fe20008000000 */
[----:B------:R-:W-:Y:S01]  /*0950*/  IMAD R7, R9, R2, RZ ;  /* 0x0000000209077224 */ /* 0x000fe200078e02ff */
[----:B------:R-:W-:-:S03]  /*0960*/  @!UP1 UIADD3 UR4, UPT, UPT, -UR4, URZ, URZ ;  /* 0x000000ff04049290 */ /* 0x000fc6000fffe1ff */
[----:B------:R-:W-:Y:S01]  /*0970*/  IMAD.HI.U32 R4, R5, R7, R4 ;  /* 0x0000000705047227 */ /* 0x000fe200078e0004 */
[----:B------:R-:W-:-:S04]  /*0980*/  @!UP2 ULOP3.LUT UR4, URZ, UR17, URZ, 0x33, !UPT ;  /* 0x00000011ff04a292 */ /* 0x000fc8000f8e33ff */
[----:B------:R-:W-:Y:S02]  /*0990*/  USHF.L.U32 UR5, UR4, 0x5, URZ ;  /* 0x0000000504057899 */ /* 0x000fe400080006ff */
[----:B------:R-:W-:Y:S02]  /*09a0*/  UIADD3 UR4, UPT, UPT, -UR4, URZ, URZ ;  /* 0x000000ff04047290 */ /* 0x000fe4000fffe1ff */
[----:B------:R-:W-:Y:S02]  /*09b0*/  UIADD3 UR26, UPT, UPT, UR5, 0x1, URZ ;  /* 0x00000001051a7890 */ /* 0x000fe4000fffe0ff */
[----:B------:R-:W-:Y:S02]  /*09c0*/  UIADD3 UR29, UPT, UPT, UR5, 0x2, URZ ;  /* 0x00000002051d7890 */ /* 0x000fe4000fffe0ff */
[----:B------:R-:W-:Y:S01]  /*09d0*/  IABS R8, UR5 ;  /* 0x0000000500087c13 */ /* 0x000fe20008000000 */
[----:B------:R-:W-:Y:S01]  /*09e0*/  UIADD3 UR28, UPT, UPT, UR5, 0x3, URZ ;  /* 0x00000003051c7890 */ /* 0x000fe2000fffe0ff */
[----:B------:R-:W-:Y:S01]  /*09f0*/  IMAD.U32 R6, RZ, RZ, UR26 ;  /* 0x0000001aff067e24 */ /* 0x000fe2000f8e00ff */
[----:B------:R-:W-:Y:S01]  /*0a00*/  UIADD3 UR27, UPT, UPT, UR5, 0x4, URZ ;  /* 0x00000004051b7890 */ /* 0x000fe2000fffe0ff */
[----:B------:R-:W-:Y:S01]  /*0a10*/  IMAD.U32 R9, RZ, RZ, UR29 ;  /* 0x0000001dff097e24 */ /* 0x000fe2000f8e00ff */
[----:B------:R-:W-:Y:S01]  /*0a20*/  IABS R11, UR29 ;  /* 0x0000001d000b7c13 */ /* 0x000fe20008000000 */
[----:B------:R-:W-:Y:S01]  /*0a30*/  IMAD.HI.U32 R5, R3, R8, RZ ;  /* 0x0000000803057227 */ /* 0x000fe200078e00ff */
[----:B------:R0:W-:Y:S01]  /*0a40*/  STL [R1+0xc94], R6 ;  /* 0x000c940601007387 */ /* 0x0001e20000100800 */
[----:B------:R-:W-:Y:S01]  /*0a50*/  IABS R12, UR28 ;  /* 0x0000001c000c7c13 */ /* 0x000fe20008000000 */
[----:B------:R-:W-:Y:S01]  /*0a60*/  UIADD3 UR25, UPT, UPT, UR5, 0x5, URZ ;  /* 0x0000000505197890 */ /* 0x000fe2000fffe0ff */
[----:B------:R-:W-:Y:S01]  /*0a70*/  IABS R14, UR27 ;  /* 0x0000001b000e7c13 */ /* 0x000fe20008000000 */
[----:B------:R1:W-:Y:S01]  /*0a80*/  STL [R1+0xc90], R9 ;  /* 0x000c900901007387 */ /* 0x0003e20000100800 */
[----:B------:R-:W-:Y:S01]  /*0a90*/  IMAD.MOV R5, RZ, RZ, -R5 ;  /* 0x000000ffff057224 */ /* 0x000fe200078e0a05 */
[----:B------:R-:W-:-:S02]  /*0aa0*/  UIADD3 UR24, UPT, UPT, UR5, 0x6, URZ ;  /* 0x0000000605187890 */ /* 0x000fc4000fffe0ff */
[----:B------:R-:W-:Y:S01]  /*0ab0*/  UIADD3 UR23, UPT, UPT, UR5, 0x7, URZ ;  /* 0x0000000705177890 */ /* 0x000fe2000fffe0ff */
[C---:B------:R-:W-:Y:S01]  /*0ac0*/  IMAD R5, R0.reuse, R5, R8 ;  /* 0x0000000500057224 */ /* 0x040fe200078e0208 */
[----:B0-----:R-:W-:Y:S01]  /*0ad0*/  IABS R6, UR26 ;  /* 0x0000001a00067c13 */ /* 0x001fe20008000000 */
[C---:B------:R-:W-:Y:S01]  /*0ae0*/  IMAD.HI.U32 R8, R3.reuse, R12, RZ ;  /* 0x0000000c03087227 */ /* 0x040fe200078e00ff */
[----:B------:R-:W-:Y:S01]  /*0af0*/  UIADD3 UR22, UPT, UPT, UR5, 0x8, URZ ;  /* 0x0000000805167890 */ /* 0x000fe2000fffe0ff */
[----:B------:R-:W-:Y:S01]  /*0b00*/  IABS R17, UR24 ;  /* 0x0000001800117c13 */ /* 0x000fe20008000000 */
[----:B------:R-:W-:Y:S01]  /*0b10*/  UIADD3 UR20, UPT, UPT, UR5, 0x9, URZ ;  /* 0x0000000905147890 */ /* 0x000fe2000fffe0ff */
[----:B-1----:R-:W-:Y:S01]  /*0b20*/  IMAD.U32 R9, RZ, RZ, UR28 ;  /* 0x0000001cff097e24 */ /* 0x002fe2000f8e00ff */
[----:B------:R-:W-:Y:S01]  /*0b30*/  UIADD3 UR77, UPT, UPT, UR5, 0xa, URZ ;  /* 0x0000000a054d7890 */ /* 0x000fe2000fffe0ff */
[----:B------:R-:W-:Y:S01]  /*0b40*/  IMAD.MOV.U32 R7, RZ, RZ, R6 ;  /* 0x000000ffff077224 */ /* 0x000fe200078e0006 */
[----:B------:R-:W-:Y:S01]  /*0b50*/  IABS R21, UR22 ;  /* 0x0000001600157c13 */ /* 0x000fe20008000000 */
[----:B------:R-:W-:Y:S01]  /*0b60*/  IMAD.U32 R6, RZ, RZ, UR27 ;  /* 0x0000001bff067e24 */ /* 0x000fe2000f8e00ff */
[----:B------:R0:W-:Y:S01]  /*0b70*/  STL [R1+0xc8c], R9 ;  /* 0x000c8c0901007387 */ /* 0x0001e20000100800 */
[----:B------:R-:W-:Y:S01]  /*0b80*/  IMAD.MOV R13, RZ, RZ, -R8 ;  /* 0x000000ffff0d7224 */ /* 0x000fe200078e0a08 */
[----:B------:R-:W-:Y:S01]  /*0b90*/  IABS R23, UR20 ;  /* 0x0000001400177c13 */ /* 0x000fe20008000000 */
[----:B------:R-:W-:Y:S01]  /*0ba0*/  IMAD.U32 R8, RZ, RZ, UR25 ;  /* 0x00000019ff087e24 */ /* 0x000fe2000f8e00ff */
[----:B------:R1:W-:Y:S01]  /*0bb0*/  STL [R1+0xc88], R6 ;  /* 0x000c880601007387 */ /* 0x0003e20000100800 */
[----:B------:R-:W-:Y:S01]  /*0bc0*/  UIADD3 UR76, UPT, UPT, UR5, 0xb, URZ ;  /* 0x0000000b054c7890 */ /* 0x000fe2000fffe0ff */
[----:B------:R-:W-:Y:S01]  /*0bd0*/  IABS R25, UR77 ;  /* 0x0000004d00197c13 */ /* 0x000fe20008000000 */
[----:B------:R-:W-:Y:S01]  /*0be0*/  UIADD3 UR73, UPT, UPT, UR5, 0xe, URZ ;  /* 0x0000000e05497890 */ /* 0x000fe2000fffe0ff */
[----:B------:R2:W-:Y:S01]  /*0bf0*/  STL [R1+0xca8], R8 ;  /* 0x000ca80801007387 */ /* 0x0005e20000100800 */
[----:B------:R-:W-:Y:S01]  /*0c00*/  IABS R19, UR23 ;  /* 0x0000001700137c13 */ /* 0x000fe20008000000 */
[C---:B0-----:R-:W-:Y:S01]  /*0c10*/  IMAD.HI.U32 R9, R3.reuse, R14, RZ ;  /* 0x0000000e03097227 */ /* 0x041fe200078e00ff */
[----:B------:R-:W-:Y:S01]  /*0c20*/  UIADD3 UR75, UPT, UPT, UR5, 0xc, URZ ;  /* 0x0000000c054b7890 */ /* 0x000fe2000fffe0ff */
[----:B------:R-:W-:Y:S01]  /*0c30*/  IABS R27, UR76 ;  /* 0x0000004c001b7c13 */ /* 0x000fe20008000000 */
[----:B------:R-:W-:Y:S01]  /*0c40*/  UIADD3 UR74, UPT, UPT, UR5, 0xd, URZ ;  /* 0x0000000d054a7890 */ /* 0x000fe2000fffe0ff */
[C---:B-1----:R-:W-:Y:S01]  /*0c50*/  IMAD.HI.U32 R6, R3.reuse, R7, RZ ;  /* 0x0000000703067227 */ /* 0x042fe200078e00ff */
[----:B------:R-:W-:Y:S01]  /*0c60*/  IABS R33, UR73 ;  /* 0x0000004900217c13 */ /* 0x000fe20008000000 */
[----:B------:R-:W-:Y:S01]  /*0c70*/  UIADD3 UR72, UPT, UPT, UR5, 0xf, URZ ;  /* 0x0000000f05487890 */ /* 0x000fe2000fffe0ff */
[----:B------:R-:W-:Y:S01]  /*0c80*/  IABS R29, UR75 ;  /* 0x0000004b001d7c13 */ /* 0x000fe20008000000 */
[----:B------:R-:W-:Y:S01]  /*0c90*/  IMAD.MOV R10, RZ, RZ, -R6 ;  /* 0x000000ffff0a7224 */ /* 0x000fe200078e0a06 */
[----:B------:R-:W-:Y:S01]  /*0ca0*/  IABS R31, UR74 ;  /* 0x0000004a001f7c13 */ /* 0x000fe20008000000 */
[C---:B------:R-:W-:Y:S01]  /*0cb0*/  IMAD.HI.U32 R6, R3.reuse, R11, RZ ;  /* 0x0000000b03067227 */ /* 0x040fe200078e00ff */
[----:B------:R-:W-:Y:S01]  /*0cc0*/  UIADD3 UR71, UPT, UPT, UR5, 0x10, URZ ;  /* 0x0000001005477890 */ /* 0x000fe2000fffe0ff */
[----:B------:R-:W-:Y:S01]  /*0cd0*/  IABS R35, UR72 ;  /* 0x0000004800237c13 */ /* 0x000fe20008000000 */
[----:B------:R-:W-:Y:S01]  /*0ce0*/  UIADD3 UR70, UPT, UPT, UR5, 0x11, URZ ;  /* 0x0000001105467890 */ /* 0x000fe2000fffe0ff */
[----:B------:R-:W-:Y:S01]  /*0cf0*/  IMAD.MOV R6, RZ, RZ, -R6 ;  /* 0x000000ffff067224 */ /* 0x000fe200078e0a06 */
[----:B------:R-:W-:Y:S01]  /*0d00*/  UIADD3 UR69, UPT, UPT, UR5, 0x12, URZ ;  /* 0x0000001205457890 */ /* 0x000fe2000fffe0ff */
[----:B------:R-:W-:Y:S01]  /*0d10*/  IMAD.MOV R15, RZ, RZ, -R9 ;  /* 0x000000ffff0f7224 */ /* 0x000fe200078e0a09 */
[----:B------:R-:W-:Y:S01]  /*0d20*/  IABS R37, UR71 ;  /* 0x0000004700257c13 */ /* 0x000fe20008000000 */
[C---:B------:R-:W-:Y:S01]  /*0d30*/  IMAD R9, R0.reuse, R6, R11 ;  /* 0x0000000600097224 */ /* 0x040fe200078e020b */
[----:B------:R-:W-:Y:S01]  /*0d40*/  UIADD3 UR68, UPT, UPT, UR5, 0x13, URZ ;  /* 0x0000001305447890 */ /* 0x000fe2000fffe0ff */
[----:B------:R-:W-:Y:S01]  /*0d50*/  IMAD.U32 R6, RZ, RZ, UR24 ;  /* 0x00000018ff067e24 */ /* 0x000fe2000f8e00ff */
[----:B------:R-:W-:Y:S01]  /*0d60*/  IABS R39, UR70 ;  /* 0x0000004600277c13 */ /* 0x000fe20008000000 */
[C---:B------:R-:W-:Y:S01]  /*0d70*/  IMAD R11, R0.reuse, R13, R12 ;  /* 0x0000000d000b7224 */ /* 0x040fe200078e020c */
[----:B------:R-:W-:Y:S01]  /*0d80*/  UIADD3 UR61, UPT, UPT, UR5, 0x14, URZ ;  /* 0x00000014053d7890 */ /* 0x000fe2000fffe0ff */
[C---:B------:R-:W-:Y:S01]  /*0d90*/  IMAD R13, R0.reuse, R15, R14 ;  /* 0x0000000f000d7224 */ /* 0x040fe200078e020e */
[----:B------:R0:W-:Y:S01]  /*0da0*/  STL [R1+0xca4], R6 ;  /* 0x000ca40601007387 */ /* 0x0001e20000100800 */
[----:B------:R-:W-:Y:S01]  /*0db0*/  IABS R15, UR25 ;  /* 0x00000019000f7c13 */ /* 0x000fe20008000000 */
[----:B--2---:R-:W-:Y:S01]  /*0dc0*/  IMAD.U32 R8, RZ, RZ, UR20 ;  /* 0x00000014ff087e24 */ /* 0x004fe2000f8e00ff */
[----:B------:R-:W-:Y:S01]  /*0dd0*/  IABS R41, UR69 ;  /* 0x0000004500297c13 */ /* 0x000fe20008000000 */
[C---:B------:R-:W-:Y:S01]  /*0de0*/  IMAD R7, R0.reuse, R10, R7 ;  /* 0x0000000a00077224 */ /* 0x040fe200078e0207 */
[----:B------:R-:W-:Y:S01]  /*0df0*/  IABS R43, UR68 ;  /* 0x00000044002b7c13 */ /* 0x000fe20008000000 */
[C---:B------:R-:W-:Y:S01]  /*0e00*/  IMAD.HI.U32 R10, R3.reuse, R19, RZ ;  /* 0x00000013030a7227 */ /* 0x040fe200078e00ff */
[----:B------:R-:W-:Y:S01]  /*0e10*/  IABS R45, UR61 ;  /* 0x0000003d002d7c13 */ /* 0x000fe20008000000 */
[----:B------:R-:W-:Y:S01]  /*0e20*/  UIADD3 UR8, UPT, UPT, UR5, 0x15, URZ ;  /* 0x0000001505087890 */ /* 0x000fe2000fffe0ff */
[C---:B------:R-:W-:Y:S01]  /*0e30*/  ISETP.GT.U32.AND P1, PT, R0.reuse, R5, PT ;  /* 0x000000050000720c */ /* 0x040fe20003f24070 */
[----:B0-----:R-:W-:Y:S01]  /*0e40*/  IMAD.U32 R6, RZ, RZ, UR23 ;  /* 0x00000017ff067e24 */ /* 0x001fe2000f8e00ff */
[----:B------:R-:W-:Y:S01]  /*0e50*/  UIADD3 UR9, UPT, UPT, UR5, 0x16, URZ ;  /* 0x0000001605097890 */ /* 0x000fe2000fffe0ff */
[----:B------:R-:W-:Y:S01]  /*0e60*/  IMAD.MOV R10, RZ, RZ, -R10 ;  /* 0x000000ffff0a7224 */ /* 0x000fe200078e0a0a */
[----:B------:R-:W-:Y:S01]  /*0e70*/  UIADD3 UR10, UPT, UPT, UR5, 0x17, URZ ;  /* 0x00000017050a7890 */ /* 0x000fe2000fffe0ff */
[----:B------:R-:W-:Y:S01]  /*0e80*/  IABS R47, UR8 ;  /* 0x00000008002f7c13 */ /* 0x000fe20008000000 */
[----:B------:R0:W-:Y:S01]  /*0e90*/  STL [R1+0xca0], R6 ;  /* 0x000ca00601007387 */ /* 0x0001e20000100800 */
[C---:B------:R-:W-:Y:S01]  /*0ea0*/  IMAD R19, R0.reuse, R10, R19 ;  /* 0x0000000a00137224 */ /* 0x040fe200078e0213 */
[----:B------:R-:W-:Y:S01]  /*0eb0*/  IABS R49, UR9 ;  /* 0x0000000900317c13 */ /* 0x000fe20008000000 */
[----:B------:R-:W-:Y:S01]  /*0ec0*/  IMAD.HI.U32 R10, R3, R31, RZ ;  /* 0x0000001f030a7227 */ /* 0x000fe200078e00ff */
[----:B------:R-:W-:Y:S01]  /*0ed0*/  IABS R51, UR10 ;  /* 0x0000000a00337c13 */ /* 0x000fe20008000000 */
[----:B------:R-:W-:Y:S01]  /*0ee0*/  UIADD3 UR12, UPT, UPT, UR5, 0x19, URZ ;  /* 0x00000019050c7890 */ /* 0x000fe2000fffe0ff */
[C---:B------:R-:W-:Y:S01]  /*0ef0*/  ISETP.GT.U32.AND P4, PT, R0.reuse, R7, PT ;  /* 0x000000070000720c */ /* 0x040fe20003f84070 */
[----:B------:R-:W-:Y:S01]  /*0f00*/  IMAD.MOV R10, RZ, RZ, -R10 ;  /* 0x000000ffff0a7224 */ /* 0x000fe200078e0a0a */
[----:B------:R-:W-:Y:S01]  /*0f10*/  UIADD3 UR15, UPT, UPT, UR5, 0x1f, URZ ;  /* 0x0000001f050f7890 */ /* 0x000fe2000fffe0ff */
[C---:B------:R-:W-:Y:S01]  /*0f20*/  ISETP.GT.U32.AND P0, PT, R0.reuse, R9, PT ;  /* 0x000000090000720c */ /* 0x040fe20003f04070 */
[----:B0-----:R-:W-:Y:S01]  /*0f30*/  IMAD.U32 R6, RZ, RZ, UR22 ;  /* 0x00000016ff067e24 */ /* 0x001fe2000f8e00ff */
[----:B------:R-:W-:Y:S01]  /*0f40*/  IABS R55, UR12 ;  /* 0x0000000c00377c13 */ /* 0x000fe20008000000 */
[C---:B------:R-:W-:Y:S01]  /*0f50*/  IMAD R31, R0.reuse, R10, R31 ;  /* 0x0000000a001f7224 */ /* 0x040fe200078e021f */
[C---:B------:R-:W-:Y:S01]  /*0f60*/  ISETP.GT.U32.AND P2, PT, R0.reuse, R13, PT ;  /* 0x0000000d0000720c */ /* 0x040fe20003f44070 */
[--C-:B------:R-:W-:Y:S01]  /*0f70*/  @!P1 IMAD.IADD R5, R5, 0x1, -R0.reuse ;  /* 0x0000000105059824 */ /* 0x100fe200078e0a00 */
[----:B------:R0:W-:Y:S01]  /*0f80*/  STL [R1+0xc9c], R6 ;  /* 0x000c9c0601007387 */ /* 0x0001e20000100800 */
[----:B------:R-:W-:Y:S01]  /*0f90*/  IABS R67, UR15 ;  /* 0x0000000f00437c13 */ /* 0x000fe20008000000 */
[----:B------:R-:W-:Y:S01]  /*0fa0*/  UIADD3 UR11, UPT, UPT, UR5, 0x18, URZ ;  /* 0x00000018050b7890 */ /* 0x000fe2000fffe0ff */
[C---:B------:R-:W-:Y:S01]  /*0fb0*/  ISETP.GT.U32.AND P5, PT, R0.reuse, R11, PT ;  /* 0x0000000b0000720c */ /* 0x040fe20003fa4070 */
[----:B------:R1:W-:Y:S01]  /*0fc0*/  STL [R1+0xc98], R8 ;  /* 0x000c980801007387 */ /* 0x0003e20000100800 */
[--C-:B------:R-:W-:Y:S01]  /*0fd0*/  @!P4 IMAD.IADD R7, R7, 0x1, -R0.reuse ;  /* 0x000000010707c824 */ /* 0x100fe200078e0a00 */
[C---:B------:R-:W-:Y:S01]  /*0fe0*/  ISETP.GT.U32.AND P1, PT, R0.reuse, R5, PT ;  /* 0x000000050000720c */ /* 0x040fe20003f24070 */
[----:B------:R-:W-:Y:S01]  /*0ff0*/  @!P0 IMAD.IADD R9, R9, 0x1, -R0 ;  /* 0x0000000109098824 */ /* 0x000fe200078e0a00 */
[----:B------:R-:W-:Y:S01]  /*1000*/  UIADD3 UR13, UPT, UPT, UR5, 0x1a, URZ ;  /* 0x0000001a050d7890 */ /* 0x000fe2000fffe0ff */
[----:B------:R-:W-:Y:S01]  /*1010*/  IABS R53, UR11 ;  /* 0x0000000b00357c13 */ /* 0x000fe20008000000 */
[C---:B0-----:R-:W-:Y:S01]  /*1020*/  IMAD.HI.U32 R6, R3.reuse, R15, RZ ;  /* 0x0000000f03067227 */ /* 0x041fe200078e00ff */
[----:B------:R-:W-:Y:S01]  /*1030*/  ISETP.GT.U32.AND P0, PT, R0, R7, PT ;  /* 0x000000070000720c */ /* 0x000fe20003f04070 */
[----:B------:R-:W-:Y:S01]  /*1040*/  UIADD3 UR14, UPT, UPT, UR5, 0x1b, URZ ;  /* 0x0000001b050e7890 */ /* 0x000fe2000fffe0ff */
[----:B----4-:R-:W-:Y:S01]  /*1050*/  LOP3.LUT R14, R18, 0x7f, RZ, 0xc0, !PT ;  /* 0x0000007f120e7812 */ /* 0x010fe200078ec0ff */
[----:B-1----:R-:W-:Y:S01]  /*1060*/  IMAD.HI.U32 R8, R3, R17, RZ ;  /* 0x0000001103087227 */ /* 0x002fe200078e00ff */
[----:B------:R-:W-:Y:S01]  /*1070*/  IABS R57, UR13 ;  /* 0x0000000d00397c13 */ /* 0x000fe20008000000 */
[----:B------:R-:W-:-:S02]  /*1080*/  UIADD3 UR16, UPT, UPT, UR5, 0x1c, URZ ;  /* 0x0000001c05107890 */ /* 0x000fc4000fffe0ff */
[----:B------:R-:W-:Y:S01]  /*1090*/  IMAD.MOV R6, RZ, RZ, -R6 ;  /* 0x000000ffff067224 */ /* 0x000fe200078e0a06 */
[----:B------:R-:W-:Y:S01]  /*10a0*/  IABS R59, UR14 ;  /* 0x0000000e003b7c13 */ /* 0x000fe20008000000 */
[----:B------:R-:W-:Y:S01]  /*10b0*/  IMAD.MOV R8, RZ, RZ, -R8 ;  /* 0x000000ffff087224 */ /* 0x000fe200078e0a08 */
[----:B------:R-:W-:Y:S01]  /*10c0*/  UIMAD UR4, UR17, UR4, UR19 ;  /* 0x00000004110472a4 */ /* 0x000fe2000f8e0213 */
[C---:B------:R-:W-:Y:S01]  /*10d0*/  IMAD R15, R0.reuse, R6, R15 ;  /* 0x00000006000f7224 */ /* 0x040fe200078e020f */
[----:B------:R-:W-:Y:S01]  /*10e0*/  IABS R61, UR16 ;  /* 0x00000010003d7c13 */ /* 0x000fe20008000000 */
[C---:B------:R-:W-:Y:S01]  /*10f0*/  IMAD.HI.U32 R6, R3.reuse, R21, RZ ;  /* 0x0000001503067227 */ /* 0x040fe200078e00ff */
[----:B------:R-:W-:Y:S02]  /*1100*/  UIADD3 UR17, UPT, UPT, UR5, 0x1d, URZ ;  /* 0x0000001d05117890 */ /* 0x000fe4000fffe0ff */
[C---:B------:R-:W-:Y:S01]  /*1110*/  ISETP.GT.U32.AND P3, PT, R0.reuse, R15, PT ;  /* 0x0000000f0000720c */ /* 0x040fe20003f64070 */
[----:B------:R-:W-:Y:S01]  /*1120*/  IMAD R17, R0, R8, R17 ;  /* 0x0000000800117224 */ /* 0x000fe200078e0211 */
[----:B------:R-:W-:Y:S01]  /*1130*/  UIADD3 UR4, UPT, UPT, UR18, UR4, URZ ;  /* 0x0000000412047290 */ /* 0x000fe2000fffe0ff */
[----:B------:R-:W-:Y:S01]  /*1140*/  IMAD.HI.U32 R8, R3, R23, RZ ;  /* 0x0000001703087227 */ /* 0x000fe200078e00ff */
[----:B------:R-:W-:Y:S01]  /*1150*/  UIADD3 UR18, UPT, UPT, UR5, 0x1e, URZ ;  /* 0x0000001e05127890 */ /* 0x000fe2000fffe0ff */
[----:B------:R-:W-:Y:S01]  /*1160*/  IABS R63, UR17 ;  /* 0x00000011003f7c13 */ /* 0x000fe20008000000 */
[----:B------:R-:W-:Y:S01]  /*1170*/  UMOV UR19, 0x400 ;  /* 0x0000040000137882 */ /* 0x000fe20000000000 */
[----:B------:R-:W-:-:S02]  /*1180*/  IMAD.MOV R6, RZ, RZ, -R6 ;  /* 0x000000ffff067224 */ /* 0x000fc400078e0a06 */
[----:B------:R-:W-:Y:S01]  /*1190*/  IMAD.MOV R8, RZ, RZ, -R8 ;  /* 0x000000ffff087224 */ /* 0x000fe200078e0a08 */
[----:B------:R-:W-:Y:S01]  /*11a0*/  IABS R65, UR18 ;  /* 0x0000001200417c13 */ /* 0x000fe20008000000 */
[----:B------:R-:W-:Y:S02]  /*11b0*/  IMAD R21, R0, R6, R21 ;  /* 0x0000000600157224 */ /* 0x000fe400078e0215 */
[----:B------:R-:W-:-:S04]  /*11c0*/  IMAD.HI.U32 R6, R3, R25, RZ ;  /* 0x0000001903067227 */ /* 0x000fc800078e00ff */
[----:B------:R-:W-:Y:S02]  /*11d0*/  IMAD R23, R0, R8, R23 ;  /* 0x0000000800177224 */ /* 0x000fe400078e0217 */
[----:B------:R-:W-:Y:S02]  /*11e0*/  IMAD.MOV R8, RZ, RZ, -R6 ;  /* 0x000000ffff087224 */ /* 0x000fe400078e0a06 */
[----:B------:R-:W-:-:S04]  /*11f0*/  IMAD.HI.U32 R6, R3, R27, RZ ;  /* 0x0000001b03067227 */ /* 0x000fc800078e00ff */
[----:B------:R-:W-:Y:S02]  /*1200*/  IMAD.MOV R12, RZ, RZ, -R6 ;  /* 0x000000ffff0c7224 */ /* 0x000fe400078e0a06 */
[----:B------:R-:W-:Y:S02]  /*1210*/  IMAD R25, R0, R8, R25 ;  /* 0x0000000800197224 */ /* 0x000fe400078e0219 */
[----:B------:R-:W-:-:S04]  /*1220*/  IMAD.HI.U32 R6, R3, R33, RZ ;  /* 0x0000002103067227 */ /* 0x000fc800078e00ff */
[----:B------:R-:W-:-:S04]  /*1230*/  IMAD.HI.U32 R8, R3, R29, RZ ;  /* 0x0000001d03087227 */ /* 0x000fc800078e00ff */
[----:B------:R-:W-:Y:S02]  /*1240*/  IMAD.MOV R6, RZ, RZ, -R6 ;  /* 0x000000ffff067224 */ /* 0x000fe400078e0a06 */
[----:B------:R-:W-:Y:S02]  /*1250*/  IMAD.MOV R8, RZ, RZ, -R8 ;  /* 0x000000ffff087224 */ /* 0x000fe400078e0a08 */
[C---:B------:R-:W-:Y:S02]  /*1260*/  IMAD R33, R0.reuse, R6, R33 ;  /* 0x0000000600217224 */ /* 0x040fe400078e0221 */
[----:B------:R-:W-:Y:S02]  /*1270*/  IMAD R29, R0, R8, R29 ;  /* 0x00000008001d7224 */ /* 0x000fe400078e021d */
[----:B------:R-:W-:-:S04]  /*1280*/  IMAD.HI.U32 R6, R3, R35, RZ ;  /* 0x0000002303067227 */ /* 0x000fc800078e00ff */
[----:B------:R-:W-:-:S04]  /*1290*/  IMAD.HI.U32 R8, R3, R37, RZ ;  /* 0x0000002503087227 */ /* 0x000fc800078e00ff */
[----:B------:R-:W-:Y:S02]  /*12a0*/  IMAD.MOV R10, RZ, RZ, -R6 ;  /* 0x000000ffff0a7224 */ /* 0x000fe400078e0a06 */
[----:B------:R-:W-:Y:S02]  /*12b0*/  IMAD.MOV R8, RZ, RZ, -R8 ;  /* 0x000000ffff087224 */ /* 0x000fe400078e0a08 */
[----:B------:R-:W-:-:S04]  /*12c0*/  IMAD.HI.U32 R6, R3, R39, RZ ;  /* 0x0000002703067227 */ /* 0x000fc800078e00ff */
[C---:B------:R-:W-:Y:S02]  /*12d0*/  IMAD R35, R0.reuse, R10, R35 ;  /* 0x0000000a00237224 */ /* 0x040fe400078e0223 */
[----:B------:R-:W-:Y:S02]  /*12e0*/  IMAD R37, R0, R8, R37 ;  /* 0x0000000800257224 */ /* 0x000fe400078e0225 */
[----:B------:R-:W-:Y:S02]  /*12f0*/  IMAD.MOV R10, RZ, RZ, -R6 ;  /* 0x000000ffff0a7224 */ /* 0x000fe400078e0a06 */
[----:B------:R-:W-:-:S04]  /*1300*/  IMAD.HI.U32 R8, R3, R41, RZ ;  /* 0x0000002903087227 */ /* 0x000fc800078e00ff */
[----:B------:R-:W-:-:S04]  /*1310*/  IMAD.HI.U32 R6, R3, R43, RZ ;  /* 0x0000002b03067227 */ /* 0x000fc800078e00ff */
[----:B------:R-:W-:Y:S02]  /*1320*/  IMAD R39, R0, R10, R39 ;  /* 0x0000000a00277224 */ /* 0x000fe400078e0227 */
[----:B------:R-:W-:Y:S02]  /*1330*/  IMAD.MOV R8, RZ, RZ, -R8 ;  /* 0x000000ffff087224 */ /* 0x000fe400078e0a08 */
[----:B------:R-:W-:Y:S02]  /*1340*/  IMAD.MOV R10, RZ, RZ, -R6 ;  /* 0x000000ffff0a7224 */ /* 0x000fe400078e0a06 */
[----:B------:R-:W-:-:S04]  /*1350*/  IMAD.HI.U32 R6, R3, R45, RZ ;  /* 0x0000002d03067227 */ /* 0x000fc800078e00ff */
[----:B------:R-:W-:Y:S02]  /*1360*/  IMAD R41, R0, R8, R41 ;  /* 0x0000000800297224 */ /* 0x000fe400078e0229 */
[----:B------:R-:W-:Y:S02]  /*1370*/  IMAD.MOV R8, RZ, RZ, -R6 ;  /* 0x000000ffff087224 */ /* 0x000fe400078e0a06 */
[----:B------:R-:W-:-:S04]  /*1380*/  IMAD.HI.U32 R6, R3, R47, RZ ;  /* 0x0000002f03067227 */ /* 0x000fc800078e00ff */
[----:B------:R-:W-:Y:S02]  /*1390*/  IMAD R45, R0, R8, R45 ;  /* 0x00000008002d7224 */ /* 0x000fe400078e022d */
[----:B------:R-:W-:-:S04]  /*13a0*/  IMAD.HI.U32 R8, R3, R49, RZ ;  /* 0x0000003103087227 */ /* 0x000fc800078e00ff */
[----:B------:R-:W-:Y:S02]  /*13b0*/  IMAD R43, R0, R10, R43 ;  /* 0x0000000a002b7224 */ /* 0x000fe400078e022b */
[----:B------:R-:W-:Y:S02]  /*13c0*/  IMAD.MOV R10, RZ, RZ, -R6 ;  /* 0x000000ffff0a7224 */ /* 0x000fe400078e0a06 */
[----:B------:R-:W-:Y:S02]  /*13d0*/  IMAD.MOV R8, RZ, RZ, -R8 ;  /* 0x000000ffff087224 */ /* 0x000fe400078e0a08 */
[----:B------:R-:W-:-:S04]  /*13e0*/  IMAD.HI.U32 R6, R3, R51, RZ ;  /* 0x0000003303067227 */ /* 0x000fc800078e00ff */
[C---:B------:R-:W-:Y:S02]  /*13f0*/  IMAD R49, R0.reuse, R8, R49 ;  /* 0x0000000800317224 */ /* 0x040fe400078e0231 */
[----:B------:R-:W-:Y:S02]  /*1400*/  IMAD.MOV R8, RZ, RZ, -R6 ;  /* 0x000000ffff087224 */ /* 0x000fe400078e0a06 */
[----:B------:R-:W-:Y:S01]  /*1410*/  @!P2 IMAD.IADD R13, R13, 0x1, -R0 ;  /* 0x000000010d0da824 */ /* 0x000fe200078e0a00 */
[C---:B------:R-:W-:Y:S01]  /*1420*/  ISETP.GT.U32.AND P2, PT, R0.reuse, R9, PT ;  /* 0x000000090000720c */ /* 0x040fe20003f44070 */
[----:B------:R-:W-:Y:S02]  /*1430*/  IMAD R51, R0, R8, R51 ;  /* 0x0000000800337224 */ /* 0x000fe400078e0233 */
[----:B------:R-:W-:-:S04]  /*1440*/  IMAD.HI.U32 R8, R3, R55, RZ ;  /* 0x0000003703087227 */ /* 0x000fc800078e00ff */
[----:B------:R-:W-:Y:S02]  /*1450*/  IMAD.MOV R8, RZ, RZ, -R8 ;  /* 0x000000ffff087224 */ /* 0x000fe400078e0a08 */
[----:B------:R-:W-:Y:S02]  /*1460*/  @!P5 IMAD.IADD R11, R11, 0x1, -R0 ;  /* 0x000000010b0bd824 */ /* 0x000fe400078e0a00 */
[C---:B------:R-:W-:Y:S02]  /*1470*/  IMAD R55, R0.reuse, R8, R55 ;  /* 0x0000000800377224 */ /* 0x040fe400078e0237 */
[----:B------:R-:W-:Y:S01]  /*1480*/  IMAD.HI.U32 R8, R3, R67, RZ ;  /* 0x0000004303087227 */ /* 0x000fe200078e00ff */
[----:B------:R-:W-:-:S03]  /*1490*/  ISETP.GT.U32.AND P5, PT, R0, R11, PT ;  /* 0x0000000b0000720c */ /* 0x000fc60003fa4070 */
[----:B------:R-:W-:Y:S02]  /*14a0*/  IMAD.MOV R8, RZ, RZ, -R8 ;  /* 0x000000ffff087224 */ /* 0x000fe400078e0a08 */
[--C-:B------:R-:W-:Y:S01]  /*14b0*/  @!P1 IMAD.IADD R5, R5, 0x1, -R0.reuse ;  /* 0x0000000105059824 */ /* 0x100fe200078e0a00 */
[C---:B------:R-:W-:Y:S01]  /*14c0*/  ISETP.GT.U32.AND P1, PT, R0.reuse, R19, PT ;  /* 0x000000130000720c */ /* 0x040fe20003f24070 */
[C---:B------:R-:W-:Y:S02]  /*14d0*/  IMAD R67, R0.reuse, R8, R67 ;  /* 0x0000000800437224 */ /* 0x040fe400078e0243 */
[--C-:B------:R-:W-:Y:S01]  /*14e0*/  @!P0 IMAD.IADD R7, R7, 0x1, -R0.reuse ;  /* 0x0000000107078824 */ /* 0x100fe200078e0a00 */
[C---:B------:R-:W-:Y:S01]  /*14f0*/  ISETP.GT.U32.AND P0, PT, R0.reuse, R21, PT ;  /* 0x000000150000720c */ /* 0x040fe20003f04070 */
[--C-:B------:R-:W-:Y:S01]  /*1500*/  @!P2 IMAD.IADD R9, R9, 0x1, -R0.reuse ;  /* 0x000000010909a824 */ /* 0x100fe200078e0a00 */
[C---:B------:R-:W-:Y:S01]  /*1510*/  ISETP.GT.U32.AND P6, PT, R0.reuse, R67, PT ;  /* 0x000000430000720c */ /* 0x040fe20003fc4070 */
[--C-:B------:R-:W-:Y:S01]  /*1520*/  @!P3 IMAD.IADD R15, R15, 0x1, -R0.reuse ;  /* 0x000000010f0fb824 */ /* 0x100fe200078e0a00 */
[C---:B------:R-:W-:Y:S01]  /*1530*/  ISETP.GT.U32.AND P2, PT, R0.reuse, R23, PT ;  /* 0x000000170000720c */ /* 0x040fe20003f44070 */
[--C-:B------:R-:W-:Y:S01]  /*1540*/  @!P5 IMAD.IADD R11, R11, 0x1, -R0.reuse ;  /* 0x000000010b0bd824 */ /* 0x100fe200078e0a00 */
[C---:B------:R-:W-:Y:S01]  /*1550*/  ISETP.GT.U32.AND P3, PT, R0.reuse, R13, PT ;  /* 0x0000000d0000720c */ /* 0x040fe20003f64070 */
[C---:B------:R-:W-:Y:S01]  /*1560*/  IMAD R27, R0.reuse, R12, R27 ;  /* 0x0000000c001b7224 */ /* 0x040fe200078e021b */
[C---:B------:R-:W-:Y:S01]  /*1570*/  ISETP.GT.U32.AND P5, PT, R0.reuse, R25, PT ;  /* 0x000000190000720c */ /* 0x040fe20003fa4070 */
[----:B------:R-:W-:Y:S01]  /*1580*/  @!P1 IMAD.IADD R19, R19, 0x1, -R0 ;  /* 0x0000000113139824 */ /* 0x000fe200078e0a00 */
[----:B------:R-:W-:Y:S01]  /*1590*/  ISETP.GT.U32.AND P1, PT, R0, R33, PT ;  /* 0x000000210000720c */ /* 0x000fe20003f24070 */
[----:B------:R-:W-:Y:S01]  /*15a0*/  IMAD.HI.U32 R6, R3, R53, RZ ;  /* 0x0000003503067227 */ /* 0x000fe200078e00ff */
[----:B------:R-:W-:-:S03]  /*15b0*/  SHF.R.U32.HI R12, RZ, 0x5, R18 ;  /* 0x00000005ff0c7819 */ /* 0x000fc60000011612 */
        /* <DEDUP_REMOVED lines=14> */
[--C-:B------:R-:W-:Y:S01]  /*16a0*/  @!P6 IMAD.IADD R15, R15, 0x1, -R0.reuse ;  /* 0x000000010f0fe824 */ /* 0x100fe200078e0a00 */
[C---:B------:R-:W-:Y:S01]  /*16b0*/  ISETP.GT.U32.AND P6, PT, R0.reuse, R29, PT ;  /* 0x0000001d0000720c */ /* 0x040fe20003fc4070 */
[--C-:B------:R-:W-:Y:S01]  /*16c0*/  @!P0 IMAD.IADD R35, R35, 0x1, -R0.reuse ;  /* 0x0000000123238824 */ /* 0x100fe200078e0a00 */
[C---:B------:R-:W-:Y:S01]  /*16d0*/  ISETP.GT.U32.AND P0, PT, R0.reuse, R23, PT ;  /* 0x000000170000720c */ /* 0x040fe20003f04070 */
[--C-:B------:R-:W-:Y:S01]  /*16e0*/  @!P4 IMAD.IADD R67, R67, 0x1, -R0.reuse ;  /* 0x000000014343c824 */ /* 0x100fe200078e0a00 */
[C---:B------:R-:W-:Y:S01]  /*16f0*/  ISETP.GT.U32.AND P4, PT, R0.reuse, R17, PT ;  /* 0x000000110000720c */ /* 0x040fe20003f84070 */
[----:B------:R-:W-:Y:S01]  /*1700*/  @!P2 IMAD.IADD R37, R37, 0x1, -R0 ;  /* 0x000000012525a824 */ /* 0x000fe200078e0a00 */
[----:B------:R-:W-:Y:S01]  /*1710*/  ISETP.GT.U32.AND P2, PT, R0, R25, PT ;  /* 0x000000190000720c */ /* 0x000fe20003f44070 */
[----:B------:R-:W-:-:S02]  /*1720*/  IMAD.MOV R10, RZ, RZ, -R6 ;  /* 0x000000ffff0a7224 */ /* 0x000fc400078e0a06 */
[----:B------:R-:W-:-:S04]  /*1730*/  IMAD.HI.U32 R6, R3, R57, RZ ;  /* 0x0000003903067227 */ /* 0x000fc800078e00ff */
[--C-:B------:R-:W-:Y:S01]  /*1740*/  @!P3 IMAD.IADD R27, R27, 0x1, -R0.reuse ;  /* 0x000000011b1bb824 */ /* 0x100fe200078e0a00 */
[C---:B------:R-:W-:Y:S01]  /*1750*/  ISETP.GT.U32.AND P3, PT, R0.reuse, R41, PT ;  /* 0x000000290000720c */ /* 0x040fe20003f64070 */
[C---:B------:R-:W-:Y:S02]  /*1760*/  IMAD R53, R0.reuse, R10, R53 ;  /* 0x0000000a00357224 */ /* 0x040fe400078e0235 */
[--C-:B------:R-:W-:Y:S01]  /*1770*/  @!P4 IMAD.IADD R17, R17, 0x1, -R0.reuse ;  /* 0x000000011111c824 */ /* 0x100fe200078e0a00 */
[C---:B------:R-:W-:Y:S01]  /*1780*/  ISETP.GT.U32.AND P4, PT, R0.reuse, R31, PT ;  /* 0x0000001f0000720c */ /* 0x040fe20003f84070 */
[----:B------:R-:W-:Y:S01]  /*1790*/  @!P1 IMAD.IADD R21, R21, 0x1, -R0 ;  /* 0x0000000115159824 */ /* 0x000fe200078e0a00 */
[----:B------:R-:W-:Y:S01]  /*17a0*/  ISETP.GT.U32.AND P1, PT, R0, R33, PT ;  /* 0x000000210000720c */ /* 0x000fe20003f24070 */
[----:B------:R-:W-:Y:S02]  /*17b0*/  IMAD.MOV R10, RZ, RZ, -R6 ;  /* 0x000000ffff0a7224 */ /* 0x000fe400078e0a06 */
[----:B------:R-:W-:-:S04]  /*17c0*/  IMAD.HI.U32 R6, R3, R59, RZ ;  /* 0x0000003b03067227 */ /* 0x000fc800078e00ff */
[--C-:B------:R-:W-:Y:S01]  /*17d0*/  @!P6 IMAD.IADD R29, R29, 0x1, -R0.reuse ;  /* 0x000000011d1de824 */ /* 0x100fe200078e0a00 */
[C---:B------:R-:W-:Y:S01]  /*17e0*/  ISETP.GT.U32.AND P6, PT, R0.reuse, R17, PT ;  /* 0x000000110000720c */ /* 0x040fe20003fc4070 */
[--C-:B------:R-:W-:Y:S01]  /*17f0*/  @!P0 IMAD.IADD R23, R23, 0x1, -R0.reuse ;  /* 0x0000000117178824 */ /* 0x100fe200078e0a00 */
[C---:B------:R-:W-:Y:S01]  /*1800*/  ISETP.GT.U32.AND P0, PT, R0.reuse, R35, PT ;  /* 0x000000230000720c */ /* 0x040fe20003f04070 */
[----:B------:R-:W-:Y:S01]  /*1810*/  @!P4 IMAD.IADD R31, R31, 0x1, -R0 ;  /* 0x000000011f1fc824 */ /* 0x000fe200078e0a00 */
[C---:B------:R-:W-:Y:S01]  /*1820*/  ISETP.GT.U32.AND P4, PT, R0.reuse, R19, PT ;  /* 0x000000130000720c */ /* 0x040fe20003f84070 */
[----:B------:R-:W-:Y:S02]  /*1830*/  IMAD.MOV R6, RZ, RZ, -R6 ;  /* 0x000000ffff067224 */ /* 0x000fe400078e0a06 */
[----:B------:R-:W-:Y:S01]  /*1840*/  @!P2 IMAD.IADD R25, R25, 0x1, -R0 ;  /* 0x000000011919a824 */ /* 0x000fe200078e0a00 */
[C---:B------:R-:W-:Y:S01]  /*1850*/  ISETP.GT.U32.AND P2, PT, R0.reuse, R37, PT ;  /* 0x000000250000720c */ /* 0x040fe20003f44070 */
[----:B------:R-:W-:-:S02]  /*1860*/  IMAD R59, R0, R6, R59 ;  /* 0x00000006003b7224 */ /* 0x000fc400078e023b */
[----:B------:R-:W-:-:S04]  /*1870*/  IMAD.HI.U32 R6, R3, R61, RZ ;  /* 0x0000003d03067227 */ /* 0x000fc800078e00ff */
[--C-:B------:R-:W-:Y:S01]  /*1880*/  @!P3 IMAD.IADD R41, R41, 0x1, -R0.reuse ;  /* 0x000000012929b824 */ /* 0x100fe200078e0a00 */
[C---:B------:R-:W-:Y:S01]  /*1890*/  ISETP.GT.U32.AND P3, PT, R0.reuse, R29, PT ;  /* 0x0000001d0000720c */ /* 0x040fe20003f64070 */
[--C-:B------:R-:W-:Y:S01]  /*18a0*/  @!P4 IMAD.IADD R19, R19, 0x1, -R0.reuse ;  /* 0x000000011313c824 */ /* 0x100fe200078e0a00 */
[C---:B------:R-:W-:Y:S01]  /*18b0*/  ISETP.GT.U32.AND P4, PT, R0.reuse, R31, PT ;  /* 0x0000001f0000720c */ /* 0x040fe20003f84070 */
[--C-:B------:R-:W-:Y:S01]  /*18c0*/  @!P5 IMAD.IADD R39, R39, 0x1, -R0.reuse ;  /* 0x000000012727d824 */ /* 0x100fe200078e0a00 */
[C---:B------:R-:W-:Y:S01]  /*18d0*/  ISETP.GT.U32.AND P5, PT, R0.reuse, R27, PT ;  /* 0x0000001b0000720c */ /* 0x040fe20003fa4070 */
[----:B------:R-:W-:Y:S01]  /*18e0*/  @!P1 IMAD.IADD R33, R33, 0x1, -R0 ;  /* 0x0000000121219824 */ /* 0x000fe200078e0a00 */
[C---:B------:R-:W-:Y:S01]  /*18f0*/  ISETP.GT.U32.AND P1, PT, R0.reuse, R47, PT ;  /* 0x0000002f0000720c */ /* 0x040fe20003f24070 */
[----:B------:R-:W-:Y:S02]  /*1900*/  IMAD.MOV R6, RZ, RZ, -R6 ;  /* 0x000000ffff067224 */ /* 0x000fe400078e0a06 */
[--C-:B------:R-:W-:Y:S01]  /*1910*/  @!P6 IMAD.IADD R17, R17, 0x1, -R0.reuse ;  /* 0x000000011111e824 */ /* 0x100fe200078e0a00 */
[C---:B------:R-:W-:Y:S01]  /*1920*/  ISETP.GT.U32.AND P6, PT, R0.reuse, R39, PT ;  /* 0x000000270000720c */ /* 0x040fe20003fc4070 */
[----:B------:R-:W-:Y:S01]  /*1930*/  @!P0 IMAD.IADD R35, R35, 0x1, -R0 ;  /* 0x0000000123238824 */ /* 0x000fe200078e0a00 */
[C---:B------:R-:W-:Y:S01]  /*1940*/  ISETP.GT.U32.AND P0, PT, R0.reuse, R49, PT ;  /* 0x000000310000720c */ /* 0x040fe20003f04070 */
[----:B------:R-:W-:-:S02]  /*1950*/  IMAD R57, R0, R10, R57 ;  /* 0x0000000a00397224 */ /* 0x000fc400078e0239 */
[----:B------:R-:W-:Y:S02]  /*1960*/  IMAD R61, R0, R6, R61 ;  /* 0x00000006003d7224 */ /* 0x000fe400078e023d */
[----:B------:R-:W-:Y:S01]  /*1970*/  IMAD.U32 R10, RZ, RZ, UR4 ;  /* 0x00000004ff0a7e24 */ /* 0x000fe2000f8e00ff */
[----:B------:R-:W0:Y:S01]  /*1980*/  S2UR UR4, SR_CgaCtaId ;  /* 0x00000000000479c3 */ /* 0x000e220000008800 */
[----:B------:R-:W-:-:S04]  /*1990*/  IMAD.HI.U32 R6, R3, R63, RZ ;  /* 0x0000003f03067227 */ /* 0x000fc800078e00ff */
[----:B------:R-:W-:Y:S01]  /*19a0*/  @!P2 IMAD.IADD R37, R37, 0x1, -R0 ;  /* 0x000000012525a824 */ /* 0x000fe200078e0a00 */
[----:B------:R-:W-:Y:S01]  /*19b0*/  ISETP.GT.U32.AND P2, PT, R0, R51, PT ;  /* 0x000000330000720c */ /* 0x000fe20003f44070 */
[----:B------:R-:W-:Y:S02]  /*19c0*/  IMAD R16, R10, 0x80, R14 ;  /* 0x000000800a107824 */ /* 0x000fe400078e020e */
[----:B------:R-:W-:Y:S02]  /*19d0*/  IMAD.MOV R6, RZ, RZ, -R6 ;  /* 0x000000ffff067224 */ /* 0x000fe400078e0a06 */
[----:B------:R-:W-:Y:S01]  /*19e0*/  IMAD.HI.U32 R3, R3, R65, RZ ;  /* 0x0000004103037227 */ /* 0x000fe200078e00ff */
[----:B------:R-:W-:Y:S01]  /*19f0*/  IABS R69, R16 ;  /* 0x0000001000457213 */ /* 0x000fe20000000000 */
[----:B------:R-:W-:Y:S02]  /*1a00*/  STL [R1+0xc80], R16 ;  /* 0x000c801001007387 */ /* 0x000fe40000100800 */
[--C-:B------:R-:W-:Y:S01]  /*1a10*/  @!P3 IMAD.IADD R29, R29, 0x1, -R0.reuse ;  /* 0x000000011d1db824 */ /* 0x100fe200078e0a00 */
[C---:B------:R-:W-:Y:S01]  /*1a20*/  ISETP.GT.U32.AND P3, PT, R0.reuse, R43, PT ;  /* 0x0000002b0000720c */ /* 0x040fe20003f64070 */
[----:B------:R-:W-:Y:S01]  /*1a30*/  @!P4 IMAD.IADD R31, R31, 0x1, -R0 ;  /* 0x000000011f1fc824 */ /* 0x000fe200078e0a00 */
[C---:B------:R-:W-:Y:S01]  /*1a40*/  ISETP.GT.U32.AND P4, PT, R0.reuse, R45, PT ;  /* 0x0000002d0000720c */ /* 0x040fe20003f84070 */
[----:B------:R-:W-:-:S02]  /*1a50*/  IMAD R63, R0, R6, R63 ;  /* 0x00000006003f7224 */ /* 0x000fc400078e023f */
[----:B------:R-:W-:Y:S01]  /*1a60*/  IMAD.MOV R3, RZ, RZ, -R3 ;  /* 0x000000ffff037224 */ /* 0x000fe200078e0a03 */
[----:B------:R-:W1:Y:S01]  /*1a70*/  LDC R6, c[0x0][0x3a0] ;  /* 0x0000e800ff067b82 */ /* 0x000e620000000800 */
[--C-:B------:R-:W-:Y:S01]  /*1a80*/  @!P1 IMAD.IADD R47, R47, 0x1, -R0.reuse ;  /* 0x000000012f2f9824 */ /* 0x100fe200078e0a00 */
[C---:B------:R-:W-:Y:S01]  /*1a90*/  ISETP.GT.U32.AND P1, PT, R0.reuse, R61, PT ;  /* 0x0000003d0000720c */ /* 0x040fe20003f24070 */
[--C-:B------:R-:W-:Y:S01]  /*1aa0*/  @!P5 IMAD.IADD R27, R27, 0x1, -R0.reuse ;  /* 0x000000011b1bd824 */ /* 0x100fe200078e0a00 */
[C---:B------:R-:W-:Y:S01]  /*1ab0*/  ISETP.GT.U32.AND P5, PT, R0.reuse, R41, PT ;  /* 0x000000290000720c */ /* 0x040fe20003fa4070 */
[C---:B------:R-:W-:Y:S01]  /*1ac0*/  IMAD R65, R0.reuse, R3, R65 ;  /* 0x0000000300417224 */ /* 0x040fe200078e0241 */
[----:B0-----:R-:W-:Y:S01]  /*1ad0*/  ULEA UR19, UR4, UR19, 0x18 ;  /* 0x0000001304137291 */ /* 0x001fe2000f8ec0ff */
[--C-:B------:R-:W-:Y:S01]  /*1ae0*/  @!P6 IMAD.IADD R39, R39, 0x1, -R0.reuse ;  /* 0x000000012727e824 */ /* 0x100fe200078e0a00 */
[C---:B------:R-:W-:Y:S01]  /*1af0*/  ISETP.GT.U32.AND P6, PT, R0.reuse, R53, PT ;  /* 0x000000350000720c */ /* 0x040fe20003fc4070 */
[----:B------:R-:W-:Y:S01]  /*1b00*/  @!P0 IMAD.IADD R49, R49, 0x1, -R0 ;  /* 0x0000000131318824 */ /* 0x000fe200078e0a00 */
[----:B------:R-:W-:Y:S01]  /*1b10*/  ISETP.GT.U32.AND P0, PT, R0, R63, PT ;  /* 0x0000003f0000720c */ /* 0x000fe20003f04070 */
[----:B------:R-:W-:-:S04]  /*1b20*/  IMAD.HI.U32 R4, R4, R69, RZ ;  /* 0x0000004504047227 */ /* 0x000fc800078e00ff */
[----:B------:R-:W-:Y:S01]  /*1b30*/  @!P2 IMAD.IADD R51, R51, 0x1, -R0 ;  /* 0x000000013333a824 */ /* 0x000fe200078e0a00 */
[C---:B------:R-:W-:Y:S01]  /*1b40*/  ISETP.GT.U32.AND P2, PT, R0.reuse, R65, PT ;  /* 0x000000410000720c */ /* 0x040fe20003f44070 */
[----:B------:R-:W-:Y:S02]  /*1b50*/  IMAD.MOV R4, RZ, RZ, -R4 ;  /* 0x000000ffff047224 */ /* 0x000fe400078e0a04 */
[--C-:B------:R-:W-:Y:S01]  /*1b60*/  @!P3 IMAD.IADD R43, R43, 0x1, -R0.reuse ;  /* 0x000000012b2bb824 */ /* 0x100fe200078e0a00 */
[C---:B------:R-:W-:Y:S01]  /*1b70*/  ISETP.GT.U32.AND P3, PT, R0.reuse, R57, PT ;  /* 0x000000390000720c */ /* 0x040fe20003f64070 */
[--C-:B------:R-:W-:Y:S01]  /*1b80*/  @!P4 IMAD.IADD R45, R45, 0x1, -R0.reuse ;  /* 0x000000012d2dc824 */ /* 0x100fe200078e0a00 */
[----:B------:R-:W-:Y:S01]  /*1b90*/  ISETP.GT.U32.AND P4, PT, R0, R59, PT ;  /* 0x0000003b0000720c */ /* 0x000fe20003f84070 */
[----:B------:R-:W-:Y:S02]  /*1ba0*/  IMAD R3, R2, R4, R69 ;  /* 0x0000000402037224 */ /* 0x000fe400078e0245 */
[--C-:B------:R-:W-:Y:S01]  /*1bb0*/  @!P1 IMAD.IADD R61, R61, 0x1, -R0.reuse ;  /* 0x000000013d3d9824 */ /* 0x100fe200078e0a00 */
[C---:B------:R-:W-:Y:S01]  /*1bc0*/  ISETP.GT.U32.AND P1, PT, R0.reuse, R51, PT ;  /* 0x000000330000720c */ /* 0x040fe20003f24070 */
[--C-:B------:R-:W-:Y:S01]  /*1bd0*/  @!P5 IMAD.IADD R41, R41, 0x1, -R0.reuse ;  /* 0x000000012929d824 */ /* 0x100fe200078e0a00 */
[C---:B------:R-:W-:Y:S01]  /*1be0*/  ISETP.GT.U32.AND P5, PT, R0.reuse, R55, PT ;  /* 0x000000370000720c */ /* 0x040fe20003fa4070 */
[--C-:B------:R-:W-:Y:S01]  /*1bf0*/  @!P6 IMAD.IADD R53, R53, 0x1, -R0.reuse ;  /* 0x000000013535e824 */ /* 0x100fe200078e0a00 */
[----:B------:R-:W-:Y:S01]  /*1c00*/  ISETP.GT.U32.AND P6, PT, R0, R43, PT ;  /* 0x0000002b0000720c */ /* 0x000fe20003fc4070 */
[--C-:B------:R-:W-:Y:S01]  /*1c10*/  @!P0 IMAD.IADD R63, R63, 0x1, -R0.reuse ;  /* 0x000000013f3f8824 */ /* 0x100fe200078e0a00 */
[----:B------:R-:W-:Y:S01]  /*1c20*/  ISETP.GT.U32.AND P0, PT, R2, R3, PT ;  /* 0x000000030200720c */ /* 0x000fe20003f04070 */
        /* <DEDUP_REMOVED lines=12> */
[----:B------:R-:W-:Y:S01]  /*1cf0*/  @!P0 IMAD.IADD R3, R3, 0x1, -R2 ;  /* 0x0000000103038824 */ /* 0x000fe200078e0a02 */
[----:B------:R-:W-:Y:S01]  /*1d00*/  ISETP.GT.U32.AND P0, PT, R0, R65, PT ;  /* 0x000000410000720c */ /* 0x000fe20003f04070 */
[----:B------:R-:W-:-:S02]  /*1d10*/  @!P2 IMAD.IADD R53, R53, 0x1, -R0 ;  /* 0x000000013535a824 */ /* 0x000fc400078e0a00 */
[--C-:B------:R-:W-:Y:S01]  /*1d20*/  @!P3 IMAD.IADD R47, R47, 0x1, -R0.reuse ;  /* 0x000000012f2fb824 */ /* 0x100fe200078e0a00 */
[----:B------:R-:W-:Y:S01]  /*1d30*/  ISETP.GT.U32.AND P2, PT, R2, R3, PT ;  /* 0x000000030200720c */ /* 0x000fe20003f44070 */
[--C-:B------:R-:W-:Y:S01]  /*1d40*/  @!P4 IMAD.IADD R49, R49, 0x1, -R0.reuse ;  /* 0x000000013131c824 */ /* 0x100fe200078e0a00 */
[C---:B------:R-:W-:Y:S01]  /*1d50*/  ISETP.GT.U32.AND P3, PT, R0.reuse, R57, PT ;  /* 0x000000390000720c */ /* 0x040fe20003f64070 */
[--C-:B------:R-:W-:Y:S01]  /*1d60*/  @!P1 IMAD.IADD R61, R61, 0x1, -R0.reuse ;  /* 0x000000013d3d9824 */ /* 0x100fe200078e0a00 */
[C---:B------:R-:W-:Y:S01]  /*1d70*/  ISETP.GT.U32.AND P4, PT, R0.reuse, R59, PT ;  /* 0x0000003b0000720c */ /* 0x040fe20003f84070 */
[--C-:B------:R-:W-:Y:S01]  /*1d80*/  @!P5 IMAD.IADD R45, R45, 0x1, -R0.reuse ;  /* 0x000000012d2dd824 */ /* 0x100fe200078e0a00 */
[----:B------:R-:W-:Y:S01]  /*1d90*/  ISETP.LE.AND P1, PT, RZ, UR5, PT ;  /* 0x00000005ff007c0c */ /* 0x000fe2000bf23270 */
[--C-:B------:R-:W-:Y:S01]  /*1da0*/  @!P6 IMAD.IADD R63, R63, 0x1, -R0.reuse ;  /* 0x000000013f3fe824 */ /* 0x100fe200078e0a00 */
[----:B------:R-:W-:Y:S01]  /*1db0*/  ISETP.GT.U32.AND P5, PT, R0, R55, PT ;  /* 0x000000370000720c */ /* 0x000fe20003fa4070 */
[----:B------:R-:W-:Y:S01]  /*1dc0*/  @!P0 IMAD.IADD R65, R65, 0x1, -R0 ;  /* 0x0000000141418824 */ /* 0x000fe200078e0a00 */
[----:B------:R-:W-:Y:S01]  /*1dd0*/  ISETP.LE.AND P6, PT, RZ, UR26, PT ;  /* 0x0000001aff007c0c */ /* 0x000fe2000bfc3270 */
[----:B------:R-:W-:Y:S01]  /*1de0*/  IMAD.SHL.U32 R4, R12, 0x200000, RZ ;  /* 0x002000000c047824 */ /* 0x000fe200078e00ff */
[----:B------:R-:W0:Y:S01]  /*1df0*/  LDCU UR26, c[0x0][0x3a4] ;  /* 0x00007480ff1a77ac */ /* 0x000e220008000800 */
[----:B------:R-:W-:Y:S01]  /*1e00*/  @!P2 IMAD.IADD R3, R3, 0x1, -R2 ;  /* 0x000000010303a824 */ /* 0x000fe200078e0a02 */
[----:B------:R-:W-:Y:S01]  /*1e10*/  ISETP.LE.AND P2, PT, RZ, UR29, PT ;  /* 0x0000001dff007c0c */ /* 0x000fe2000bf43270 */
[--C-:B------:R-:W-:Y:S01]  /*1e20*/  @!P3 IMAD.IADD R57, R57, 0x1, -R0.reuse ;  /* 0x000000013939b824 */ /* 0x100fe200078e0a00 */
[----:B------:R-:W-:Y:S01]  /*1e30*/  ISETP.LE.AND P3, PT, RZ, UR28, PT ;  /* 0x0000001cff007c0c */ /* 0x000fe2000bf63270 */
[--C-:B------:R-:W-:Y:S01]  /*1e40*/  @!P4 IMAD.IADD R59, R59, 0x1, -R0.reuse ;  /* 0x000000013b3bc824 */ /* 0x100fe200078e0a00 */
[----:B------:R-:W-:Y:S01]  /*1e50*/  ISETP.LE.AND P4, PT, RZ, UR27, PT ;  /* 0x0000001bff007c0c */ /* 0x000fe2000bf83270 */
[----:B------:R-:W-:Y:S01]  /*1e60*/  @!P1 IMAD.MOV R5, RZ, RZ, -R5 ;  /* 0x000000ffff059224 */ /* 0x000fe200078e0a05 */
[----:B------:R-:W-:Y:S01]  /*1e70*/  ISETP.LE.AND P1, PT, RZ, UR24, PT ;  /* 0x00000018ff007c0c */ /* 0x000fe2000bf23270 */
[----:B------:R-:W-:Y:S01]  /*1e80*/  @!P5 IMAD.IADD R55, R55, 0x1, -R0 ;  /* 0x000000013737d824 */ /* 0x000fe200078e0a00 */
[----:B------:R-:W-:Y:S01]  /*1e90*/  ISETP.LE.AND P5, PT, RZ, UR25, PT ;  /* 0x00000019ff007c0c */ /* 0x000fe2000bfa3270 */
[----:B------:R-:W-:Y:S01]  /*1ea0*/  @!P6 IMAD.MOV R7, RZ, RZ, -R7 ;  /* 0x000000ffff07e224 */ /* 0x000fe200078e0a07 */
[----:B------:R-:W-:Y:S01]  /*1eb0*/  ISETP.NE.AND P6, PT, RZ, UR7, PT ;  /* 0x00000007ff007c0c */ /* 0x000fe2000bfc5270 */
[----:B------:R-:W2:Y:S01]  /*1ec0*/  LDCU.64 UR24, c[0x0][0x358] ;  /* 0x00006b00ff1877ac */ /* 0x000ea20008000a00 */
[----:B------:R-:W-:Y:S01]  /*1ed0*/  LOP3.LUT R0, RZ, UR7, RZ, 0x33, !PT ;  /* 0x00000007ff007c12 */ /* 0x000fe2000f8e33ff */
[----:B------:R-:W-:Y:S01]  /*1ee0*/  @!P2 IMAD.MOV R9, RZ, RZ, -R9 ;  /* 0x000000ffff09a224 */ /* 0x000fe200078e0a09 */
[----:B------:R-:W-:Y:S01]  /*1ef0*/  ISETP.LE.AND P2, PT, RZ, UR23, PT ;  /* 0x00000017ff007c0c */ /* 0x000fe2000bf43270 */
        /* <DEDUP_REMOVED lines=8> */
[----:B------:R-:W3:Y:S01]  /*1f80*/  LDCU.64 UR22, c[0x0][0x380] ;  /* 0x00007000ff1677ac */ /* 0x000ee20008000a00 */
[----:B------:R-:W-:-:S02]  /*1f90*/  SEL R2, R0, R5, !P6 ;  /* 0x0000000500027207 */ /* 0x000fc40007000000 */
[C---:B------:R-:W-:Y:S01]  /*1fa0*/  SEL R7, R0.reuse, R7, !P6 ;  /* 0x0000000700077207 */ /* 0x040fe20007000000 */
        /* <DEDUP_REMOVED lines=10> */
[----:B------:R4:W-:Y:S01]  /*2050*/  STL [R1+0x194], R2 ;  /* 0x0001940201007387 */ /* 0x0009e20000100800 */
[----:B------:R-:W-:Y:S01]  /*2060*/  SEL R5, R0, R11, !P6 ;  /* 0x0000000b00057207 */ /* 0x000fe20007000000 */
[----:B------:R-:W-:Y:S01]  /*2070*/  UMOV UR28, 0x1 ;  /* 0x00000001001c7882 */ /* 0x000fe20000000000 */
[----:B------:R-:W-:Y:S01]  /*2080*/  LOP3.LUT R4, R4, 0x600000, RZ, 0xc0, !PT ;  /* 0x0060000004047812 */ /* 0x000fe200078ec0ff */
[----:B------:R-:W-:Y:S01]  /*2090*/  @!P2 IMAD.MOV R29, RZ, RZ, -R29 ;  /* 0x000000ffff1da224 */ /* 0x000fe200078e0a1d */
[----:B------:R-:W-:Y:S01]  /*20a0*/  ISETP.LE.AND P2, PT, RZ, UR70, PT ;  /* 0x00000046ff007c0c */ /* 0x000fe2000bf43270 */
[----:B------:R5:W-:Y:S01]  /*20b0*/  STL [R1+0x198], R7 ;  /* 0x0001980701007387 */ /* 0x000be20000100800 */
[----:B------:R-:W-:Y:S01]  /*20c0*/  @!P3 IMAD.MOV R31, RZ, RZ, -R31 ;  /* 0x000000ffff1fb224 */ /* 0x000fe200078e0a1f */
[----:B------:R-:W-:Y:S01]  /*20d0*/  ISETP.LE.AND P3, PT, RZ, UR69, PT ;  /* 0x00000045ff007c0c */ /* 0x000fe2000bf63270 */
[----:B------:R-:W-:Y:S01]  /*20e0*/  @!P4 IMAD.MOV R33, RZ, RZ, -R33 ;  /* 0x000000ffff21c224 */ /* 0x000fe200078e0a21 */
[C---:B----4-:R-:W-:Y:S01]  /*20f0*/  SEL R2, R0.reuse, R9, !P6 ;  /* 0x0000000900027207 */ /* 0x050fe20007000000 */
[----:B------:R-:W-:Y:S01]  /*2100*/  @!P1 IMAD.MOV R37, RZ, RZ, -R37 ;  /* 0x000000ffff259224 */ /* 0x000fe200078e0a25 */
[----:B------:R-:W-:Y:S01]  /*2110*/  ISETP.LE.AND P4, PT, RZ, UR68, PT ;  /* 0x00000044ff007c0c */ /* 0x000fe2000bf83270 */
[----:B------:R-:W-:Y:S01]  /*2120*/  @!P5 IMAD.MOV R35, RZ, RZ, -R35 ;  /* 0x000000ffff23d224 */ /* 0x000fe200078e0a23 */
[----:B------:R-:W-:Y:S01]  /*2130*/  ISETP.LE.AND P1, PT, RZ, UR8, PT ;  /* 0x00000008ff007c0c */ /* 0x000fe2000bf23270 */
[----:B------:R4:W-:Y:S01]  /*2140*/  STL [R1+0x19c], R2 ;  /* 0x00019c0201007387 */ /* 0x0009e20000100800 */
[C---:B-----5:R-:W-:Y:S01]  /*2150*/  SEL R7, R0.reuse, R13, !P6 ;  /* 0x0000000d00077207 */ /* 0x060fe20007000000 */
[----:B------:R-:W0:Y:S01]  /*2160*/  LDC R9, c[0x0][0x3a8] ;  /* 0x0000ea00ff097b82 */ /* 0x000e220000000800 */
[----:B------:R-:W-:Y:S01]  /*2170*/  ISETP.LE.AND P5, PT, RZ, UR61, PT ;  /* 0x0000003dff007c0c */ /* 0x000fe2000bfa3270 */
[----:B------:R5:W-:Y:S01]  /*2180*/  STL [R1+0x1a0], R5 ;  /* 0x0001a00501007387 */ /* 0x000be20000100800 */
[----:B------:R-:W-:Y:S01]  /*2190*/  @!P2 IMAD.MOV R39, RZ, RZ, -R39 ;  /* 0x000000ffff27a224 */ /* 0x000fe200078e0a27 */
[----:B------:R-:W-:Y:S01]  /*21a0*/  ISETP.LE.AND P2, PT, RZ, UR9, PT ;  /* 0x00000009ff007c0c */ /* 0x000fe2000bf43270 */
[----:B------:R-:W-:Y:S01]  /*21b0*/  @!P3 IMAD.MOV R41, RZ, RZ, -R41 ;  /* 0x000000ffff29b224 */ /* 0x000fe200078e0a29 */
[----:B------:R1:W-:Y:S01]  /*21c0*/  STL [R1+0x1a4], R7 ;  /* 0x0001a40701007387 */ /* 0x0003e20000100800 */
[----:B------:R-:W-:Y:S01]  /*21d0*/  ISETP.LE.AND P3, PT, RZ, UR10, PT ;  /* 0x0000000aff007c0c */ /* 0x000fe2000bf63270 */
[----:B------:R-:W-:Y:S01]  /*21e0*/  @!P4 IMAD.MOV R43, RZ, RZ, -R43 ;  /* 0x000000ffff2bc224 */ /* 0x000fe200078e0a2b */
[----:B----4-:R-:W-:Y:S01]  /*21f0*/  SEL R2, R0, R15, !P6 ;  /* 0x0000000f00027207 */ /* 0x010fe20007000000 */
[----:B------:R-:W-:Y:S01]  /*2200*/  @!P1 IMAD.MOV R47, RZ, RZ, -R47 ;  /* 0x000000ffff2f9224 */ /* 0x000fe200078e0a2f */
[----:B------:R-:W-:-:S02]  /*2210*/  ISETP.LE.AND P4, PT, RZ, UR11, PT ;  /* 0x0000000bff007c0c */ /* 0x000fc4000bf83270 */
[C---:B-----5:R-:W-:Y:S01]  /*2220*/  SEL R5, R0.reuse, R17, !P6 ;  /* 0x0000001100057207 */ /* 0x060fe20007000000 */
[----:B------:R4:W-:Y:S01]  /*2230*/  STL [R1+0x1a8], R2 ;  /* 0x0001a80201007387 */ /* 0x0009e20000100800 */
[----:B------:R-:W-:Y:S01]  /*2240*/  @!P5 IMAD.MOV R45, RZ, RZ, -R45 ;  /* 0x000000ffff2dd224 */ /* 0x000fe200078e0a2d */
[C---:B-1----:R-:W-:Y:S01]  /*2250*/  SEL R7, R0.reuse, R19, !P6 ;  /* 0x0000001300077207 */ /* 0x042fe20007000000 */
[----:B------:R-:W-:Y:S01]  /*2260*/  @!P2 IMAD.MOV R49, RZ, RZ, -R49 ;  /* 0x000000ffff31a224 */ /* 0x000fe200078e0a31 */
[----:B------:R1:W-:Y:S01]  /*2270*/  STL [R1+0x1ac], R5 ;  /* 0x0001ac0501007387 */ /* 0x0003e20000100800 */
[----:B------:R-:W-:Y:S01]  /*2280*/  ISETP.LE.AND P1, PT, RZ, UR13, PT ;  /* 0x0000000dff007c0c */ /* 0x000fe2000bf23270 */
[----:B------:R-:W-:Y:S01]  /*2290*/  @!P3 IMAD.MOV R51, RZ, RZ, -R51 ;  /* 0x000000ffff33b224 */ /* 0x000fe200078e0a33 */
[----:B------:R-:W-:Y:S01]  /*22a0*/  ISETP.LE.AND P5, PT, RZ, UR12, PT ;  /* 0x0000000cff007c0c */ /* 0x000fe2000bfa3270 */
[----:B------:R5:W-:Y:S01]  /*22b0*/  STL [R1+0x1b0], R7 ;  /* 0x0001b00701007387 */ /* 0x000be20000100800 */
[----:B------:R-:W-:Y:S01]  /*22c0*/  ISETP.LE.AND P2, PT, RZ, UR14, PT ;  /* 0x0000000eff007c0c */ /* 0x000fe2000bf43270 */
[----:B------:R-:W-:Y:S01]  /*22d0*/  @!P4 IMAD.MOV R53, RZ, RZ, -R53 ;  /* 0x000000ffff35c224 */ /* 0x000fe200078e0a35 */
[----:B----4-:R-:W-:-:S02]  /*22e0*/  SEL R2, R0, R21, !P6 ;  /* 0x0000001500027207 */ /* 0x010fc40007000000 */
[----:B------:R-:W-:Y:S02]  /*22f0*/  ISETP.LE.AND P3, PT, RZ, UR16, PT ;  /* 0x00000010ff007c0c */ /* 0x000fe4000bf63270 */
[----:B-1----:R-:W-:Y:S01]  /*2300*/  SEL R5, R0, R23, !P6 ;  /* 0x0000001700057207 */ /* 0x002fe20007000000 */
[----:B------:R1:W-:Y:S01]  /*2310*/  STL [R1+0x1b4], R2 ;  /* 0x0001b40201007387 */ /* 0x0003e20000100800 */
[----:B------:R-:W-:Y:S01]  /*2320*/  R2UR UR21, R4 ;  /* 0x00000000041572ca */ /* 0x000fe200000e0000 */
[----:B------:R-:W-:Y:S01]  /*2330*/  @!P1 IMAD.MOV R57, RZ, RZ, -R57 ;  /* 0x000000ffff399224 */ /* 0x000fe200078e0a39 */
[C---:B-----5:R-:W-:Y:S01]  /*2340*/  SEL R7, R0.reuse, R25, !P6 ;  /* 0x0000001900077207 */ /* 0x060fe20007000000 */
[----:B------:R-:W-:Y:S01]  /*2350*/  BAR.SYNC.DEFER_BLOCKING 0x0 ;  /* 0x0000000000007b1d */ /* 0x000fe20000010000 */
[----:B------:R-:W-:Y:S01]  /*2360*/  ISETP.LE.AND P4, PT, RZ, UR17, PT ;  /* 0x00000011ff007c0c */ /* 0x000fe2000bf83270 */
[----:B------:R-:W-:Y:S01]  /*2370*/  @!P5 IMAD.MOV R55, RZ, RZ, -R55 ;  /* 0x000000ffff37d224 */ /* 0x000fe200078e0a37 */
[----:B------:R-:W-:Y:S01]  /*2380*/  ISETP.LE.AND P1, PT, RZ, UR18, PT ;  /* 0x00000012ff007c0c */ /* 0x000fe2000bf23270 */
[----:B------:R-:W-:Y:S01]  /*2390*/  @!P2 IMAD.MOV R59, RZ, RZ, -R59 ;  /* 0x000000ffff3ba224 */ /* 0x000fe200078e0a3b */
[----:B------:R-:W-:Y:S01]  /*23a0*/  ISETP.LE.AND P5, PT, RZ, UR15, PT ;  /* 0x0000000fff007c0c */ /* 0x000fe2000bfa3270 */
[----:B------:R-:W-:Y:S01]  /*23b0*/  @!P3 IMAD.MOV R61, RZ, RZ, -R61 ;  /* 0x000000ffff3db224 */ /* 0x000fe200078e0a3d */
[----:B-1----:R-:W-:Y:S01]  /*23c0*/  SEL R2, R0, R27, !P6 ;  /* 0x0000001b00027207 */ /* 0x002fe20007000000 */
[----:B------:R1:W-:Y:S01]  /*23d0*/  STL [R1+0x1b8], R5 ;  /* 0x0001b80501007387 */ /* 0x0003e20000100800 */
[----:B------:R-:W-:-:S02]  /*23e0*/  ISETP.GE.AND P2, PT, R16, RZ, PT ;  /* 0x000000ff1000720c */ /* 0x000fc40003f46270 */
[----:B------:R-:W-:Y:S01]  /*23f0*/  ISETP.NE.AND P0, PT, RZ, UR6, PT ;  /* 0x00000006ff007c0c */ /* 0x000fe2000bf05270 */
[----:B------:R4:W-:Y:S02]  /*2400*/  STL [R1+0x1bc], R7 ;  /* 0x0001bc0701007387 */ /* 0x0009e40000100800 */
[----:B------:R-:W-:Y:S02]  /*2410*/  @!P4 IMAD.MOV R63, RZ, RZ, -R63 ;  /* 0x000000ffff3fc224 */ /* 0x000fe400078e0a3f */
[----:B------:R5:W-:Y:S01]  /*2420*/  STL [R1+0x1c0], R2 ;  /* 0x0001c00201007387 */ /* 0x000be20000100800 */
[----:B------:R-:W-:Y:S01]  /*2430*/  @!P1 IMAD.MOV R65, RZ, RZ, -R65 ;  /* 0x000000ffff419224 */ /* 0x000fe200078e0a41 */
[----:B-1----:R-:W-:Y:S01]  /*2440*/  SEL R5, R0, R29, !P6 ;  /* 0x0000001d00057207 */ /* 0x002fe20007000000 */
[----:B------:R-:W-:Y:S01]  /*2450*/  @!P5 IMAD.MOV R67, RZ, RZ, -R67 ;  /* 0x000000ffff43d224 */ /* 0x000fe200078e0a43 */
[----:B------:R-:W-:Y:S02]  /*2460*/  ISETP.NE.U32.AND P1, PT, R14, RZ, PT ;  /* 0x000000ff0e00720c */ /* 0x000fe40003f25070 */
[C---:B----4-:R-:W-:Y:S01]  /*2470*/  SEL R7, R0.reuse, R31, !P6 ;  /* 0x0000001f00077207 */ /* 0x050fe20007000000 */
[----:B------:R1:W-:Y:S01]  /*2480*/  STL [R1+0x1c4], R5 ;  /* 0x0001c40501007387 */ /* 0x0003e20000100800 */
[----:B-----5:R-:W-:-:S03]  /*2490*/  SEL R2, R0, R33, !P6 ;  /* 0x0000002100027207 */ /* 0x020fc60007000000 */
[----:B------:R4:W-:Y:S04]  /*24a0*/  STL [R1+0x1c8], R7 ;  /* 0x0001c80701007387 */ /* 0x0009e80000100800 */
[----:B------:R5:W-:Y:S01]  /*24b0*/  STL [R1+0x1cc], R2 ;  /* 0x0001cc0201007387 */ /* 0x000be20000100800 */
[----:B-1----:R-:W-:-:S03]  /*24c0*/  SEL R5, R0, R35, !P6 ;  /* 0x0000002300057207 */ /* 0x002fc60007000000 */
[----:B------:R-:W1:Y:S01]  /*24d0*/  LDS R4, [UR19] ;  /* 0x00000013ff047984 */ /* 0x000e620008000800 */
[----:B----4-:R-:W-:-:S03]  /*24e0*/  SEL R7, R0, R37, !P6 ;  /* 0x0000002500077207 */ /* 0x010fc60007000000 */
[----:B------:R4:W-:Y:S01]  /*24f0*/  STL [R1+0x1d0], R5 ;  /* 0x0001d00501007387 */ /* 0x0009e20000100800 */
[----:B-----5:R-:W-:-:S03]  /*2500*/  SEL R2, R0, R39, !P6 ;  /* 0x0000002700027207 */ /* 0x020fc60007000000 */
[----:B------:R5:W-:Y:S04]  /*2510*/  STL [R1+0x1d4], R7 ;  /* 0x0001d40701007387 */ /* 0x000be80000100800 */
[----:B------:R0:W-:Y:S01]  /*2520*/  STL [R1+0x1d8], R2 ;  /* 0x0001d80201007387 */ /* 0x0001e20000100800 */
[C---:B----4-:R-:W-:Y:S02]  /*2530*/  SEL R5, R0.reuse, R41, !P6 ;  /* 0x0000002900057207 */ /* 0x050fe40007000000 */
[----:B-----5:R-:W-:-:S03]  /*2540*/  SEL R7, R0, R43, !P6 ;  /* 0x0000002b00077207 */ /* 0x020fc60007000000 */
[----:B------:R4:W-:Y:S01]  /*2550*/  STL [R1+0x1dc], R5 ;  /* 0x0001dc0501007387 */ /* 0x0009e20000100800 */
[----:B0-----:R-:W-:-:S03]  /*2560*/  SEL R2, R0, R45, !P6 ;  /* 0x0000002d00027207 */ /* 0x001fc60007000000 */
[----:B------:R0:W-:Y:S04]  /*2570*/  STL [R1+0x1e0], R7 ;  /* 0x0001e00701007387 */ /* 0x0001e80000100800 */
[----:B------:R5:W-:Y:S01]  /*2580*/  STL [R1+0x1e4], R2 ;  /* 0x0001e40201007387 */ /* 0x000be20000100800 */
[C---:B----4-:R-:W-:Y:S02]  /*2590*/  SEL R5, R0.reuse, R47, !P6 ;  /* 0x0000002f00057207 */ /* 0x050fe40007000000 */
[----:B0-----:R-:W-:-:S03]  /*25a0*/  SEL R7, R0, R49, !P6 ;  /* 0x0000003100077207 */ /* 0x001fc60007000000 */
[----:B------:R0:W-:Y:S01]  /*25b0*/  STL [R1+0x1e8], R5 ;  /* 0x0001e80501007387 */ /* 0x0001e20000100800 */
[----:B-----5:R-:W-:-:S03]  /*25c0*/  SEL R2, R0, R51, !P6 ;  /* 0x0000003300027207 */ /* 0x020fc60007000000 */
[----:B------:R4:W-:Y:S01]  /*25d0*/  STL [R1+0x1ec], R7 ;  /* 0x0001ec0701007387 */ /* 0x0009e20000100800 */
[----:B-1----:R-:W-:Y:S01]  /*25e0*/  R2UR UR20, R4 ;  /* 0x00000000041472ca */ /* 0x002fe200000e0000 */
[----:B------:R-:W-:Y:S02]  /*25f0*/  VIADD R4, R6, 0xffffff03 ;  /* 0xffffff0306047836 */ /* 0x000fe40000000000 */
[----:B------:R1:W-:Y:S01]  /*2600*/  STL [R1+0x1f0], R2 ;  /* 0x0001f00201007387 */ /* 0x0003e20000100800 */
[C---:B0-----:R-:W-:Y:S02]  /*2610*/  SEL R5, R0.reuse, R53, !P6 ;  /* 0x0000003500057207 */ /* 0x041fe40007000000 */
[----:B----4-:R-:W-:-:S03]  /*2620*/  SEL R7, R0, R55, !P6 ;  /* 0x0000003700077207 */ /* 0x010fc60007000000 */
[----:B------:R0:W-:Y:S01]  /*2630*/  STL [R1+0x1f4], R5 ;  /* 0x0001f40501007387 */ /* 0x0001e20000100800 */
[----:B-1----:R-:W-:-:S03]  /*2640*/  SEL R2, R0, R57, !P6 ;  /* 0x0000003900027207 */ /* 0x002fc60007000000 */
[----:B------:R1:W-:Y:S04]  /*2650*/  STL [R1+0x1f8], R7 ;  /* 0x0001f80701007387 */ /* 0x0003e80000100800 */
[----:B------:R4:W-:Y:S01]  /*2660*/  STL [R1+0x1fc], R2 ;  /* 0x0001fc0201007387 */ /* 0x0009e20000100800 */
[C---:B0-----:R-:W-:Y:S02]  /*2670*/  SEL R5, R0.reuse, R59, !P6 ;  /* 0x0000003b00057207 */ /* 0x041fe40007000000 */
[----:B-1----:R-:W-:-:S03]  /*2680*/  SEL R7, R0, R61, !P6 ;  /* 0x0000003d00077207 */ /* 0x002fc60007000000 */
[----:B------:R0:W-:Y:S01]  /*2690*/  STL [R1+0x200], R5 ;  /* 0x0002000501007387 */ /* 0x0001e20000100800 */
[----:B----4-:R-:W-:-:S03]  /*26a0*/  SEL R2, R0, R63, !P6 ;  /* 0x0000003f00027207 */ /* 0x010fc60007000000 */
[----:B------:R1:W-:Y:S04]  /*26b0*/  STL [R1+0x204], R7 ;  /* 0x0002040701007387 */ /* 0x0003e80000100800 */
[----:B------:R4:W-:Y:S01]  /*26c0*/  STL [R1+0x208], R2 ;  /* 0x0002080201007387 */ /* 0x0009e20000100800 */
[C---:B0-----:R-:W-:Y:S02]  /*26d0*/  SEL R5, R0.reuse, R65, !P6 ;  /* 0x0000004100057207 */ /* 0x041fe40007000000 */
[----:B------:R-:W-:Y:S01]  /*26e0*/  SEL R0, R0, R67, !P6 ;  /* 0x0000004300007207 */ /* 0x000fe20007000000 */
[----:B-1----:R-:W0:Y:S02]  /*26f0*/  LDC R7, c[0x0][0x3a8] ;  /* 0x0000ea00ff077b82 */ /* 0x002e240000000800 */
[----:B------:R1:W-:Y:S01]  /*2700*/  STL [R1+0x20c], R5 ;  /* 0x00020c0501007387 */ /* 0x0003e20000100800 */
[----:B----4-:R-:W-:-:S03]  /*2710*/  VIADD R2, R6, 0xffffff00 ;  /* 0xffffff0006027836 */ /* 0x010fc60000000000 */
[----:B------:R4:W-:Y:S02]  /*2720*/  STL [R1+0x210], R0 ;  /* 0x0002100001007387 */ /* 0x0009e40000100800 */
[----:B------:R-:W-:Y:S01]  /*2730*/  BAR.SYNC.DEFER_BLOCKING 0x0 ;  /* 0x0000000000007b1d */ /* 0x000fe20000010000 */
[----:B------:R-:W-:Y:S01]  /*2740*/  ISETP.GE.U32.AND P5, PT, R2, 0x7ffffe01, PT ;  /* 0x7ffffe010200780c */ /* 0x000fe20003fa6070 */
[C---:B------:R-:W-:Y:S02]  /*2750*/  VIADD R2, R6.reuse, 0xffffff01 ;  /* 0xffffff0106027836 */ /* 0x040fe40000000000 */
[----:B-1----:R-:W-:Y:S02]  /*2760*/  VIADD R5, R6, 0xffffff02 ;  /* 0xffffff0206057836 */ /* 0x002fe40000000000 */
[----:B----4-:R-:W-:Y:S01]  /*2770*/  IMAD.MOV.U32 R0, RZ, RZ, R3 ;  /* 0x000000ffff007224 */ /* 0x010fe200078e0003 */
[----:B------:R-:W-:Y:S01]  /*2780*/  ISETP.GE.U32.AND P3, PT, R2, 0x7ffffe02, PT ;  /* 0x7ffffe020200780c */ /* 0x000fe20003f66070 */
[----:B------:R-:W1:Y:S01]  /*2790*/  LDC R3, c[0x0][0x3a8] ;  /* 0x0000ea00ff037b82 */ /* 0x000e620000000800 */
[----:B------:R-:W-:-:S02]  /*27a0*/  VIADD R2, R6, 0xffffff04 ;  /* 0xffffff0406027836 */ /* 0x000fc40000000000 */
[----:B------:R-:W-:Y:S01]  /*27b0*/  @!P2 IMAD.MOV R0, RZ, RZ, -R0 ;  /* 0x000000ffff00a224 */ /* 0x000fe200078e0a00 */
[----:B------:R-:W-:Y:S02]  /*27c0*/  @!P0 LOP3.LUT R0, RZ, UR6, RZ, 0x33, !PT ;  /* 0x00000006ff008c12 */ /* 0x000fe4000f8e33ff */
[----:B------:R-:W-:Y:S02]  /*27d0*/  ISETP.GE.U32.AND P4, PT, R2, 0x7ffffe05, PT ;  /* 0x7ffffe050200780c */ /* 0x000fe40003f86070 */
[----:B------:R-:W-:Y:S01]  /*27e0*/  ISETP.GE.U32.AND P0, PT, R5, 0x7ffffe03, PT ;  /* 0x7ffffe030500780c */ /* 0x000fe20003f06070 */
[----:B------:R-:W-:Y:S01]  /*27f0*/  IMAD R0, R0, UR26, RZ ;  /* 0x0000001a00007c24 */ /* 0x000fe2000f8e02ff */
[----:B------:R-:W-:-:S04]  /*2800*/  ISETP.GE.U32.AND P2, PT, R4, 0x7ffffe04, PT ;  /* 0x7ffffe040400780c */ /* 0x000fc80003f46070 */
[----:B---3--:R-:W-:-:S04]  /*2810*/  LEA R2, P6, R0, UR22, 0x1 ;  /* 0x0000001600027c11 */ /* 0x008fc8000f8c08ff */
[----:B------:R-:W-:Y:S01]  /*2820*/  LEA.HI.X.SX32 R0, R0, UR23, 0x1, P6 ;  /* 0x0000001700007c11 */ /* 0x000fe2000b0f0eff */
[----:B--2---:R-:W-:Y:S08]  /*2830*/  BRA.U UP0, `(.L_x_5) ;  /* 0x0000000100187547 */ /* 0x004ff0000b800000 */
[----:B------:R-:W-:Y:S01]  /*2840*/  ELECT P6, URZ, PT ;  /* 0x0000000000ff782f */ /* 0x000fe200038c0000 */
[----:B------:R-:W-:Y:S01]  /*2850*/  IMAD.MOV.U32 R4, RZ, RZ, 0x1 ;  /* 0x00000001ff047424 */ /* 0x000fe200078e00ff */
[----:B------:R-:W-:Y:S01]  /*2860*/  UMOV UR6, 0x40 ;  /* 0x0000004000067882 */ /* 0x000fe20000000000 */
[----:B------:R-:W-:Y:S01]  /*2870*/  UVIRTCOUNT.DEALLOC.SMPOOL 0x80 ;  /* 0x000000800000784c */ /* 0x000fe20000000000 */
[----:B------:R-:W-:-:S09]  /*2880*/  ULEA UR6, UR4, UR6, 0x18 ;  /* 0x0000000604067291 */ /* 0x000fd2000f8ec0ff */
[----:B------:R2:W-:Y:S03]  /*2890*/  @P6 STS.U8 [UR6], R4 ;  /* 0x00000004ff006988 */ /* 0x0005e60008000006 */
.L_x_5:
[----:B------:R-:W-:Y:S01]  /*28a0*/  UIADD3 UR21, UPT, UPT, UR20, UR21, URZ ;  /* 0x0000001514157290 */ /* 0x000fe2000fffe0ff */
[----:B------:R-:W3:Y:S01]  /*28b0*/  LDC R8, c[0x0][0x3a8] ;  /* 0x0000ea00ff087b82 */ /* 0x000ee20000000800 */
[----:B------:R-:W-:Y:S01]  /*28c0*/  VOTEU.ALL UP1, P1 ;  /* 0x0000000000ff7886 */ /* 0x000fe20000820000 */
[----:B------:R-:W-:Y:S01]  /*28d0*/  UIADD3 UR4, UPT, UPT, UR19, 0x8000, URZ ;  /* 0x0000800013047890 */ /* 0x000fe2000fffe0ff */
[----:B------:R-:W-:Y:S01]  /*28e0*/  IMAD R13, R9, 0x1fe, RZ ;  /* 0x000001fe090d7824 */ /* 0x000fe200078e02ff */
[----:B------:R-:W-:Y:S01]  /*28f0*/  VOTEU.ALL UP2, P1 ;  /* 0x0000000000ff7886 */ /* 0x000fe20000840000 */
[----:B-1----:R-:W-:Y:S01]  /*2900*/  IMAD R5, R3, 0xff, RZ ;  /* 0x000000ff03057824 */ /* 0x002fe200078e02ff */
[----:B------:R-:W-:-:S04]  /*2910*/  @!UP1 UIADD3 UR22, UPT, UPT, -UR28, 0x100000, URZ ;  /* 0x001000001c169890 */ /* 0x000fc8000fffe1ff */
[----:B------:R-:W-:Y:S02]  /*2920*/  @!UP1 USHF.L.U32 UR23, UR22, 0xb, URZ ;  /* 0x0000000b16179899 */ /* 0x000fe400080006ff */
[----:B------:R-:W-:Y:S01]  /*2930*/  @!UP1 USHF.L.U32 UR22, UR22, 0x1, URZ ;  /* 0x0000000116169899 */ /* 0x000fe200080006ff */
[----:B0-----:R-:W-:Y:S01]  /*2940*/  IMAD R11, R7, 0x1fc, RZ ;  /* 0x000001fc070b7824 */ /* 0x001fe200078e02ff */
[----:B------:R-:W-:Y:S01]  /*2950*/  STTM.x32 tmem[UR21], RZ ;  /* 0x000000ff000079ed */ /* 0x000fe200082c0015 */
[----:B------:R-:W0:Y:S01]  /*2960*/  FENCE.VIEW.ASYNC.T ;  /* 0x00000000000073c6 */ /* 0x000e220000000200 */
[----:B------:R-:W-:Y:S01]  /*2970*/  UMOV UR6, UR4 ;  /* 0x0000000400067c82 */ /* 0x000fe20008000000 */
[----:B0-----:R-:W-:Y:S01]  /*2980*/  BAR.SYNC.DEFER_BLOCKING 0x0 ;  /* 0x0000000000007b1d */ /* 0x001fe20000010000 */
[----:B--2---:R-:W-:Y:S02]  /*2990*/  IADD3 R4, P6, PT, R13, R2, RZ ;  /* 0x000000020d047210 */ /* 0x004fe40007fde0ff */
[----:B------:R-:W-:-:S02]  /*29a0*/  PRMT R10, RZ, 0x7610, R10 ;  /* 0x00007610ff0a7816 */ /* 0x000fc4000000000a */
[----:B------:R-:W-:Y:S01]  /*29b0*/  LEA.HI.X.SX32 R23, R5, R0, 0x1, P6 ;  /* 0x0000000005177211 */ /* 0x000fe200030f0eff */
[----:B------:R-:W-:Y:S01]  /*29c0*/  VIADD R7, R6, 0xffffff05 ;  /* 0xffffff0506077836 */ /* 0x000fe20000000000 */
[----:B------:R-:W-:Y:S01]  /*29d0*/  PRMT R25, RZ, 0x7610, R25 ;  /* 0x00007610ff197816 */ /* 0x000fe20000000019 */
[----:B------:R-:W-:Y:S01]  /*29e0*/  STL [R1+0xc5c], R4 ;  /* 0x000c5c0401007387 */ /* 0x000fe20000100800 */
[----:B------:R-:W-:Y:S01]  /*29f0*/  PRMT R27, RZ, 0x7610, R27 ;  /* 0x00007610ff1b7816 */ /* 0x000fe2000000001b */
[----:B------:R-:W-:Y:S01]  /*2a00*/  @!P5 IMAD.MOV.U32 R5, RZ, RZ, R23 ;  /* 0x000000ffff05d224 */ /* 0x000fe200078e0017 */
[----:B------:R-:W0:Y:S01]  /*2a10*/  LDC R9, c[0x0][0x3a8] ;  /* 0x0000ea00ff097b82 */ /* 0x000e220000000800 */
[----:B------:R1:W-:Y:S01]  /*2a20*/  STL [R1+0xc58], R23 ;  /* 0x000c581701007387 */ /* 0x0003e20000100800 */
[----:B------:R-:W-:Y:S01]  /*2a30*/  PRMT R29, RZ, 0x7610, R29 ;  /* 0x00007610ff1d7816 */ /* 0x000fe2000000001d */
[----:B------:R-:W2:Y:S01]  /*2a40*/  LDCU.64 UR26, c[0x0][0x388] ;  /* 0x00007100ff1a77ac */ /* 0x000ea20008000a00 */
[----:B------:R-:W-:-:S02]  /*2a50*/  PRMT R31, RZ, 0x7610, R31 ;  /* 0x00007610ff1f7816 */ /* 0x000fc4000000001f */
[----:B------:R-:W-:Y:S01]  /*2a60*/  PRMT R59, RZ, 0x7610, R59 ;  /* 0x00007610ff3b7816 */ /* 0x000fe2000000003b */
[----:B------:R-:W4:Y:S01]  /*2a70*/  LDCU UR58, c[0x0][0x3b0] ;  /* 0x00007600ff3a77ac */ /* 0x000f220008000800 */
[----:B------:R-:W-:Y:S02]  /*2a80*/  PRMT R12, RZ, 0x7610, R12 ;  /* 0x00007610ff0c7816 */ /* 0x000fe4000000000c */
[----:B------:R-:W-:Y:S01]  /*2a90*/  PRMT R15, RZ, 0x7610, R15 ;  /* 0x00007610ff0f7816 */ /* 0x000fe2000000000f */
[----:B------:R-:W0:Y:S01]  /*2aa0*/  LDCU UR57, c[0x0][0x3b0] ;  /* 0x00007600ff3977ac */ /* 0x000e220008000800 */
[----:B------:R-:W1:Y:S02]  /*2ab0*/  FENCE.VIEW.ASYNC.S ;  /* 0x00000000000073c6 */ /* 0x000e640000000000 */
[----:B-1----:R1:W1:Y:S02]  /*2ac0*/  @!UP2 SYNCS.EXCH.64 URZ, [UR6], UR22 ;  /* 0x0000001606ffa5b2 */ /* 0x0022640008000100 */
[----:B-1----:R-:W-:Y:S01]  /*2ad0*/  BAR.SYNC.DEFER_BLOCKING 0x0 ;  /* 0x0000000000007b1d */ /* 0x002fe20000010000 */
[----:B------:R-:W-:-:S02]  /*2ae0*/  IMAD R23, R3, 0xfe, RZ ;  /* 0x000000fe03177824 */ /* 0x000fc400078e02ff */
[----:B---3--:R-:W-:Y:S01]  /*2af0*/  IMAD R13, R8, 0x1fa, RZ ;  /* 0x000001fa080d7824 */ /* 0x008fe200078e02ff */
[----:B------:R-:W-:Y:S01]  /*2b00*/  ISETP.GE.U32.AND P6, PT, R7, 0x7ffffe06, PT ;  /* 0x7ffffe060700780c */ /* 0x000fe20003fc6070 */
[----:B------:R-:W-:Y:S01]  /*2b10*/  IMAD R7, R3, 0xfd, RZ ;  /* 0x000000fd03077824 */ /* 0x000fe200078e02ff */
[----:B------:R-:W-:Y:S01]  /*2b20*/  PRMT R62, RZ, 0x7610, R62 ;  /* 0x00007610ff3e7816 */ /* 0x000fe2000000003e */
[----:B------:R-:W1:Y:S01]  /*2b30*/  LDCU UR56, c[0x0][0x3b0] ;  /* 0x00007600ff3877ac */ /* 0x000e620008000800 */
[----:B0-----:R-:W-:Y:S01]  /*2b40*/  IMAD R9, R9, 0x1f8, RZ ;  /* 0x000001f809097824 */ /* 0x001fe200078e02ff */
[----:B------:R-:W-:Y:S01]  /*2b50*/  PRMT R61, RZ, 0x7610, R61 ;  /* 0x00007610ff3d7816 */ /* 0x000fe2000000003d */
[----:B------:R-:W0:Y:S01]  /*2b60*/  LDCU.64 UR22, c[0x0][0x388] ;  /* 0x00007100ff1677ac */ /* 0x000e220008000a00 */
[----:B------:R-:W-:Y:S02]  /*2b70*/  PRMT R64, RZ, 0x7610, R64 ;  /* 0x00007610ff407816 */ /* 0x000fe40000000040 */
[----:B------:R-:W-:Y:S01]  /*2b80*/  PRMT R66, RZ, 0x7610, R66 ;  /* 0x00007610ff427816 */ /* 0x000fe20000000042 */
[----:B------:R-:W3:Y:S01]  /*2b90*/  LDCU UR55, c[0x0][0x3b0] ;  /* 0x00007600ff3777ac */ /* 0x000ee20008000800 */
[----:B------:R-:W-:-:S02]  /*2ba0*/  PRMT R70, RZ, 0x7610, R70 ;  /* 0x00007610ff467816 */ /* 0x000fc40000000046 */
[----:B------:R-:W-:Y:S01]  /*2bb0*/  PRMT R67, RZ, 0x7610, R67 ;  /* 0x00007610ff437816 */ /* 0x000fe20000000043 */
[----:B------:R-:W0:Y:S01]  /*2bc0*/  LDCU UR54, c[0x0][0x3b0] ;  /* 0x00007600ff3677ac */ /* 0x000e220008000800 */
[----:B------:R1:W2:Y:S01]  /*2bd0*/  @!P5 LDG.E.U16 R10, desc[UR24][R4.64] ;  /* 0x00000018040ad981 */ /* 0x0002a2000c1e1500 */
[----:B------:R-:W-:Y:S01]  /*2be0*/  IADD3 R30, P5, PT, R11, R2, RZ ;  /* 0x000000020b1e7210 */ /* 0x000fe20007fbe0ff */
[----:B------:R-:W0:Y:S01]  /*2bf0*/  LDCU UR53, c[0x0][0x3b0] ;  /* 0x00007600ff3577ac */ /* 0x000e220008000800 */
[----:B------:R-:W0:Y:S02]  /*2c00*/  LDC R11, c[0x0][0x3a8] ;  /* 0x0000ea00ff0b7b82 */ /* 0x000e240000000800 */
[----:B------:R-:W-:Y:S01]  /*2c10*/  LEA.HI.X.SX32 R56, R23, R0, 0x1, P5 ;  /* 0x0000000017387211 */ /* 0x000fe200028f0eff */
[----:B------:R-:W-:Y:S01]  /*2c20*/  STL [R1+0xc54], R30 ;  /* 0x000c541e01007387 */ /* 0x000fe20000100800 */
[----:B------:R-:W-:Y:S01]  /*2c30*/  IADD3 R28, P5, PT, R13, R2, RZ ;  /* 0x000000020d1c7210 */ /* 0x000fe20007fbe0ff */
[----:B------:R-:W0:Y:S01]  /*2c40*/  LDCU UR52, c[0x0][0x3b0] ;  /* 0x00007600ff3477ac */ /* 0x000e220008000800 */
[----:B-1----:R-:W-:-:S02]  /*2c50*/  @!P3 IMAD.MOV.U32 R4, RZ, RZ, R30 ;  /* 0x000000ffff04b224 */ /* 0x002fc400078e001e */
[----:B------:R-:W-:Y:S01]  /*2c60*/  LEA.HI.X.SX32 R7, R7, R0, 0x1, P5 ;  /* 0x0000000007077211 */ /* 0x000fe200028f0eff */
[----:B------:R-:W-:Y:S01]  /*2c70*/  @!P3 IMAD.MOV.U32 R5, RZ, RZ, R56 ;  /* 0x000000ffff05b224 */ /* 0x000fe200078e0038 */
[----:B------:R-:W-:Y:S01]  /*2c80*/  PRMT R68, RZ, 0x7610, R68 ;  /* 0x00007610ff447816 */ /* 0x000fe20000000044 */
[----:B------:R-:W1:Y:S03]  /*2c90*/  LDCU UR51, c[0x0][0x3b0] ;  /* 0x00007600ff3377ac */ /* 0x000e660008000800 */
[----:B------:R3:W4:Y:S01]  /*2ca0*/  @!P3 LDG.E.U16 R25, desc[UR24][R4.64] ;  /* 0x000000180419b981 */ /* 0x000722000c1e1500 */
[----:B------:R-:W-:Y:S01]  /*2cb0*/  PRMT R65, RZ, 0x7610, R65 ;  /* 0x00007610ff417816 */ /* 0x000fe20000000041 */
[----:B------:R-:W0:Y:S01]  /*2cc0*/  LDCU UR50, c[0x0][0x3b0] ;  /* 0x00007600ff3277ac */ /* 0x000e220008000800 */
[----:B------:R-:W-:Y:S02]  /*2cd0*/  PRMT R63, RZ, 0x7610, R63 ;  /* 0x00007610ff3f7816 */ /* 0x000fe4000000003f */
[----:B------:R-:W-:Y:S01]  /*2ce0*/  PRMT R34, RZ, 0x7610, R34 ;  /* 0x00007610ff227816 */ /* 0x000fe20000000022 */
[----:B------:R-:W0:Y:S01]  /*2cf0*/  LDCU UR49, c[0x0][0x3b0] ;  /* 0x00007600ff3177ac */ /* 0x000e220008000800 */
[----:B---3--:R-:W-:Y:S01]  /*2d00*/  @!P0 IMAD.MOV.U32 R4, RZ, RZ, R28 ;  /* 0x000000ffff048224 */ /* 0x008fe200078e001c */
[----:B------:R-:W-:Y:S01]  /*2d10*/  PRMT R32, RZ, 0x7610, R32 ;  /* 0x00007610ff207816 */ /* 0x000fe20000000020 */
[----:B------:R-:W-:Y:S01]  /*2d20*/  @!P0 IMAD.MOV.U32 R5, RZ, RZ, R7 ;  /* 0x000000ffff058224 */ /* 0x000fe200078e0007 */
[----:B------:R-:W-:Y:S01]  /*2d30*/  PRMT R58, RZ, 0x7610, R58 ;  /* 0x00007610ff3a7816 */ /* 0x000fe2000000003a */
[----:B------:R-:W3:Y:S03]  /*2d40*/  LDCU UR48, c[0x0][0x3b0] ;  /* 0x00007600ff3077ac */ /* 0x000ee60008000800 */
[----:B------:R0:W3:Y:S01]  /*2d50*/  @!P0 LDG.E.U16 R27, desc[UR24][R4.64] ;  /* 0x00000018041b8981 */ /* 0x0000e2000c1e1500 */
[----:B------:R-:W-:Y:S01]  /*2d60*/  IADD3 R13, P5, PT, R9, R2, RZ ;  /* 0x00000002090d7210 */ /* 0x000fe20007fbe0ff */
[----:B------:R-:W-:Y:S01]  /*2d70*/  VIADD R8, R6, 0xffffff06 ;  /* 0xffffff0606087836 */ /* 0x000fe20000000000 */
[----:B------:R-:W1:Y:S01]  /*2d80*/  LDC R9, c[0x0][0x3a8] ;  /* 0x0000ea00ff097b82 */ /* 0x000e620000000800 */
[----:B0-----:R-:W-:Y:S01]  /*2d90*/  IMAD R11, R11, 0x1f6, RZ ;  /* 0x000001f60b0b7824 */ /* 0x001fe200078e02ff */
[----:B------:R-:W-:Y:S01]  /*2da0*/  PRMT R54, RZ, 0x7610, R54 ;  /* 0x00007610ff367816 */ /* 0x000fe20000000036 */
[----:B------:R-:W0:Y:S01]  /*2db0*/  LDCU UR47, c[0x0][0x3b0] ;  /* 0x00007600ff2f77ac */ /* 0x000e220008000800 */
[----:B------:R-:W-:-:S02]  /*2dc0*/  ISETP.GE.U32.AND P3, PT, R8, 0x7ffffe07, PT ;  /* 0x7ffffe070800780c */ /* 0x000fc40003f66070 */
[----:B------:R-:W-:Y:S01]  /*2dd0*/  PRMT R8, RZ, 0x7610, R8 ;  /* 0x00007610ff087816 */ /* 0x000fe20000000008 */
[----:B------:R-:W-:Y:S01]  /*2de0*/  @!P2 IMAD.MOV.U32 R4, RZ, RZ, R13 ;  /* 0x000000ffff04a224 */ /* 0x000fe200078e000d */
[----:B------:R-:W-:Y:S01]  /*2df0*/  PRMT R55, RZ, 0x7610, R55 ;  /* 0x00007610ff377816 */ /* 0x000fe20000000037 */
[----:B------:R-:W0:Y:S01]  /*2e00*/  LDCU UR46, c[0x0][0x3b0] ;  /* 0x00007600ff2e77ac */ /* 0x000e220008000800 */
[----:B------:R-:W-:Y:S02]  /*2e10*/  PRMT R152, RZ, 0x7610, R152 ;  /* 0x00007610ff987816 */ /* 0x000fe40000000098 */
[----:B------:R-:W-:Y:S01]  /*2e20*/  PRMT R35, RZ, 0x7610, R35 ;  /* 0x00007610ff237816 */ /* 0x000fe20000000023 */
[----:B------:R-:W0:Y:S01]  /*2e30*/  LDCU UR45, c[0x0][0x3b0] ;  /* 0x00007600ff2d77ac */ /* 0x000e220008000800 */
[----:B------:R-:W-:Y:S02]  /*2e40*/  PRMT R156, RZ, 0x7610, R156 ;  /* 0x00007610ff9c7816 */ /* 0x000fe4000000009c */
[----:B------:R-:W-:Y:S01]  /*2e50*/  PRMT R37, RZ, 0x7610, R37 ;  /* 0x00007610ff257816 */ /* 0x000fe20000000025 */
[----:B------:R-:W0:Y:S01]  /*2e60*/  LDCU UR44, c[0x0][0x3b0] ;  /* 0x00007600ff2c77ac */ /* 0x000e220008000800 */
[----:B------:R-:W-:-:S02]  /*2e70*/  PRMT R36, RZ, 0x7610, R36 ;  /* 0x00007610ff247816 */ /* 0x000fc40000000024 */
        /* <DEDUP_REMOVED lines=44> */
[----:B--2---:R2:W-:Y:S04]  /*3140*/  STL [R1+0x18c], R10 ;  /* 0x00018c0a01007387 */ /* 0x0045e80000100800 */
[----:B------:R-:W-:Y:S04]  /*3150*/  STL [R1+0xc50], R56 ;  /* 0x000c503801007387 */ /* 0x000fe80000100800 */
[----:B------:R-:W-:Y:S01]  /*3160*/  STL [R1+0xc4c], R28 ;  /* 0x000c4c1c01007387 */ /* 0x000fe20000100800 */
[----:B--2---:R-:W2:Y:S03]  /*3170*/  LDC R10, c[0x0][0x3a8] ;  /* 0x0000ea00ff0a7b82 */ /* 0x004ea60000000800 */
[----:B----4-:R4:W-:Y:S04]  /*3180*/  STL [R1+0x190], R25 ;  /* 0x0001901901007387 */ /* 0x0109e80000100800 */
[----:B------:R0:W-:Y:S01]  /*3190*/  STL [R1+0xc48], R7 ;  /* 0x000c480701007387 */ /* 0x0001e20000100800 */
[----:B----4-:R-:W-:-:S03]  /*31a0*/  IMAD R25, R3, 0xfc, RZ ;  /* 0x000000fc03197824 */ /* 0x010fc600078e02ff */
[----:B------:R-:W-:Y:S04]  /*31b0*/  STL [R1+0xc44], R13 ;  /* 0x000c440d01007387 */ /* 0x000fe80000100800 */
[----:B---3--:R3:W-:Y:S01]  /*31c0*/  STL [R1+0x184], R27 ;  /* 0x0001841b01007387 */ /* 0x0087e20000100800 */
[----:B0-----:R-:W-:Y:S01]  /*31d0*/  VIADD R7, R6, 0xffffff07 ;  /* 0xffffff0706077836 */ /* 0x001fe20000000000 */
[----:B---3--:R-:W-:-:S05]  /*31e0*/  LEA.HI.X.SX32 R27, R25, R0, 0x1, P5 ;  /* 0x00000000191b7211 */ /* 0x008fca00028f0eff */
[----:B------:R-:W-:Y:S01]  /*31f0*/  @!P2 IMAD.MOV.U32 R5, RZ, RZ, R27 ;  /* 0x000000ffff05a224 */ /* 0x000fe200078e001b */
[----:B------:R-:W-:Y:S01]  /*3200*/  ISETP.GE.U32.AND P0, PT, R7, 0x7ffffe08, PT ;  /* 0x7ffffe080700780c */ /* 0x000fe20003f06070 */
[----:B------:R-:W-:-:S03]  /*3210*/  IMAD R7, R3, 0xfb, RZ ;  /* 0x000000fb03077824 */ /* 0x000fc600078e02ff */
[----:B------:R0:W3:Y:S01]  /*3220*/  @!P2 LDG.E.U16 R8, desc[UR24][R4.64] ;  /* 0x000000180408a981 */ /* 0x0000e2000c1e1500 */
[----:B------:R-:W-:Y:S01]  /*3230*/  IADD3 R30, P2, PT, R11, R2, RZ ;  /* 0x000000020b1e7210 */ /* 0x000fe20007f5e0ff */
[----:B--2---:R-:W-:Y:S01]  /*3240*/  IMAD R13, R10, 0x1f4, RZ ;  /* 0x000001f40a0d7824 */ /* 0x004fe200078e02ff */
[----:B------:R-:W2:Y:S02]  /*3250*/  LDC R11, c[0x0][0x3a8] ;  /* 0x0000ea00ff0b7b82 */ /* 0x000ea40000000800 */
[----:B------:R-:W-:Y:S01]  /*3260*/  LEA.HI.X.SX32 R56, R7, R0, 0x1, P2 ;  /* 0x0000000007387211 */ /* 0x000fe200010f0eff */
[----:B0-----:R-:W-:Y:S01]  /*3270*/  @!P4 IMAD.MOV.U32 R4, RZ, RZ, R30 ;  /* 0x000000ffff04c224 */ /* 0x001fe200078e001e */
[----:B------:R0:W-:Y:S03]  /*3280*/  STL [R1+0xc40], R27 ;  /* 0x000c401b01007387 */ /* 0x0001e60000100800 */
[----:B------:R-:W-:Y:S01]  /*3290*/  @!P4 IMAD.MOV.U32 R5, RZ, RZ, R56 ;  /* 0x000000ffff05c224 */ /* 0x000fe200078e0038 */
[----:B------:R-:W4:Y:S04]  /*32a0*/  LDC R10, c[0x0][0x3a8] ;  /* 0x0000ea00ff0a7b82 */ /* 0x000f280000000800 */
[----:B------:R1:W2:Y:S01]  /*32b0*/  @!P4 LDG.E.U16 R29, desc[UR24][R4.64] ;  /* 0x00000018041dc981 */ /* 0x0002a2000c1e1500 */
[----:B------:R-:W-:Y:S01]  /*32c0*/  IADD3 R28, P5, PT, R13, R2, RZ ;  /* 0x000000020d1c7210 */ /* 0x000fe20007fbe0ff */
[----:B0-----:R-:W-:Y:S01]  /*32d0*/  IMAD R27, R3, 0xfa, RZ ;  /* 0x000000fa031b7824 */ /* 0x001fe200078e02ff */
[----:B------:R-:W-:-:S03]  /*32e0*/  PRMT R13, RZ, 0x7610, R13 ;  /* 0x00007610ff0d7816 */ /* 0x000fc6000000000d */
[----:B-1----:R-:W-:Y:S01]  /*32f0*/  @!P6 IMAD.MOV.U32 R4, RZ, RZ, R28 ;  /* 0x000000ffff04e224 */ /* 0x002fe200078e001c */
[----:B---3--:R-:W-:Y:S04]  /*3300*/  STL [R1+0x188], R8 ;  /* 0x0001880801007387 */ /* 0x008fe80000100800 */
[----:B------:R-:W-:Y:S04]  /*3310*/  STL [R1+0xc3c], R30 ;  /* 0x000c3c1e01007387 */ /* 0x000fe80000100800 */
[----:B------:R0:W-:Y:S04]  /*3320*/  STL [R1+0xc38], R56 ;  /* 0x000c383801007387 */ /* 0x0001e80000100800 */
[----:B------:R-:W-:Y:S04]  /*3330*/  STL [R1+0xc34], R28 ;  /* 0x000c341c01007387 */ /* 0x000fe80000100800 */
[----:B--2---:R1:W-:Y:S01]  /*3340*/  STL [R1+0x17c], R29 ;  /* 0x00017c1d01007387 */ /* 0x0043e20000100800 */
[----:B0-----:R-:W0:Y:S01]  /*3350*/  LDC.64 R56, c[0x0][0x3a8] ;  /* 0x0000ea00ff387b82 */ /* 0x001e220000000a00 */
[----:B-1----:R-:W-:-:S05]  /*3360*/  LEA.HI.X.SX32 R29, R27, R0, 0x1, P5 ;  /* 0x000000001b1d7211 */ /* 0x002fca00028f0eff */
[----:B------:R-:W-:-:S05]  /*3370*/  @!P6 IMAD.MOV.U32 R5, RZ, RZ, R29 ;  /* 0x000000ffff05e224 */ /* 0x000fca00078e001d */
[----:B------:R1:W2:Y:S01]  /*3380*/  @!P6 LDG.E.U16 R13, desc[UR24][R4.64] ;  /* 0x00000018040de981 */ /* 0x0002a2000c1e1500 */
[C---:B------:R-:W-:Y:S02]  /*3390*/  VIADD R7, R6.reuse, 0xffffff0a ;  /* 0xffffff0a06077836 */ /* 0x040fe40000000000 */
[----:B------:R-:W-:Y:S02]  /*33a0*/  IMAD R9, R9, 0x1f2, RZ ;  /* 0x000001f209097824 */ /* 0x000fe400078e02ff */
[----:B------:R-:W-:Y:S01]  /*33b0*/  VIADD R8, R6, 0xffffff08 ;  /* 0xffffff0806087836 */ /* 0x000fe20000000000 */
[----:B------:R-:W-:Y:S01]  /*33c0*/  ISETP.GE.U32.AND P5, PT, R7, 0x7ffffe0b, PT ;  /* 0x7ffffe0b0700780c */ /* 0x000fe20003fa6070 */
[----:B------:R3:W-:Y:S01]  /*33d0*/  STL [R1+0xc30], R29 ;  /* 0x000c301d01007387 */ /* 0x0007e20000100800 */
[----:B------:R-:W-:Y:S02]  /*33e0*/  IMAD R7, R3, 0xf9, RZ ;  /* 0x000000f903077824 */ /* 0x000fe400078e02ff */
[----:B------:R-:W-:Y:S01]  /*33f0*/  ISETP.GE.U32.AND P2, PT, R8, 0x7ffffe09, PT ;  /* 0x7ffffe090800780c */ /* 0x000fe20003f46070 */
[----:B------:R-:W-:Y:S01]  /*3400*/  VIADD R8, R6, 0xffffff09 ;  /* 0xffffff0906087836 */ /* 0x000fe20000000000 */
[----:B0-----:R-:W-:Y:S01]  /*3410*/  STL [R1+0x84], R57 ;  /* 0x0000843901007387 */ /* 0x001fe20000100800 */
[----:B---3--:R-:W-:-:S03]  /*3420*/  IADD3 R29, P6, PT, R9, R2, RZ ;  /* 0x00000002091d7210 */ /* 0x008fc60007fde0ff */
[----:B------:R-:W-:Y:S01]  /*3430*/  ISETP.GE.U32.AND P4, PT, R8, 0x7ffffe0a, PT ;  /* 0x7ffffe0a0800780c */ /* 0x000fe20003f86070 */
[----:B------:R-:W-:Y:S01]  /*3440*/  IMAD R28, R3, 0xf8, RZ ;  /* 0x000000f8031c7824 */ /* 0x000fe200078e02ff */
[----:B-1----:R-:W-:Y:S01]  /*3450*/  LEA.HI.X.SX32 R4, R7, R0, 0x1, P6 ;  /* 0x0000000007047211 */ /* 0x002fe200030f0eff */
[----:B------:R-:W-:Y:S01]  /*3460*/  STL [R1+0xc2c], R29 ;  /* 0x000c2c1d01007387 */ /* 0x000fe20000100800 */
[----:B------:R-:W-:Y:S01]  /*3470*/  PRMT R8, RZ, 0x7610, R8 ;  /* 0x00007610ff087816 */ /* 0x000fe20000000008 */
[----:B------:R-:W-:Y:S01]  /*3480*/  VIADD R7, R6, 0xffffff0b ;  /* 0xffffff0b06077836 */ /* 0x000fe20000000000 */
[----:B------:R-:W0:Y:S01]  /*3490*/  LDC R9, c[0x0][0x3a8] ;  /* 0x0000ea00ff097b82 */ /* 0x000e220000000800 */
[----:B------:R-:W-:Y:S01]  /*34a0*/  @!P3 IMAD.MOV.U32 R5, RZ, RZ, R4 ;  /* 0x000000ffff05b224 */ /* 0x000fe200078e0004 */
[----:B--2---:R1:W-:Y:S04]  /*34b0*/  STL [R1+0x180], R13 ;  /* 0x0001800d01007387 */ /* 0x0043e80000100800 */
[----:B------:R2:W-:Y:S01]  /*34c0*/  STL [R1+0xc28], R4 ;  /* 0x000c280401007387 */ /* 0x0005e20000100800 */
[----:B-1----:R-:W-:-:S02]  /*34d0*/  IMAD R13, R11, 0x1f0, RZ ;  /* 0x000001f00b0d7824 */ /* 0x002fc400078e02ff */
[----:B--2---:R-:W-:-:S03]  /*34e0*/  @!P3 IMAD.MOV.U32 R4, RZ, RZ, R29 ;  /* 0x000000ffff04b224 */ /* 0x004fc600078e001d */
[----:B------:R-:W-:Y:S01]  /*34f0*/  IADD3 R60, P6, PT, R13, R2, RZ ;  /* 0x000000020d3c7210 */ /* 0x000fe20007fde0ff */
[----:B----4-:R-:W-:Y:S01]  /*3500*/  IMAD R11, R10, 0x1ee, RZ ;  /* 0x000001ee0a0b7824 */ /* 0x010fe200078e02ff */
[----:B------:R1:W2:Y:S01]  /*3510*/  @!P3 LDG.E.U16 R8, desc[UR24][R4.64] ;  /* 0x000000180408b981 */ /* 0x0002a2000c1e1500 */
[----:B------:R-:W-:Y:S01]  /*3520*/  ISETP.GE.U32.AND P3, PT, R7, 0x7ffffe0c, PT ;  /* 0x7ffffe0c0700780c */ /* 0x000fe20003f66070 */
[----:B------:R-:W-:Y:S01]  /*3530*/  IMAD R7, R3, 0xf7, RZ ;  /* 0x000000f703077824 */ /* 0x000fe200078e02ff */
[----:B------:R-:W-:Y:S02]  /*3540*/  LEA.HI.X.SX32 R69, R28, R0, 0x1, P6 ;  /* 0x000000001c457211 */ /* 0x000fe400030f0eff */
[----:B------:R-:W-:-:S04]  /*3550*/  IADD3 R11, P6, PT, R11, R2, RZ ;  /* 0x000000020b0b7210 */ /* 0x000fc80007fde0ff */
[----:B------:R-:W-:Y:S01]  /*3560*/  LEA.HI.X.SX32 R29, R7, R0, 0x1, P6 ;  /* 0x00000000071d7211 */ /* 0x000fe200030f0eff */
[----:B-1----:R-:W-:Y:S02]  /*3570*/  @!P0 IMAD.MOV.U32 R4, RZ, RZ, R60 ;  /* 0x000000ffff048224 */ /* 0x002fe400078e003c */
[----:B------:R-:W-:Y:S01]  /*3580*/  @!P0 IMAD.MOV.U32 R5, RZ, RZ, R69 ;  /* 0x000000ffff058224 */ /* 0x000fe200078e0045 */
[----:B------:R-:W-:-:S04]  /*3590*/  PRMT R10, RZ, 0x7610, R10 ;  /* 0x00007610ff0a7816 */ /* 0x000fc8000000000a */
[----:B------:R1:W3:Y:S02]  /*35a0*/  @!P0 LDG.E.U16 R31, desc[UR24][R4.64] ;  /* 0x00000018041f8981 */ /* 0x0002e4000c1e1500 */
[----:B-1----:R-:W-:Y:S02]  /*35b0*/  @!P2 IMAD.MOV.U32 R4, RZ, RZ, R11 ;  /* 0x000000ffff04a224 */ /* 0x002fe400078e000b */
[----:B------:R-:W-:-:S05]  /*35c0*/  @!P2 IMAD.MOV.U32 R5, RZ, RZ, R29 ;  /* 0x000000ffff05a224 */ /* 0x000fca00078e001d */
[----:B------:R1:W4:Y:S04]  /*35d0*/  @!P2 LDG.E.U16 R10, desc[UR24][R4.64] ;  /* 0x00000018040aa981 */ /* 0x000328000c1e1500 */
[----:B------:R-:W-:Y:S04]  /*35e0*/  STL [R1+0xc24], R60 ;  /* 0x000c243c01007387 */ /* 0x000fe80000100800 */
[----:B------:R-:W-:Y:S01]  /*35f0*/  STL [R1+0xc20], R69 ;  /* 0x000c204501007387 */ /* 0x000fe20000100800 */
[----:B------:R-:W-:Y:S02]  /*3600*/  IMAD.MOV.U32 R30, RZ, RZ, R56 ;  /* 0x000000ffff1e7224 */ /* 0x000fe400078e0038 */
[----:B------:R-:W-:Y:S01]  /*3610*/  VIADD R7, R6, 0xffffff0d ;  /* 0xffffff0d06077836 */ /* 0x000fe20000000000 */
[----:B------:R-:W-:Y:S01]  /*3620*/  PRMT R13, RZ, 0x7610, R13 ;  /* 0x00007610ff0d7816 */ /* 0x000fe2000000000d */
[----:B------:R-:W0:Y:S03]  /*3630*/  LDC.64 R56, c[0x0][0x3a8] ;  /* 0x0000ea00ff387b82 */ /* 0x000e260000000a00 */
[----:B------:R-:W-:Y:S01]  /*3640*/  ISETP.GE.U32.AND P2, PT, R7, 0x7ffffe0e, PT ;  /* 0x7ffffe0e0700780c */ /* 0x000fe20003f46070 */
[----:B------:R-:W-:Y:S01]  /*3650*/  IMAD R7, R3, 0xf5, RZ ;  /* 0x000000f503077824 */ /* 0x000fe200078e02ff */
[----:B--2---:R-:W-:Y:S04]  /*3660*/  STL [R1+0x174], R8 ;  /* 0x0001740801007387 */ /* 0x004fe80000100800 */
[----:B------:R0:W-:Y:S04]  /*3670*/  STL [R1+0xc1c], R11 ;  /* 0x000c1c0b01007387 */ /* 0x0001e80000100800 */
[----:B------:R2:W-:Y:S01]  /*3680*/  STL [R1+0xc18], R29 ;  /* 0x000c181d01007387 */ /* 0x0005e20000100800 */
[----:B0-----:R-:W-:-:S02]  /*3690*/  IMAD R11, R9, 0x1ec, RZ ;  /* 0x000001ec090b7824 */ /* 0x001fc400078e02ff */
[----:B------:R-:W-:Y:S02]  /*36a0*/  IMAD R9, R30, 0x1ea, RZ ;  /* 0x000001ea1e097824 */ /* 0x000fe400078e02ff */
[----:B--2---:R-:W-:Y:S01]  /*36b0*/  IMAD R29, R3, 0xf6, RZ ;  /* 0x000000f6031d7824 */ /* 0x004fe200078e02ff */
[----:B-1----:R-:W-:-:S04]  /*36c0*/  IADD3 R4, P6, PT, R11, R2, RZ ;  /* 0x000000020b047210 */ /* 0x002fc80007fde0ff */
[----:B------:R-:W-:Y:S02]  /*36d0*/  LEA.HI.X.SX32 R5, R29, R0, 0x1, P6 ;  /* 0x000000001d057211 */ /* 0x000fe400030f0eff */
[----:B------:R-:W-:Y:S01]  /*36e0*/  IADD3 R30, P6, PT, R9, R2, RZ ;  /* 0x00000002091e7210 */ /* 0x000fe20007fde0ff */
[----:B------:R-:W-:Y:S01]  /*36f0*/  STL [R1+0xc14], R4 ;  /* 0x000c140401007387 */ /* 0x000fe20000100800 */
[----:B------:R-:W-:Y:S01]  /*3700*/  VIADD R8, R6, 0xffffff0c ;  /* 0xffffff0c06087836 */ /* 0x000fe20000000000 */
[----:B------:R-:W0:Y:S02]  /*3710*/  LDC R9, c[0x0][0x3a8] ;  /* 0x0000ea00ff097b82 */ /* 0x000e240000000800 */
[----:B------:R-:W-:Y:S04]  /*3720*/  STL [R1+0xc10], R5 ;  /* 0x000c100501007387 */ /* 0x000fe80000100800 */
[----:B----4-:R-:W-:Y:S04]  /*3730*/  STL [R1+0x170], R10 ;  /* 0x0001700a01007387 */ /* 0x010fe80000100800 */
[----:B------:R-:W-:Y:S04]  /*3740*/  STL [R1+0xc0c], R30 ;  /* 0x000c0c1e01007387 */ /* 0x000fe80000100800 */
[----:B---3--:R1:W-:Y:S04]  /*3750*/  STL [R1+0x178], R31 ;  /* 0x0001781f01007387 */ /* 0x0083e80000100800 */
[----:B------:R2:W3:Y:S01]  /*3760*/  @!P4 LDG.E.U16 R59, desc[UR24][R4.64] ;  /* 0x00000018043bc981 */ /* 0x0004e2000c1e1500 */
[----:B-1----:R-:W-:Y:S01]  /*3770*/  LEA.HI.X.SX32 R31, R7, R0, 0x1, P6 ;  /* 0x00000000071f7211 */ /* 0x002fe200030f0eff */
[----:B--2---:R-:W-:-:S04]  /*3780*/  @!P5 IMAD.MOV.U32 R4, RZ, RZ, R30 ;  /* 0x000000ffff04d224 */ /* 0x004fc800078e001e */
[----:B------:R-:W-:-:S05]  /*3790*/  @!P5 IMAD.MOV.U32 R5, RZ, RZ, R31 ;  /* 0x000000ffff05d224 */ /* 0x000fca00078e001f */
[----:B------:R1:W2:Y:S01]  /*37a0*/  @!P5 LDG.E.U16 R13, desc[UR24][R4.64] ;  /* 0x00000018040dd981 */ /* 0x0002a2000c1e1500 */
[----:B------:R-:W-:Y:S02]  /*37b0*/  ISETP.GE.U32.AND P0, PT, R8, 0x7ffffe0d, PT ;  /* 0x7ffffe0d0800780c */ /* 0x000fe40003f06070 */
[----:B------:R-:W4:Y:S01]  /*37c0*/  LDC R8, c[0x0][0x3a8] ;  /* 0x0000ea00ff087b82 */ /* 0x000f220000000800 */
[----:B------:R-:W-:Y:S01]  /*37d0*/  IMAD R11, R56, 0x1e8, RZ ;  /* 0x000001e8380b7824 */ /* 0x000fe200078e02ff */
[----:B------:R0:W-:Y:S01]  /*37e0*/  STL [R1+0xc08], R31 ;  /* 0x000c081f01007387 */ /* 0x0001e20000100800 */
[----:B------:R-:W-:Y:S02]  /*37f0*/  IMAD R30, R3, 0xf4, RZ ;  /* 0x000000f4031e7824 */ /* 0x000fe400078e02ff */
[----:B------:R-:W-:Y:S01]  /*3800*/  VIADD R7, R6, 0xffffff0f ;  /* 0xffffff0f06077836 */ /* 0x000fe20000000000 */
[----:B0-----:R-:W-:-:S04]  /*3810*/  IADD3 R31, P5, PT, R11, R2, RZ ;  /* 0x000000020b1f7210 */ /* 0x001fc80007fbe0ff */
[----:B------:R-:W-:Y:S01]  /*3820*/  ISETP.GE.U32.AND P6, PT, R7, 0x7ffffe10, PT ;  /* 0x7ffffe100700780c */ /* 0x000fe20003fc6070 */
[----:B------:R-:W0:Y:S01]  /*3830*/  LDC R11, c[0x0][0x3a8] ;  /* 0x0000ea00ff0b7b82 */ /* 0x000e220000000800 */
[----:B------:R-:W-:Y:S01]  /*3840*/  LEA.HI.X.SX32 R60, R30, R0, 0x1, P5 ;  /* 0x000000001e3c7211 */ /* 0x000fe200028f0eff */
[----:B------:R-:W-:Y:S02]  /*3850*/  IMAD R7, R3, 0xf3, RZ ;  /* 0x000000f303077824 */ /* 0x000fe400078e02ff */
[----:B-1----:R-:W-:Y:S02]  /*3860*/  @!P3 IMAD.MOV.U32 R4, RZ, RZ, R31 ;  /* 0x000000ffff04b224 */ /* 0x002fe400078e001f */
[----:B------:R-:W-:-:S05]  /*3870*/  @!P3 IMAD.MOV.U32 R5, RZ, RZ, R60 ;  /* 0x000000ffff05b224 */ /* 0x000fca00078e003c */
[----:B------:R1:W3:Y:S04]  /*3880*/  @!P3 LDG.E.U16 R12, desc[UR24][R4.64] ;  /* 0x00000018040cb981 */ /* 0x0002e8000c1e1500 */
[----:B--2---:R4:W-:Y:S04]  /*3890*/  STL [R1+0x168], R13 ;  /* 0x0001680d01007387 */ /* 0x0049e80000100800 */
[----:B------:R-:W-:Y:S01]  /*38a0*/  STL [R1+0xc04], R31 ;  /* 0x000c041f01007387 */ /* 0x000fe20000100800 */
[----:B----4-:R-:W-:-:S03]  /*38b0*/  IMAD R13, R8, 0x1e6, RZ ;  /* 0x000001e6080d7824 */ /* 0x010fc600078e02ff */
[----:B------:R-:W-:Y:S04]  /*38c0*/  STL [R1+0xc00], R60 ;  /* 0x000c003c01007387 */ /* 0x000fe80000100800 */
[----:B---3--:R2:W-:Y:S02]  /*38d0*/  STL [R1+0x16c], R59 ;  /* 0x00016c3b01007387 */ /* 0x0085e40000100800 */
[----:B--2---:R-:W-:-:S04]  /*38e0*/  IADD3 R59, P5, PT, R13, R2, RZ ;  /* 0x000000020d3b7210 */ /* 0x004fc80007fbe0ff */
[----:B------:R-:W-:Y:S01]  /*38f0*/  LEA.HI.X.SX32 R7, R7, R0, 0x1, P5 ;  /* 0x0000000007077211 */ /* 0x000fe200028f0eff */
[----:B-1----:R-:W-:Y:S01]  /*3900*/  @!P0 IMAD.MOV.U32 R4, RZ, RZ, R59 ;  /* 0x000000ffff048224 */ /* 0x002fe200078e003b */
[----:B------:R-:W-:-:S03]  /*3910*/  PRMT R13, RZ, 0x7610, R13 ;  /* 0x00007610ff0d7816 */ /* 0x000fc6000000000d */
[----:B------:R-:W-:-:S05]  /*3920*/  @!P0 IMAD.MOV.U32 R5, RZ, RZ, R7 ;  /* 0x000000ffff058224 */ /* 0x000fca00078e0007 */
[----:B------:R1:W2:Y:S01]  /*3930*/  @!P0 LDG.E.U16 R13, desc[UR24][R4.64] ;  /* 0x00000018040d8981 */ /* 0x0002a2000c1e1500 */
[----:B------:R-:W-:-:S03]  /*3940*/  IMAD R9, R9, 0x1e4, RZ ;  /* 0x000001e409097824 */ /* 0x000fc600078e02ff */
[----:B------:R-:W-:Y:S04]  /*3950*/  STL [R1+0xbfc], R59 ;  /* 0x000bfc3b01007387 */ /* 0x000fe80000100800 */
[----:B------:R-:W-:Y:S01]  /*3960*/  STL [R1+0xbf8], R7 ;  /* 0x000bf80701007387 */ /* 0x000fe20000100800 */
[----:B------:R-:W-:-:S03]  /*3970*/  IMAD R31, R3, 0xf2, RZ ;  /* 0x000000f2031f7824 */ /* 0x000fc600078e02ff */
[----:B------:R3:W-:Y:S01]  /*3980*/  STL [R1+0x164], R12 ;  /* 0x0001640c01007387 */ /* 0x0007e20000100800 */
[C---:B------:R-:W-:Y:S01]  /*3990*/  VIADD R8, R6.reuse, 0xffffff10 ;  /* 0xffffff1006087836 */ /* 0x040fe20000000000 */
[----:B---3--:R-:W-:Y:S01]  /*39a0*/  IADD3 R12, P5, PT, R9, R2, RZ ;  /* 0x00000002090c7210 */ /* 0x008fe20007fbe0ff */
[----:B------:R-:W-:-:S03]  /*39b0*/  VIADD R10, R6, 0xffffff0e ;  /* 0xffffff0e060a7836 */ /* 0x000fc60000000000 */
[----:B------:R-:W-:Y:S01]  /*39c0*/  ISETP.GE.U32.AND P3, PT, R8, 0x7ffffe11, PT ;  /* 0x7ffffe110800780c */ /* 0x000fe20003f66070 */
[----:B------:R-:W-:Y:S01]  /*39d0*/  VIADD R7, R6, 0xffffff11 ;  /* 0xffffff1106077836 */ /* 0x000fe20000000000 */
[----:B------:R-:W3:Y:S01]  /*39e0*/  LDC R9, c[0x0][0x3a8] ;  /* 0x0000ea00ff097b82 */ /* 0x000ee20000000800 */
[----:B------:R4:W-:Y:S01]  /*39f0*/  STL [R1+0xbf4], R12 ;  /* 0x000bf40c01007387 */ /* 0x0009e20000100800 */
[----:B------:R-:W-:Y:S01]  /*3a00*/  PRMT R8, RZ, 0x7610, R8 ;  /* 0x00007610ff087816 */ /* 0x000fe20000000008 */
[----:B-1----:R-:W-:Y:S01]  /*3a10*/  @!P2 IMAD.MOV.U32 R4, RZ, RZ, R12 ;  /* 0x000000ffff04a224 */ /* 0x002fe200078e000c */
[----:B------:R-:W-:Y:S01]  /*3a20*/  ISETP.GE.U32.AND P4, PT, R10, 0x7ffffe0f, PT ;  /* 0x7ffffe0f0a00780c */ /* 0x000fe20003f86070 */
[----:B0-----:R-:W-:Y:S01]  /*3a30*/  IMAD R11, R11, 0x1e2, RZ ;  /* 0x000001e20b0b7824 */ /* 0x001fe200078e02ff */
[----:B------:R-:W-:Y:S01]  /*3a40*/  ISETP.GE.U32.AND P0, PT, R7, 0x7ffffe12, PT ;  /* 0x7ffffe120700780c */ /* 0x000fe20003f06070 */
[C---:B------:R-:W-:Y:S01]  /*3a50*/  IMAD R7, R3.reuse, 0xf1, RZ ;  /* 0x000000f103077824 */ /* 0x040fe200078e02ff */
[----:B------:R-:W0:Y:S01]  /*3a60*/  LDC R10, c[0x0][0x3a8] ;  /* 0x0000ea00ff0a7b82 */ /* 0x000e220000000800 */
[----:B------:R-:W-:-:S07]  /*3a70*/  IMAD R59, R3, 0xf0, RZ ;  /* 0x000000f0033b7824 */ /* 0x000fce00078e02ff */
[----:B----4-:R-:W1:Y:S01]  /*3a80*/  LDC R12, c[0x0][0x3a8] ;  /* 0x0000ea00ff0c7b82 */ /* 0x010e620000000800 */
[----:B--2---:R2:W-:Y:S02]  /*3a90*/  STL [R1+0x15c], R13 ;  /* 0x00015c0d01007387 */ /* 0x0045e40000100800 */
[----:B--2---:R-:W-:-:S05]  /*3aa0*/  LEA.HI.X.SX32 R13, R31, R0, 0x1, P5 ;  /* 0x000000001f0d7211 */ /* 0x004fca00028f0eff */
[----:B------:R-:W-:-:S05]  /*3ab0*/  @!P2 IMAD.MOV.U32 R5, RZ, RZ, R13 ;  /* 0x000000ffff05a224 */ /* 0x000fca00078e000d */
[----:B------:R2:W4:Y:S01]  /*3ac0*/  @!P2 LDG.E.U16 R8, desc[UR24][R4.64] ;  /* 0x000000180408a981 */ /* 0x000522000c1e1500 */
[----:B------:R-:W-:-:S04]  /*3ad0*/  IADD3 R60, P2, PT, R11, R2, RZ ;  /* 0x000000020b3c7210 */ /* 0x000fc80007f5e0ff */
[----:B------:R-:W-:Y:S01]  /*3ae0*/  LEA.HI.X.SX32 R69, R7, R0, 0x1, P2 ;  /* 0x0000000007457211 */ /* 0x000fe200010f0eff */
[----:B--2---:R-:W-:-:S04]  /*3af0*/  @!P4 IMAD.MOV.U32 R4, RZ, RZ, R60 ;  /* 0x000000ffff04c224 */ /* 0x004fc800078e003c */
[----:B------:R-:W-:-:S05]  /*3b00*/  @!P4 IMAD.MOV.U32 R5, RZ, RZ, R69 ;  /* 0x000000ffff05c224 */ /* 0x000fca00078e0045 */
[----:B------:R2:W4:Y:S01]  /*3b10*/  @!P4 LDG.E.U16 R15, desc[UR24][R4.64] ;  /* 0x00000018040fc981 */ /* 0x000522000c1e1500 */
[----:B0-----:R-:W-:-:S03]  /*3b20*/  IMAD R11, R10, 0x1e0, RZ ;  /* 0x000001e00a0b7824 */ /* 0x001fc600078e02ff */
[----:B------:R0:W-:Y:S01]  /*3b30*/  STL [R1+0xbf0], R13 ;  /* 0x000bf00d01007387 */ /* 0x0001e20000100800 */
[----:B------:R-:W-:Y:S01]  /*3b40*/  VIADD R7, R6, 0xffffff14 ;  /* 0xffffff1406077836 */ /* 0x000fe20000000000 */
[----:B------:R-:W1:Y:S01]  /*3b50*/  LDC R10, c[0x0][0x3a8] ;  /* 0x0000ea00ff0a7b82 */ /* 0x000e620000000800 */
[----:B0-----:R-:W-:Y:S02]  /*3b60*/  IADD3 R13, P5, PT, R11, R2, RZ ;  /* 0x000000020b0d7210 */ /* 0x001fe40007fbe0ff */
[----:B------:R-:W-:Y:S01]  /*3b70*/  PRMT R11, RZ, 0x7610, R11 ;  /* 0x00007610ff0b7816 */ /* 0x000fe2000000000b */
[----:B---3--:R-:W-:Y:S02]  /*3b80*/  IMAD R9, R9, 0x1de, RZ ;  /* 0x000001de09097824 */ /* 0x008fe400078e02ff */
[----:B--2---:R-:W-:Y:S01]  /*3b90*/  @!P6 IMAD.MOV.U32 R4, RZ, RZ, R13 ;  /* 0x000000ffff04e224 */ /* 0x004fe200078e000d */
[----:B----4-:R-:W-:Y:S04]  /*3ba0*/  STL [R1+0x160], R8 ;  /* 0x0001600801007387 */ /* 0x010fe80000100800 */
[----:B------:R-:W-:Y:S04]  /*3bb0*/  STL [R1+0xbec], R60 ;  /* 0x000bec3c01007387 */ /* 0x000fe80000100800 */
[----:B------:R-:W-:Y:S04]  /*3bc0*/  STL [R1+0xbe8], R69 ;  /* 0x000be84501007387 */ /* 0x000fe80000100800 */
[----:B------:R-:W-:Y:S04]  /*3bd0*/  STL [R1+0xbe4], R13 ;  /* 0x000be40d01007387 */ /* 0x000fe80000100800 */
[----:B------:R0:W-:Y:S02]  /*3be0*/  STL [R1+0x154], R15 ;  /* 0x0001540f01007387 */ /* 0x0001e40000100800 */
[----:B0-----:R-:W-:-:S05]  /*3bf0*/  LEA.HI.X.SX32 R15, R59, R0, 0x1, P5 ;  /* 0x000000003b0f7211 */ /* 0x001fca00028f0eff */
[----:B------:R-:W-:Y:S01]  /*3c00*/  @!P6 IMAD.MOV.U32 R5, RZ, RZ, R15 ;  /* 0x000000ffff05e224 */ /* 0x000fe200078e000f */
[----:B------:R-:W-:Y:S01]  /*3c10*/  ISETP.GE.U32.AND P5, PT, R7, 0x7ffffe15, PT ;  /* 0x7ffffe150700780c */ /* 0x000fe20003fa6070 */
[----:B------:R-:W-:-:S03]  /*3c20*/  IMAD R7, R3, 0xef, RZ ;  /* 0x000000ef03077824 */ /* 0x000fc600078e02ff */
[----:B------:R0:W2:Y:S01]  /*3c30*/  @!P6 LDG.E.U16 R11, desc[UR24][R4.64] ;  /* 0x00000018040be981 */ /* 0x0000a2000c1e1500 */
[----:B------:R-:W-:Y:S01]  /*3c40*/  IADD3 R69, P6, PT, R9, R2, RZ ;  /* 0x0000000209457210 */ /* 0x000fe20007fde0ff */
[----:B------:R-:W-:Y:S01]  /*3c50*/  VIADD R8, R6, 0xffffff12 ;  /* 0xffffff1206087836 */ /* 0x000fe20000000000 */
[----:B------:R-:W-:Y:S01]  /*3c60*/  PRMT R30, RZ, 0x7610, R30 ;  /* 0x00007610ff1e7816 */ /* 0x000fe2000000001e */
[----:B------:R1:W-:Y:S01]  /*3c70*/  STL [R1+0xbe0], R15 ;  /* 0x000be00f01007387 */ /* 0x0003e20000100800 */
[----:B------:R-:W-:Y:S01]  /*3c80*/  IMAD R60, R3, 0xee, RZ ;  /* 0x000000ee033c7824 */ /* 0x000fe200078e02ff */
[----:B------:R-:W3:Y:S01]  /*3c90*/  LDC R9, c[0x0][0x3a8] ;  /* 0x0000ea00ff097b82 */ /* 0x000ee20000000800 */
[----:B0-----:R-:W-:Y:S01]  /*3ca0*/  LEA.HI.X.SX32 R5, R7, R0, 0x1, P6 ;  /* 0x0000000007057211 */ /* 0x001fe200030f0eff */
[----:B------:R-:W-:-:S05]  /*3cb0*/  @!P3 IMAD.MOV.U32 R4, RZ, RZ, R69 ;  /* 0x000000ffff04b224 */ /* 0x000fca00078e0045 */
[----:B------:R0:W4:Y:S01]  /*3cc0*/  @!P3 LDG.E.U16 R62, desc[UR24][R4.64] ;  /* 0x00000018043eb981 */ /* 0x000122000c1e1500 */
[----:B------:R-:W-:Y:S01]  /*3cd0*/  ISETP.GE.U32.AND P2, PT, R8, 0x7ffffe13, PT ;  /* 0x7ffffe130800780c */ /* 0x000fe20003f46070 */
[----:B------:R-:W-:Y:S02]  /*3ce0*/  VIADD R8, R6, 0xffffff13 ;  /* 0xffffff1306087836 */ /* 0x000fe40000000000 */
[----:B-1----:R-:W-:-:S03]  /*3cf0*/  IMAD R15, R12, 0x1dc, RZ ;  /* 0x000001dc0c0f7824 */ /* 0x002fc600078e02ff */
[----:B------:R-:W-:Y:S02]  /*3d00*/  ISETP.GE.U32.AND P4, PT, R8, 0x7ffffe14, PT ;  /* 0x7ffffe140800780c */ /* 0x000fe40003f86070 */
[----:B------:R-:W-:Y:S01]  /*3d10*/  IADD3 R8, P6, PT, R15, R2, RZ ;  /* 0x000000020f087210 */ /* 0x000fe20007fde0ff */
[----:B------:R-:W-:-:S03]  /*3d20*/  VIADD R7, R6, 0xffffff15 ;  /* 0xffffff1506077836 */ /* 0x000fc60000000000 */
[----:B0-----:R-:W-:Y:S01]  /*3d30*/  LEA.HI.X.SX32 R4, R60, R0, 0x1, P6 ;  /* 0x000000003c047211 */ /* 0x001fe200030f0eff */
[----:B------:R-:W-:Y:S01]  /*3d40*/  IMAD R13, R10, 0x1da, RZ ;  /* 0x000001da0a0d7824 */ /* 0x000fe200078e02ff */
[----:B------:R-:W-:Y:S01]  /*3d50*/  ISETP.GE.U32.AND P3, PT, R7, 0x7ffffe16, PT ;  /* 0x7ffffe160700780c */ /* 0x000fe20003f66070 */
[----:B------:R-:W-:Y:S01]  /*3d60*/  IMAD R7, R3, 0xed, RZ ;  /* 0x000000ed03077824 */ /* 0x000fe200078e02ff */
[----:B------:R-:W-:Y:S01]  /*3d70*/  PRMT R29, RZ, 0x7610, R29 ;  /* 0x00007610ff1d7816 */ /* 0x000fe2000000001d */
[----:B--2---:R0:W-:Y:S01]  /*3d80*/  STL [R1+0x158], R11 ;  /* 0x0001580b01007387 */ /* 0x0041e20000100800 */
[----:B---3--:R-:W-:Y:S01]  /*3d90*/  IMAD R9, R9, 0x1d6, RZ ;  /* 0x000001d609097824 */ /* 0x008fe200078e02ff */
[----:B------:R-:W1:Y:S02]  /*3da0*/  LDC R10, c[0x0][0x3a8] ;  /* 0x0000ea00ff0a7b82 */ /* 0x000e640000000800 */
[----:B------:R-:W-:Y:S04]  /*3db0*/  STL [R1+0xbdc], R69 ;  /* 0x000bdc4501007387 */ /* 0x000fe80000100800 */
[----:B------:R2:W-:Y:S02]  /*3dc0*/  STL [R1+0xbd8], R5 ;  /* 0x000bd80501007387 */ /* 0x0005e40000100800 */
[----:B0-----:R-:W0:Y:S02]  /*3dd0*/  LDC R11, c[0x0][0x3a8] ;  /* 0x0000ea00ff0b7b82 */ /* 0x001e240000000800 */
[----:B------:R-:W-:Y:S01]  /*3de0*/  STL [R1+0xbd4], R8 ;  /* 0x000bd40801007387 */ /* 0x000fe20000100800 */
[----:B--2---:R-:W-:-:S03]  /*3df0*/  IMAD.MOV.U32 R5, RZ, RZ, R8 ;  /* 0x000000ffff057224 */ /* 0x004fc600078e0008 */
[----:B----4-:R2:W-:Y:S02]  /*3e00*/  STL [R1+0x14c], R62 ;  /* 0x00014c3e01007387 */ /* 0x0105e40000100800 */
[----:B------:R-:W-:Y:S02]  /*3e10*/  @!P0 LOP3.LUT R5, R5, R4, RZ, 0x3c, !PT ;  /* 0x0000000405058212 */ /* 0x000fe400078e3cff */
[----:B------:R3:W-:Y:S01]  /*3e20*/  STL [R1+0xbd0], R4 ;  /* 0x000bd00401007387 */ /* 0x0007e20000100800 */
[----:B--2---:R-:W-:Y:S02]  /*3e30*/  IADD3 R62, P6, PT, R13, R2, RZ ;  /* 0x000000020d3e7210 */ /* 0x004fe40007fde0ff */
[----:B---3--:R-:W-:Y:S02]  /*3e40*/  @!P0 LOP3.LUT R4, R5, R4, RZ, 0x3c, !PT ;  /* 0x0000000405048212 */ /* 0x008fe400078e3cff */
[----:B------:R-:W-:Y:S02]  /*3e50*/  LEA.HI.X.SX32 R69, R7, R0, 0x1, P6 ;  /* 0x0000000007457211 */ /* 0x000fe400030f0eff */
[----:B------:R-:W-:-:S05]  /*3e60*/  @!P0 LOP3.LUT R5, R5, R4, RZ, 0x3c, !PT ;  /* 0x0000000405058212 */ /* 0x000fca00078e3cff */
[----:B------:R2:W3:Y:S02]  /*3e70*/  @!P0 LDG.E.U16 R30, desc[UR24][R4.64] ;  /* 0x00000018041e8981 */ /* 0x0004e4000c1e1500 */
[----:B--2---:R-:W-:Y:S02]  /*3e80*/  @!P2 IMAD.MOV.U32 R4, RZ, RZ, R62 ;  /* 0x000000ffff04a224 */ /* 0x004fe400078e003e */
[----:B------:R-:W-:-:S05]  /*3e90*/  @!P2 IMAD.MOV.U32 R5, RZ, RZ, R69 ;  /* 0x000000ffff05a224 */ /* 0x000fca00078e0045 */
[----:B------:R2:W4:Y:S01]  /*3ea0*/  @!P2 LDG.E.U16 R61, desc[UR24][R4.64] ;  /* 0x00000018043da981 */ /* 0x000522000c1e1500 */
[----:B0-----:R-:W-:-:S03]  /*3eb0*/  IMAD R11, R11, 0x1d8, RZ ;  /* 0x000001d80b0b7824 */ /* 0x001fc600078e02ff */
[----:B------:R-:W-:Y:S02]  /*3ec0*/  STL [R1+0xbcc], R62 ;  /* 0x000bcc3e01007387 */ /* 0x000fe40000100800 */
[----:B--2---:R-:W-:Y:S01]  /*3ed0*/  IADD3 R5, P6, PT, R11, R2, RZ ;  /* 0x000000020b057210 */ /* 0x004fe20007fde0ff */
[----:B------:R-:W-:-:S05]  /*3ee0*/  VIADD R7, R6, 0xffffff17 ;  /* 0xffffff1706077836 */ /* 0x000fca0000000000 */
[----:B------:R-:W-:Y:S01]  /*3ef0*/  ISETP.GE.U32.AND P2, PT, R7, 0x7ffffe18, PT ;  /* 0x7ffffe180700780c */ /* 0x000fe20003f46070 */
[C---:B------:R-:W-:Y:S01]  /*3f00*/  IMAD R7, R3.reuse, 0xeb, RZ ;  /* 0x000000eb03077824 */ /* 0x040fe200078e02ff */
[----:B------:R-:W-:Y:S01]  /*3f10*/  PRMT R13, RZ, 0x7610, R13 ;  /* 0x00007610ff0d7816 */ /* 0x000fe2000000000d */
[----:B---3--:R-:W-:Y:S04]  /*3f20*/  STL [R1+0x150], R30 ;  /* 0x0001501e01007387 */ /* 0x008fe80000100800 */
[----:B------:R-:W-:Y:S04]  /*3f30*/  STL [R1+0xbc8], R69 ;  /* 0x000bc84501007387 */ /* 0x000fe80000100800 */
[----:B----4-:R0:W-:Y:S02]  /*3f40*/  STL [R1+0x144], R61 ;  /* 0x0001443d01007387 */ /* 0x0101e40000100800 */
[----:B0-----:R-:W-:-:S02]  /*3f50*/  IMAD R61, R3, 0xec, RZ ;  /* 0x000000ec033d7824 */ /* 0x001fc400078e02ff */
[----:B------:R0:W-:Y:S03]  /*3f60*/  STL [R1+0xbc4], R5 ;  /* 0x000bc40501007387 */ /* 0x0001e60000100800 */
[----:B------:R-:W-:-:S04]  /*3f70*/  LEA.HI.X.SX32 R4, R61, R0, 0x1, P6 ;  /* 0x000000003d047211 */ /* 0x000fc800030f0eff */
[----:B0-----:R-:W-:Y:S01]  /*3f80*/  @!P4 LOP3.LUT R5, R5, R4, RZ, 0x3c, !PT ;  /* 0x000000040505c212 */ /* 0x001fe200078e3cff */
[----:B------:R0:W-:Y:S01]  /*3f90*/  STL [R1+0xbc0], R4 ;  /* 0x000bc00401007387 */ /* 0x0001e20000100800 */
[----:B------:R-:W-:Y:S01]  /*3fa0*/  IADD3 R62, P6, PT, R9, R2, RZ ;  /* 0x00000002093e7210 */ /* 0x000fe20007fde0ff */
[----:B------:R-:W-:Y:S01]  /*3fb0*/  VIADD R8, R6, 0xffffff16 ;  /* 0xffffff1606087836 */ /* 0x000fe20000000000 */
[----:B------:R-:W2:Y:S02]  /*3fc0*/  LDC R9, c[0x0][0x3a8] ;  /* 0x0000ea00ff097b82 */ /* 0x000ea40000000800 */
[----:B------:R-:W-:Y:S02]  /*3fd0*/  LEA.HI.X.SX32 R69, R7, R0, 0x1, P6 ;  /* 0x0000000007457211 */ /* 0x000fe400030f0eff */
[----:B0-----:R-:W-:-:S04]  /*3fe0*/  @!P4 LOP3.LUT R4, R5, R4, RZ, 0x3c, !PT ;  /* 0x000000040504c212 */ /* 0x001fc800078e3cff */
[----:B------:R-:W-:-:S05]  /*3ff0*/  @!P4 LOP3.LUT R5, R5, R4, RZ, 0x3c, !PT ;  /* 0x000000040505c212 */ /* 0x000fca00078e3cff */
[----:B------:R0:W3:Y:S02]  /*4000*/  @!P4 LDG.E.U16 R29, desc[UR24][R4.64] ;  /* 0x00000018041dc981 */ /* 0x0000e4000c1e1500 */
[----:B0-----:R-:W-:Y:S02]  /*4010*/  @!P5 IMAD.MOV.U32 R4, RZ, RZ, R62 ;  /* 0x000000ffff04d224 */ /* 0x001fe400078e003e */
[----:B------:R-:W-:-:S05]  /*4020*/  @!P5 IMAD.MOV.U32 R5, RZ, RZ, R69 ;  /* 0x000000ffff05d224 */ /* 0x000fca00078e0045 */
[----:B------:R0:W4:Y:S01]  /*4030*/  @!P5 LDG.E.U16 R13, desc[UR24][R4.64] ;  /* 0x00000018040dd981 */ /* 0x000122000c1e1500 */
[----:B------:R-:W-:Y:S02]  /*4040*/  ISETP.GE.U32.AND P0, PT, R8, 0x7ffffe17, PT ;  /* 0x7ffffe170800780c */ /* 0x000fe40003f06070 */
[----:B------:R-:W3:Y:S01]  /*4050*/  LDC R8, c[0x0][0x3a8] ;  /* 0x0000ea00ff087b82 */ /* 0x000ee20000000800 */
[----:B------:R-:W-:Y:S01]  /*4060*/  VIADD R11, R6, 0xffffff18 ;  /* 0xffffff18060b7836 */ /* 0x000fe20000000000 */
[----:B------:R0:W-:Y:S04]  /*4070*/  STL [R1+0xbbc], R62 ;  /* 0x000bbc3e01007387 */ /* 0x0001e80000100800 */
[----:B------:R-:W-:Y:S01]  /*4080*/  ISETP.GE.U32.AND P4, PT, R11, 0x7ffffe19, PT ;  /* 0x7ffffe190b00780c */ /* 0x000fe20003f86070 */
[----:B-1----:R-:W-:-:S02]  /*4090*/  IMAD R11, R10, 0x1d4, RZ ;  /* 0x000001d40a0b7824 */ /* 0x002fc400078e02ff */
[----:B------:R-:W-:Y:S01]  /*40a0*/  VIADD R7, R6, 0xffffff19 ;  /* 0xffffff1906077836 */ /* 0x000fe20000000000 */
[----:B------:R-:W1:Y:S01]  /*40b0*/  LDC R10, c[0x0][0x3a8] ;  /* 0x0000ea00ff0a7b82 */ /* 0x000e620000000800 */
[----:B0-----:R-:W-:Y:S01]  /*40c0*/  IMAD R62, R3, 0xea, RZ ;  /* 0x000000ea033e7824 */ /* 0x001fe200078e02ff */
[----:B------:R-:W-:-:S04]  /*40d0*/  IADD3 R5, P5, PT, R11, R2, RZ ;  /* 0x000000020b057210 */ /* 0x000fc80007fbe0ff */
[----:B------:R-:W-:Y:S01]  /*40e0*/  LEA.HI.X.SX32 R4, R62, R0, 0x1, P5 ;  /* 0x000000003e047211 */ /* 0x000fe200028f0eff */
[----:B--2---:R-:W-:Y:S01]  /*40f0*/  IMAD R9, R9, 0x1d0, RZ ;  /* 0x000001d009097824 */ /* 0x004fe200078e02ff */
[----:B------:R-:W-:Y:S01]  /*4100*/  ISETP.GE.U32.AND P6, PT, R7, 0x7ffffe1a, PT ;  /* 0x7ffffe1a0700780c */ /* 0x000fe20003fc6070 */
[----:B------:R-:W-:Y:S01]  /*4110*/  IMAD R7, R3, 0xe9, RZ ;  /* 0x000000e903077824 */ /* 0x000fe200078e02ff */
[----:B------:R-:W0:Y:S01]  /*4120*/  LDC R11, c[0x0][0x3a8] ;  /* 0x0000ea00ff0b7b82 */ /* 0x000e220000000800 */
[----:B---3--:R-:W-:Y:S04]  /*4130*/  STL [R1+0x148], R29 ;  /* 0x0001481d01007387 */ /* 0x008fe80000100800 */
[----:B------:R-:W-:Y:S04]  /*4140*/  STL [R1+0xbb8], R69 ;  /* 0x000bb84501007387 */ /* 0x000fe80000100800 */
[----:B----4-:R2:W-:Y:S04]  /*4150*/  STL [R1+0x13c], R13 ;  /* 0x00013c0d01007387 */ /* 0x0105e80000100800 */
[----:B------:R3:W-:Y:S01]  /*4160*/  STL [R1+0xbb4], R5 ;  /* 0x000bb40501007387 */ /* 0x0007e20000100800 */
[----:B--2---:R-:W-:-:S03]  /*4170*/  IMAD R13, R8, 0x1d2, RZ ;  /* 0x000001d2080d7824 */ /* 0x004fc600078e02ff */
[----:B------:R2:W-:Y:S01]  /*4180*/  STL [R1+0xbb0], R4 ;  /* 0x000bb00401007387 */ /* 0x0005e20000100800 */
[----:B---3--:R-:W-:Y:S02]  /*4190*/  @!P3 LOP3.LUT R5, R5, R4, RZ, 0x3c, !PT ;  /* 0x000000040505b212 */ /* 0x008fe400078e3cff */
[----:B------:R-:W-:Y:S02]  /*41a0*/  IADD3 R69, P5, PT, R13, R2, RZ ;  /* 0x000000020d457210 */ /* 0x000fe40007fbe0ff */
[----:B--2---:R-:W-:Y:S02]  /*41b0*/  @!P3 LOP3.LUT R4, R5, R4, RZ, 0x3c, !PT ;  /* 0x000000040504b212 */ /* 0x004fe400078e3cff */
[----:B------:R-:W-:Y:S02]  /*41c0*/  LEA.HI.X.SX32 R7, R7, R0, 0x1, P5 ;  /* 0x0000000007077211 */ /* 0x000fe400028f0eff */
[----:B------:R-:W-:-:S05]  /*41d0*/  @!P3 LOP3.LUT R5, R5, R4, RZ, 0x3c, !PT ;  /* 0x000000040505b212 */ /* 0x000fca00078e3cff */
[----:B------:R2:W3:Y:S02]  /*41e0*/  @!P3 LDG.E.U16 R64, desc[UR24][R4.64] ;  /* 0x000000180440b981 */ /* 0x0004e4000c1e1500 */
[----:B--2---:R-:W-:Y:S02]  /*41f0*/  @!P0 IMAD.MOV.U32 R4, RZ, RZ, R69 ;  /* 0x000000ffff048224 */ /* 0x004fe400078e0045 */
[----:B------:R-:W-:-:S05]  /*4200*/  @!P0 IMAD.MOV.U32 R5, RZ, RZ, R7 ;  /* 0x000000ffff058224 */ /* 0x000fca00078e0007 */
[----:B------:R2:W4:Y:S01]  /*4210*/  @!P0 LDG.E.U16 R66, desc[UR24][R4.64] ;  /* 0x0000001804428981 */ /* 0x000522000c1e1500 */
[----:B------:R-:W-:Y:S01]  /*4220*/  IADD3 R13, P5, PT, R9, R2, RZ ;  /* 0x00000002090d7210 */ /* 0x000fe20007fbe0ff */
[----:B------:R-:W-:Y:S01]  /*4230*/  VIADD R8, R6, 0xffffff1a ;  /* 0xffffff1a06087836 */ /* 0x000fe20000000000 */
[----:B------:R-:W0:Y:S01]  /*4240*/  LDC R9, c[0x0][0x3a8] ;  /* 0x0000ea00ff097b82 */ /* 0x000e220000000800 */
[----:B------:R-:W-:Y:S03]  /*4250*/  STL [R1+0xbac], R69 ;  /* 0x000bac4501007387 */ /* 0x000fe60000100800 */
[----:B------:R-:W-:Y:S02]  /*4260*/  ISETP.GE.U32.AND P3, PT, R8, 0x7ffffe1b, PT ;  /* 0x7ffffe1b0800780c */ /* 0x000fe40003f66070 */
[----:B------:R-:W-:Y:S01]  /*4270*/  PRMT R8, RZ, 0x7610, R8 ;  /* 0x00007610ff087816 */ /* 0x000fe20000000008 */
[----:B--2---:R-:W-:Y:S01]  /*4280*/  @!P2 IMAD.MOV.U32 R4, RZ, RZ, R13 ;  /* 0x000000ffff04a224 */ /* 0x004fe200078e000d */
[----:B---3--:R2:W-:Y:S04]  /*4290*/  STL [R1+0x140], R64 ;  /* 0x0001404001007387 */ /* 0x0085e80000100800 */
[----:B------:R-:W-:Y:S01]  /*42a0*/  STL [R1+0xba8], R7 ;  /* 0x000ba80701007387 */ /* 0x000fe20000100800 */
[----:B--2---:R-:W-:-:S03]  /*42b0*/  IMAD R64, R3, 0xe8, RZ ;  /* 0x000000e803407824 */ /* 0x004fc600078e02ff */
[----:B------:R-:W-:Y:S04]  /*42c0*/  STL [R1+0xba4], R13 ;  /* 0x000ba40d01007387 */ /* 0x000fe80000100800 */
[----:B----4-:R2:W-:Y:S02]  /*42d0*/  STL [R1+0x134], R66 ;  /* 0x0001344201007387 */ /* 0x0105e40000100800 */
[----:B--2---:R-:W-:-:S05]  /*42e0*/  LEA.HI.X.SX32 R66, R64, R0, 0x1, P5 ;  /* 0x0000000040427211 */ /* 0x004fca00028f0eff */
[----:B------:R-:W-:-:S05]  /*42f0*/  @!P2 IMAD.MOV.U32 R5, RZ, RZ, R66 ;  /* 0x000000ffff05a224 */ /* 0x000fca00078e0042 */
[----:B------:R2:W3:Y:S01]  /*4300*/  @!P2 LDG.E.U16 R8, desc[UR24][R4.64] ;  /* 0x000000180408a981 */ /* 0x0004e2000c1e1500 */
[----:B------:R-:W-:Y:S02]  /*4310*/  VIADD R7, R6, 0xffffff1b ;  /* 0xffffff1b06077836 */ /* 0x000fe40000000000 */
[----:B0-----:R-:W-:-:S03]  /*4320*/  IMAD R11, R11, 0x1ce, RZ ;  /* 0x000001ce0b0b7824 */ /* 0x001fc600078e02ff */
[----:B------:R-:W-:Y:S01]  /*4330*/  ISETP.GE.U32.AND P0, PT, R7, 0x7ffffe1c, PT ;  /* 0x7ffffe1c0700780c */ /* 0x000fe20003f06070 */
[----:B------:R-:W-:Y:S01]  /*4340*/  IMAD R7, R3, 0xe7, RZ ;  /* 0x000000e703077824 */ /* 0x000fe200078e02ff */
[----:B--2---:R-:W-:Y:S01]  /*4350*/  IADD3 R5, P2, PT, R11, R2, RZ ;  /* 0x000000020b057210 */ /* 0x004fe20007f5e0ff */
[----:B------:R0:W-:Y:S01]  /*4360*/  STL [R1+0xba0], R66 ;  /* 0x000ba04201007387 */ /* 0x0001e20000100800 */
[----:B-1----:R-:W-:Y:S01]  /*4370*/  IMAD R13, R10, 0x1cc, RZ ;  /* 0x000001cc0a0d7824 */ /* 0x002fe200078e02ff */
[----:B------:R-:W1:Y:S01]  /*4380*/  LDC R11, c[0x0][0x3a8] ;  /* 0x0000ea00ff0b7b82 */ /* 0x000e620000000800 */
[----:B------:R-:W-:Y:S01]  /*4390*/  LEA.HI.X.SX32 R4, R7, R0, 0x1, P2 ;  /* 0x0000000007047211 */ /* 0x000fe200010f0eff */
[----:B---3--:R-:W-:Y:S01]  /*43a0*/  STL [R1+0x138], R8 ;  /* 0x0001380801007387 */ /* 0x008fe20000100800 */
[----:B0-----:R-:W-:-:S05]  /*43b0*/  IMAD R66, R3, 0xe6, RZ ;  /* 0x000000e603427824 */ /* 0x001fca00078e02ff */
[----:B------:R-:W0:Y:S01]  /*43c0*/  LDC R10, c[0x0][0x3a8] ;  /* 0x0000ea00ff0a7b82 */ /* 0x000e220000000800 */
[----:B------:R2:W-:Y:S04]  /*43d0*/  STL [R1+0xb9c], R5 ;  /* 0x000b9c0501007387 */ /* 0x0005e80000100800 */
[----:B------:R3:W-:Y:S01]  /*43e0*/  STL [R1+0xb98], R4 ;  /* 0x000b980401007387 */ /* 0x0007e20000100800 */
[----:B--2---:R-:W-:-:S04]  /*43f0*/  @!P4 LOP3.LUT R5, R5, R4, RZ, 0x3c, !PT ;  /* 0x000000040505c212 */ /* 0x004fc800078e3cff */
[----:B---3--:R-:W-:-:S04]  /*4400*/  @!P4 LOP3.LUT R4, R5, R4, RZ, 0x3c, !PT ;  /* 0x000000040504c212 */ /* 0x008fc800078e3cff */
[----:B------:R-:W-:-:S05]  /*4410*/  @!P4 LOP3.LUT R5, R5, R4, RZ, 0x3c, !PT ;  /* 0x000000040505c212 */ /* 0x000fca00078e3cff */
[----:B------:R2:W3:Y:S01]  /*4420*/  @!P4 LDG.E.U16 R70, desc[UR24][R4.64] ;  /* 0x000000180446c981 */ /* 0x0004e2000c1e1500 */
[----:B------:R-:W-:-:S05]  /*4430*/  IADD3 R69, P5, PT, R13, R2, RZ ;  /* 0x000000020d457210 */ /* 0x000fca0007fbe0ff */
[----:B------:R-:W-:Y:S01]  /*4440*/  STL [R1+0xb94], R69 ;  /* 0x000b944501007387 */ /* 0x000fe20000100800 */
[----:B------:R-:W-:Y:S01]  /*4450*/  PRMT R13, RZ, 0x7610, R13 ;  /* 0x00007610ff0d7816 */ /* 0x000fe2000000000d */
[----:B--2---:R-:W-:Y:S02]  /*4460*/  @!P6 IMAD.MOV.U32 R4, RZ, RZ, R69 ;  /* 0x000000ffff04e224 */ /* 0x004fe400078e0045 */
[----:B---3--:R2:W-:Y:S02]  /*4470*/  STL [R1+0x12c], R70 ;  /* 0x00012c4601007387 */ /* 0x0085e40000100800 */
[----:B--2---:R-:W-:-:S05]  /*4480*/  LEA.HI.X.SX32 R70, R66, R0, 0x1, P5 ;  /* 0x0000000042467211 */ /* 0x004fca00028f0eff */
[----:B------:R-:W-:-:S05]  /*4490*/  @!P6 IMAD.MOV.U32 R5, RZ, RZ, R70 ;  /* 0x000000ffff05e224 */ /* 0x000fca00078e0046 */
[----:B------:R2:W3:Y:S01]  /*44a0*/  @!P6 LDG.E.U16 R13, desc[UR24][R4.64] ;  /* 0x00000018040de981 */ /* 0x0004e2000c1e1500 */
[----:B------:R-:W-:Y:S02]  /*44b0*/  VIADD R7, R6, 0xffffff1e ;  /* 0xffffff1e06077836 */ /* 0x000fe40000000000 */
[----:B------:R-:W-:-:S03]  /*44c0*/  IMAD R9, R9, 0x1ca, RZ ;  /* 0x000001ca09097824 */ /* 0x000fc600078e02ff */
[----:B------:R-:W-:Y:S01]  /*44d0*/  ISETP.GE.U32.AND P5, PT, R7, 0x7ffffe1f, PT ;  /* 0x7ffffe1f0700780c */ /* 0x000fe20003fa6070 */
[----:B------:R-:W-:Y:S01]  /*44e0*/  IMAD R7, R3, 0xe5, RZ ;  /* 0x000000e503077824 */ /* 0x000fe200078e02ff */
[----:B--2---:R-:W-:Y:S01]  /*44f0*/  IADD3 R5, P6, PT, R9, R2, RZ ;  /* 0x0000000209057210 */ /* 0x004fe20007fde0ff */
[----:B------:R-:W-:Y:S01]  /*4500*/  STL [R1+0xb90], R70 ;  /* 0x000b904601007387 */ /* 0x000fe20000100800 */
[----:B------:R-:W-:Y:S01]  /*4510*/  VIADD R8, R6, 0xffffff1c ;  /* 0xffffff1c06087836 */ /* 0x000fe20000000000 */
[----:B------:R-:W2:Y:S01]  /*4520*/  LDC R9, c[0x0][0x3a8] ;  /* 0x0000ea00ff097b82 */ /* 0x000ea20000000800 */
[----:B------:R-:W-:Y:S01]  /*4530*/  LEA.HI.X.SX32 R4, R7, R0, 0x1, P6 ;  /* 0x0000000007047211 */ /* 0x000fe200030f0eff */
[----:B---3--:R-:W-:Y:S04]  /*4540*/  STL [R1+0x130], R13 ;  /* 0x0001300d01007387 */ /* 0x008fe80000100800 */
[----:B------:R3:W-:Y:S04]  /*4550*/  STL [R1+0xb8c], R5 ;  /* 0x000b8c0501007387 */ /* 0x0007e80000100800 */
[----:B------:R4:W-:Y:S01]  /*4560*/  STL [R1+0xb88], R4 ;  /* 0x000b880401007387 */ /* 0x0009e20000100800 */
[----:B---3--:R-:W-:-:S04]  /*4570*/  @!P3 LOP3.LUT R5, R5, R4, RZ, 0x3c, !PT ;  /* 0x000000040505b212 */ /* 0x008fc800078e3cff */
[----:B----4-:R-:W-:-:S04]  /*4580*/  @!P3 LOP3.LUT R4, R5, R4, RZ, 0x3c, !PT ;  /* 0x000000040504b212 */ /* 0x010fc800078e3cff */
[----:B------:R-:W-:-:S05]  /*4590*/  @!P3 LOP3.LUT R5, R5, R4, RZ, 0x3c, !PT ;  /* 0x000000040505b212 */ /* 0x000fca00078e3cff */
[----:B------:R3:W4:Y:S01]  /*45a0*/  @!P3 LDG.E.U16 R67, desc[UR24][R4.64] ;  /* 0x000000180443b981 */ /* 0x000722000c1e1500 */
[----:B-1----:R-:W-:Y:S02]  /*45b0*/  IMAD R13, R11, 0x1c8, RZ ;  /* 0x000001c80b0d7824 */ /* 0x002fe400078e02ff */
[----:B------:R-:W-:Y:S02]  /*45c0*/  IMAD R69, R3, 0xe4, RZ ;  /* 0x000000e403457824 */ /* 0x000fe400078e02ff */
[----:B0-----:R-:W-:Y:S01]  /*45d0*/  IMAD R11, R10, 0x1c6, RZ ;  /* 0x000001c60a0b7824 */ /* 0x001fe200078e02ff */
[----:B------:R-:W-:Y:S01]  /*45e0*/  IADD3 R70, P6, PT, R13, R2, RZ ;  /* 0x000000020d467210 */ /* 0x000fe20007fde0ff */
[----:B------:R-:W-:Y:S01]  /*45f0*/  VIADD R7, R6, 0xffffff1f ;  /* 0xffffff1f06077836 */ /* 0x000fe20000000000 */
[----:B------:R-:W-:Y:S02]  /*4600*/  ISETP.GE.U32.AND P2, PT, R8, 0x7ffffe1d, PT ;  /* 0x7ffffe1d0800780c */ /* 0x000fe40003f46070 */
[----:B---3--:R-:W-:-:S02]  /*4610*/  LEA.HI.X.SX32 R5, R69, R0, 0x1, P6 ;  /* 0x0000000045057211 */ /* 0x008fc400030f0eff */
[----:B------:R-:W-:Y:S02]  /*4620*/  IADD3 R11, P6, PT, R11, R2, RZ ;  /* 0x000000020b0b7210 */ /* 0x000fe40007fde0ff */
[----:B------:R-:W-:Y:S01]  /*4630*/  ISETP.GE.U32.AND P3, PT, R7, 0x7ffffe20, PT ;  /* 0x7ffffe200700780c */ /* 0x000fe20003f66070 */
[----:B------:R-:W-:Y:S01]  /*4640*/  IMAD R7, R3, 0xe3, RZ ;  /* 0x000000e303077824 */ /* 0x000fe200078e02ff */
[----:B------:R-:W-:Y:S01]  /*4650*/  STL [R1+0xb84], R70 ;  /* 0x000b844601007387 */ /* 0x000fe20000100800 */
[----:B------:R-:W-:-:S03]  /*4660*/  @!P0 IMAD.MOV.U32 R4, RZ, RZ, R70 ;  /* 0x000000ffff048224 */ /* 0x000fc600078e0046 */
[----:B------:R-:W-:Y:S04]  /*4670*/  STL [R1+0xb80], R5 ;  /* 0x000b800501007387 */ /* 0x000fe80000100800 */
[----:B------:R-:W-:Y:S01]  /*4680*/  STL [R1+0xb7c], R11 ;  /* 0x000b7c0b01007387 */ /* 0x000fe20000100800 */
[----:B------:R-:W-:-:S03]  /*4690*/  PRMT R13, RZ, 0x7610, R13 ;  /* 0x00007610ff0d7816 */ /* 0x000fc6000000000d */
[----:B------:R0:W3:Y:S02]  /*46a0*/  @!P0 LDG.E.U16 R68, desc[UR24][R4.64] ;  /* 0x0000001804448981 */ /* 0x0000e4000c1e1500 */
[----:B0-----:R-:W-:Y:S02]  /*46b0*/  @!P2 IMAD.MOV.U32 R4, RZ, RZ, R11 ;  /* 0x000000ffff04a224 */ /* 0x001fe400078e000b */
[----:B----4-:R0:W-:Y:S02]  /*46c0*/  STL [R1+0x124], R67 ;  /* 0x0001244301007387 */ /* 0x0101e40000100800 */
[----:B0-----:R-:W-:Y:S01]  /*46d0*/  LEA.HI.X.SX32 R67, R7, R0, 0x1, P6 ;  /* 0x0000000007437211 */ /* 0x001fe200030f0eff */
[----:B------:R-:W-:Y:S01]  /*46e0*/  VIADD R8, R6, 0xffffff1d ;  /* 0xffffff1d06087836 */ /* 0x000fe20000000000 */
[----:B------:R-:W-:Y:S01]  /*46f0*/  PRMT R28, RZ, 0x7610, R28 ;  /* 0x00007610ff1c7816 */ /* 0x000fe2000000001c */
[----:B--2---:R-:W-:Y:S01]  /*4700*/  IMAD R11, R9, 0x1c4, RZ ;  /* 0x000001c4090b7824 */ /* 0x004fe200078e02ff */
[----:B------:R-:W0:Y:S01]  /*4710*/  LDC R7, c[0x0][0x3a8] ;  /* 0x0000ea00ff077b82 */ /* 0x000e220000000800 */
[----:B------:R-:W-:-:S05]  /*4720*/  @!P2 IMAD.MOV.U32 R5, RZ, RZ, R67 ;  /* 0x000000ffff05a224 */ /* 0x000fca00078e0043 */
[----:B------:R1:W2:Y:S01]  /*4730*/  @!P2 LDG.E.U16 R13, desc[UR24][R4.64] ;  /* 0x00000018040da981 */ /* 0x0002a2000c1e1500 */
[----:B------:R-:W-:Y:S02]  /*4740*/  ISETP.GE.U32.AND P4, PT, R8, 0x7ffffe1e, PT ;  /* 0x7ffffe1e0800780c */ /* 0x000fe40003f86070 */
[----:B------:R-:W4:Y:S01]  /*4750*/  LDC R8, c[0x0][0x3a8] ;  /* 0x0000ea00ff087b82 */ /* 0x000f220000000800 */
[----:B------:R3:W-:Y:S01]  /*4760*/  STL [R1+0xb78], R67 ;  /* 0x000b784301007387 */ /* 0x0007e20000100800 */
[----:B-1----:R-:W-:Y:S01]  /*4770*/  IADD3 R5, P6, PT, R11, R2, RZ ;  /* 0x000000020b057210 */ /* 0x002fe20007fde0ff */
[----:B---3--:R-:W-:-:S05]  /*4780*/  IMAD R67, R3, 0xe2, RZ ;  /* 0x000000e203437824 */ /* 0x008fca00078e02ff */
[----:B------:R-:W-:Y:S01]  /*4790*/  LEA.HI.X.SX32 R4, R67, R0, 0x1, P6 ;  /* 0x0000000043047211 */ /* 0x000fe200030f0eff */
[----:B------:R-:W-:Y:S01]  /*47a0*/  IMAD R11, R3, 0xe1, RZ ;  /* 0x000000e1030b7824 */ /* 0x000fe200078e02ff */
[----:B--2---:R-:W-:Y:S04]  /*47b0*/  STL [R1+0x11c], R13 ;  /* 0x00011c0d01007387 */ /* 0x004fe80000100800 */
[----:B------:R1:W-:Y:S04]  /*47c0*/  STL [R1+0xb74], R5 ;  /* 0x000b740501007387 */ /* 0x0003e80000100800 */
[----:B------:R-:W-:Y:S01]  /*47d0*/  STL [R1+0x128], R68 ;  /* 0x0001284401007387 */ /* 0x000fe20000100800 */
[----:B-1----:R-:W-:-:S03]  /*47e0*/  @!P4 LOP3.LUT R5, R5, R4, RZ, 0x3c, !PT ;  /* 0x000000040505c212 */ /* 0x002fc600078e3cff */
[----:B------:R1:W-:Y:S01]  /*47f0*/  STL [R1+0xb70], R4 ;  /* 0x000b700401007387 */ /* 0x0003e20000100800 */
[----:B----4-:R-:W-:Y:S01]  /*4800*/  IMAD R13, R8, 0x1c2, RZ ;  /* 0x000001c2080d7824 */ /* 0x010fe200078e02ff */
[----:B-1----:R-:W-:-:S04]  /*4810*/  @!P4 LOP3.LUT R4, R5, R4, RZ, 0x3c, !PT ;  /* 0x000000040504c212 */ /* 0x002fc800078e3cff */
[----:B------:R-:W-:Y:S02]  /*4820*/  @!P4 LOP3.LUT R5, R5, R4, RZ, 0x3c, !PT ;  /* 0x000000040505c212 */ /* 0x000fe400078e3cff */
[----:B------:R-:W-:-:S03]  /*4830*/  IADD3 R68, P6, PT, R13, R2, RZ ;  /* 0x000000020d447210 */ /* 0x000fc60007fde0ff */
[----:B------:R1:W2:Y:S01]  /*4840*/  @!P4 LDG.E.U16 R28, desc[UR24][R4.64] ;  /* 0x00000018041cc981 */ /* 0x0002a2000c1e1500 */
[----:B------:R-:W-:Y:S01]  /*4850*/  LEA.HI.X.SX32 R70, R11, R0, 0x1, P6 ;  /* 0x000000000b467211 */ /* 0x000fe200030f0eff */
[----:B-1----:R-:W-:-:S04]  /*4860*/  @!P5 IMAD.MOV.U32 R4, RZ, RZ, R68 ;  /* 0x000000ffff04d224 */ /* 0x002fc800078e0044 */
[----:B------:R-:W-:-:S05]  /*4870*/  @!P5 IMAD.MOV.U32 R5, RZ, RZ, R70 ;  /* 0x000000ffff05d224 */ /* 0x000fca00078e0046 */
[----:B------:R1:W3:Y:S01]  /*4880*/  @!P5 LDG.E.U16 R65, desc[UR24][R4.64] ;  /* 0x000000180441d981 */ /* 0x0002e2000c1e1500 */
[----:B------:R-:W-:-:S05]  /*4890*/  VIADD R10, R6, 0xffffff20 ;  /* 0xffffff20060a7836 */ /* 0x000fca0000000000 */
[----:B------:R-:W-:Y:S02]  /*48a0*/  ISETP.GE.U32.AND P0, PT, R10, 0x7ffffe21, PT ;  /* 0x7ffffe210a00780c */ /* 0x000fe40003f06070 */
[----:B------:R-:W4:Y:S01]  /*48b0*/  LDC R10, c[0x0][0x3a8] ;  /* 0x0000ea00ff0a7b82 */ /* 0x000f220000000800 */
[----:B0-----:R-:W-:Y:S01]  /*48c0*/  IMAD R7, R7, 0x1c0, RZ ;  /* 0x000001c007077824 */ /* 0x001fe200078e02ff */
[----:B------:R0:W-:Y:S01]  /*48d0*/  STL [R1+0xb6c], R68 ;  /* 0x000b6c4401007387 */ /* 0x0001e20000100800 */
[----:B-1----:R-:W-:-:S03]  /*48e0*/  VIADD R4, R6, 0xffffff23 ;  /* 0xffffff2306047836 */ /* 0x002fc60000000000 */
[----:B0-----:R-:W-:Y:S02]  /*48f0*/  IADD3 R68, P5, PT, R7, R2, RZ ;  /* 0x0000000207447210 */ /* 0x001fe40007fbe0ff */
[----:B------:R-:W-:Y:S01]  /*4900*/  ISETP.GE.U32.AND P6, PT, R4, 0x7ffffe24, PT ;  /* 0x7ffffe240400780c */ /* 0x000fe20003fc6070 */
[C---:B------:R-:W-:Y:S01]  /*4910*/  VIADD R9, R6.reuse, 0xffffff21 ;  /* 0xffffff2106097836 */ /* 0x040fe20000000000 */
[----:B------:R-:W-:Y:S01]  /*4920*/  PRMT R11, RZ, 0x7610, R11 ;  /* 0x00007610ff0b7816 */ /* 0x000fe2000000000b */
[----:B------:R-:W-:Y:S01]  /*4930*/  VIADD R8, R6, 0xffffff22 ;  /* 0xffffff2206087836 */ /* 0x000fe20000000000 */
[----:B------:R-:W0:Y:S01]  /*4940*/  LDC R7, c[0x0][0x3a8] ;  /* 0x0000ea00ff077b82 */ /* 0x000e220000000800 */
[----:B----4-:R-:W-:Y:S02]  /*4950*/  IMAD R4, R10, 0x1be, RZ ;  /* 0x000001be0a047824 */ /* 0x010fe400078e02ff */
[C---:B------:R-:W-:Y:S01]  /*4960*/  IMAD R10, R3.reuse, 0xdf, RZ ;  /* 0x000000df030a7824 */ /* 0x040fe200078e02ff */
[----:B--2---:R-:W-:Y:S04]  /*4970*/  STL [R1+0x120], R28 ;  /* 0x0001201c01007387 */ /* 0x004fe80000100800 */
[----:B------:R1:W-:Y:S02]  /*4980*/  STL [R1+0xb68], R70 ;  /* 0x000b684601007387 */ /* 0x0003e40000100800 */
[----:B-1----:R-:W-:-:S02]  /*4990*/  IMAD R70, R3, 0xe0, RZ ;  /* 0x000000e003467824 */ /* 0x002fc400078e02ff */
[----:B------:R-:W-:Y:S03]  /*49a0*/  STL [R1+0xb64], R68 ;  /* 0x000b644401007387 */ /* 0x000fe60000100800 */
[----:B------:R-:W-:-:S05]  /*49b0*/  LEA.HI.X.SX32 R5, R70, R0, 0x1, P5 ;  /* 0x0000000046057211 */ /* 0x000fca00028f0eff */
[----:B------:R-:W-:Y:S04]  /*49c0*/  STL [R1+0xb60], R5 ;  /* 0x000b600501007387 */ /* 0x000fe80000100800 */
[----:B---3--:R1:W-:Y:S02]  /*49d0*/  STL [R1+0x114], R65 ;  /* 0x0001144101007387 */ /* 0x0083e40000100800 */
[----:B-1----:R-:W-:Y:S01]  /*49e0*/  IADD3 R65, P5, PT, R4, R2, RZ ;  /* 0x0000000204417210 */ /* 0x002fe20007fbe0ff */
[----:B------:R-:W-:-:S05]  /*49f0*/  @!P3 IMAD.MOV.U32 R4, RZ, RZ, R68 ;  /* 0x000000ffff04b224 */ /* 0x000fca00078e0044 */
[----:B------:R1:W2:Y:S02]  /*4a00*/  @!P3 LDG.E.U16 R11, desc[UR24][R4.64] ;  /* 0x00000018040bb981 */ /* 0x0002a4000c1e1500 */
[----:B-1----:R-:W-:Y:S01]  /*4a10*/  VIADD R4, R6, 0xffffff24 ;  /* 0xffffff2406047836 */ /* 0x002fe20000000000 */
[----:B------:R-:W-:-:S04]  /*4a20*/  LEA.HI.X.SX32 R5, R10, R0, 0x1, P5 ;  /* 0x000000000a057211 */ /* 0x000fc800028f0eff */
[----:B------:R-:W-:Y:S01]  /*4a30*/  ISETP.GE.U32.AND P3, PT, R4, 0x7ffffe25, PT ;  /* 0x7ffffe250400780c */ /* 0x000fe20003f66070 */
[----:B------:R-:W-:-:S05]  /*4a40*/  @!P0 IMAD.MOV.U32 R4, RZ, RZ, R65 ;  /* 0x000000ffff048224 */ /* 0x000fca00078e0041 */
[----:B------:R1:W3:Y:S01]  /*4a50*/  @!P0 LDG.E.U16 R63, desc[UR24][R4.64] ;  /* 0x00000018043f8981 */ /* 0x0002e2000c1e1500 */
[----:B------:R-:W-:Y:S02]  /*4a60*/  ISETP.GE.U32.AND P2, PT, R9, 0x7ffffe22, PT ;  /* 0x7ffffe220900780c */ /* 0x000fe40003f46070 */
[----:B------:R-:W4:Y:S01]  /*4a70*/  LDC R9, c[0x0][0x3a8] ;  /* 0x0000ea00ff097b82 */ /* 0x000f220000000800 */
[----:B------:R-:W-:Y:S04]  /*4a80*/  STL [R1+0xb5c], R65 ;  /* 0x000b5c4101007387 */ /* 0x000fe80000100800 */
[----:B------:R-:W-:Y:S01]  /*4a90*/  STL [R1+0xb58], R5 ;  /* 0x000b580501007387 */ /* 0x000fe20000100800 */
[----:B------:R-:W-:Y:S02]  /*4aa0*/  IMAD R68, R3, 0xde, RZ ;  /* 0x000000de03447824 */ /* 0x000fe400078e02ff */
[----:B-1----:R-:W-:-:S02]  /*4ab0*/  VIADD R4, R6, 0xffffff25 ;  /* 0xffffff2506047836 */ /* 0x002fc40000000000 */
[----:B----4-:R-:W-:Y:S01]  /*4ac0*/  IMAD R9, R9, 0x1bc, RZ ;  /* 0x000001bc09097824 */ /* 0x010fe200078e02ff */
[----:B------:R-:W-:Y:S02]  /*4ad0*/  PRMT R10, RZ, 0x7610, R10 ;  /* 0x00007610ff0a7816 */ /* 0x000fe4000000000a */
[----:B------:R-:W-:Y:S01]  /*4ae0*/  ISETP.GE.U32.AND P0, PT, R4, 0x7ffffe26, PT ;  /* 0x7ffffe260400780c */ /* 0x000fe20003f06070 */
[----:B--2---:R1:W-:Y:S02]  /*4af0*/  STL [R1+0x118], R11 ;  /* 0x0001180b01007387 */ /* 0x0043e40000100800 */
[----:B-1----:R-:W-:Y:S02]  /*4b00*/  IADD3 R11, P5, PT, R9, R2, RZ ;  /* 0x00000002090b7210 */ /* 0x002fe40007fbe0ff */
[----:B------:R-:W-:Y:S01]  /*4b10*/  ISETP.GE.U32.AND P4, PT, R8, 0x7ffffe23, PT ;  /* 0x7ffffe230800780c */ /* 0x000fe20003f86070 */
[----:B------:R-:W1:Y:S02]  /*4b20*/  LDC R9, c[0x0][0x3a8] ;  /* 0x0000ea00ff097b82 */ /* 0x000e640000000800 */
[----:B------:R-:W-:Y:S04]  /*4b30*/  STL [R1+0xb54], R11 ;  /* 0x000b540b01007387 */ /* 0x000fe80000100800 */
[----:B---3--:R2:W-:Y:S01]  /*4b40*/  STL [R1+0x10c], R63 ;  /* 0x00010c3f01007387 */ /* 0x0085e20000100800 */
[----:B------:R-:W-:Y:S01]  /*4b50*/  @!P2 IMAD.MOV.U32 R4, RZ, RZ, R11 ;  /* 0x000000ffff04a224 */ /* 0x000fe200078e000b */
[----:B------:R-:W3:Y:S01]  /*4b60*/  LDC R8, c[0x0][0x3a8] ;  /* 0x0000ea00ff087b82 */ /* 0x000ee20000000800 */
[----:B--2---:R-:W-:-:S05]  /*4b70*/  LEA.HI.X.SX32 R63, R68, R0, 0x1, P5 ;  /* 0x00000000443f7211 */ /* 0x004fca00028f0eff */
[----:B------:R-:W-:-:S05]  /*4b80*/  @!P2 IMAD.MOV.U32 R5, RZ, RZ, R63 ;  /* 0x000000ffff05a224 */ /* 0x000fca00078e003f */
[----:B------:R2:W4:Y:S04]  /*4b90*/  @!P2 LDG.E.U16 R10, desc[UR24][R4.64] ;  /* 0x00000018040aa981 */ /* 0x000528000c1e1500 */
[----:B------:R0:W-:Y:S01]  /*4ba0*/  STL [R1+0xb50], R63 ;  /* 0x000b503f01007387 */ /* 0x0001e20000100800 */
[----:B---3--:R-:W-:Y:S02]  /*4bb0*/  IMAD R8, R8, 0x1ba, RZ ;  /* 0x000001ba08087824 */ /* 0x008fe400078e02ff */
[----:B--2---:R-:W-:-:S03]  /*4bc0*/  VIADD R4, R6, 0xffffff26 ;  /* 0xffffff2606047836 */ /* 0x004fc60000000000 */
[----:B0-----:R-:W-:Y:S01]  /*4bd0*/  IADD3 R63, P2, PT, R8, R2, RZ ;  /* 0x00000002083f7210 */ /* 0x001fe20007f5e0ff */
[----:B------:R-:W-:Y:S01]  /*4be0*/  IMAD R5, R7, 0x1b8, RZ ;  /* 0x000001b807057824 */ /* 0x000fe200078e02ff */
[----:B------:R-:W0:Y:S01]  /*4bf0*/  LDC R8, c[0x0][0x3a8] ;  /* 0x0000ea00ff087b82 */ /* 0x000e220000000800 */
[----:B------:R-:W-:Y:S02]  /*4c00*/  IMAD R65, R3, 0xdc, RZ ;  /* 0x000000dc03417824 */ /* 0x000fe400078e02ff */
[----:B-1----:R-:W-:-:S05]  /*4c10*/  IMAD R9, R9, 0x1b6, RZ ;  /* 0x000001b609097824 */ /* 0x002fca00078e02ff */
[----:B------:R-:W1:Y:S01]  /*4c20*/  LDC R7, c[0x0][0x3a8] ;  /* 0x0000ea00ff077b82 */ /* 0x000e620000000800 */
[----:B----4-:R2:W-:Y:S02]  /*4c30*/  STL [R1+0x110], R10 ;  /* 0x0001100a01007387 */ /* 0x0105e40000100800 */
[----:B--2---:R-:W-:-:S05]  /*4c40*/  IMAD R10, R3, 0xdd, RZ ;  /* 0x000000dd030a7824 */ /* 0x004fca00078e02ff */
[----:B------:R-:W-:Y:S02]  /*4c50*/  LEA.HI.X.SX32 R11, R10, R0, 0x1, P2 ;  /* 0x000000000a0b7211 */ /* 0x000fe400010f0eff */
[----:B------:R-:W-:Y:S01]  /*4c60*/  ISETP.GE.U32.AND P2, PT, R4, 0x7ffffe27, PT ;  /* 0x7ffffe270400780c */ /* 0x000fe20003f46070 */
[----:B------:R-:W-:Y:S02]  /*4c70*/  STL [R1+0xb4c], R63 ;  /* 0x000b4c3f01007387 */ /* 0x000fe40000100800 */
[----:B------:R-:W-:Y:S02]  /*4c80*/  IMAD.MOV.U32 R4, RZ, RZ, R11 ;  /* 0x000000ffff047224 */ /* 0x000fe400078e000b */
[----:B------:R2:W-:Y:S02]  /*4c90*/  STL [R1+0xb48], R11 ;  /* 0x000b480b01007387 */ /* 0x0005e40000100800 */
[----:B--2---:R-:W-:Y:S01]  /*4ca0*/  IADD3 R11, P5, PT, R5, R2, RZ ;  /* 0x00000002050b7210 */ /* 0x004fe20007fbe0ff */
[----:B------:R-:W-:-:S02]  /*4cb0*/  @!P4 IMAD.MOV.U32 R5, RZ, RZ, R4 ;  /* 0x000000ffff05c224 */ /* 0x000fc400078e0004 */
[----:B------:R-:W-:-:S05]  /*4cc0*/  @!P4 IMAD.MOV.U32 R4, RZ, RZ, R63 ;  /* 0x000000ffff04c224 */ /* 0x000fca00078e003f */
[----:B------:R2:W3:Y:S04]  /*4cd0*/  @!P4 LDG.E.U16 R34, desc[UR24][R4.64] ;  /* 0x000000180422c981 */ /* 0x0004e8000c1e1500 */
[----:B------:R-:W-:Y:S01]  /*4ce0*/  STL [R1+0xb44], R11 ;  /* 0x000b440b01007387 */ /* 0x000fe20000100800 */
[----:B------:R-:W-:Y:S01]  /*4cf0*/  PRMT R10, RZ, 0x7610, R10 ;  /* 0x00007610ff0a7816 */ /* 0x000fe2000000000a */
[C---:B--2---:R-:W-:Y:S02]  /*4d00*/  VIADD R4, R6.reuse, 0xffffff27 ;  /* 0xffffff2706047836 */ /* 0x044fe40000000000 */
[----:B------:R-:W-:-:S03]  /*4d10*/  VIADD R5, R6, 0xffffff28 ;  /* 0xffffff2806057836 */ /* 0x000fc60000000000 */
[----:B------:R-:W-:Y:S01]  /*4d20*/  ISETP.GE.U32.AND P4, PT, R4, 0x7ffffe28, PT ;  /* 0x7ffffe280400780c */ /* 0x000fe20003f86070 */
[----:B------:R-:W-:Y:S01]  /*4d30*/  @!P6 IMAD.MOV.U32 R4, RZ, RZ, R11 ;  /* 0x000000ffff04e224 */ /* 0x000fe200078e000b */
[----:B---3--:R2:W-:Y:S02]  /*4d40*/  STL [R1+0x104], R34 ;  /* 0x0001042201007387 */ /* 0x0085e40000100800 */
[----:B--2---:R-:W-:Y:S02]  /*4d50*/  LEA.HI.X.SX32 R34, R65, R0, 0x1, P5 ;  /* 0x0000000041227211 */ /* 0x004fe400028f0eff */
[----:B------:R-:W-:-:S03]  /*4d60*/  ISETP.GE.U32.AND P5, PT, R5, 0x7ffffe29, PT ;  /* 0x7ffffe290500780c */ /* 0x000fc60003fa6070 */
[----:B------:R-:W-:Y:S01]  /*4d70*/  @!P6 IMAD.MOV.U32 R5, RZ, RZ, R34 ;  /* 0x000000ffff05e224 */ /* 0x000fe200078e0022 */
[----:B------:R2:W-:Y:S04]  /*4d80*/  STL [R1+0xb40], R34 ;  /* 0x000b402201007387 */ /* 0x0005e80000100800 */
[----:B------:R3:W4:Y:S01]  /*4d90*/  @!P6 LDG.E.U16 R10, desc[UR24][R4.64] ;  /* 0x00000018040ae981 */ /* 0x000722000c1e1500 */
[----:B--2---:R-:W-:Y:S01]  /*4da0*/  IADD3 R34, P6, PT, R9, R2, RZ ;  /* 0x0000000209227210 */ /* 0x004fe20007fde0ff */
[----:B------:R-:W-:Y:S01]  /*4db0*/  IMAD R63, R3, 0xda, RZ ;  /* 0x000000da033f7824 */ /* 0x000fe200078e02ff */
[----:B------:R-:W-:Y:S01]  /*4dc0*/  PRMT R27, RZ, 0x7610, R27 ;  /* 0x00007610ff1b7816 */ /* 0x000fe2000000001b */
[----:B-1----:R-:W-:Y:S01]  /*4dd0*/  IMAD R7, R7, 0x1b2, RZ ;  /* 0x000001b207077824 */ /* 0x002fe200078e02ff */
[----:B------:R-:W1:Y:S01]  /*4de0*/  LDC R9, c[0x0][0x3a8] ;  /* 0x0000ea00ff097b82 */ /* 0x000e620000000800 */
[----:B---3--:R-:W-:-:S02]  /*4df0*/  IMAD R5, R3, 0xdb, RZ ;  /* 0x000000db03057824 */ /* 0x008fc400078e02ff */
[----:B0-----:R-:W-:-:S03]  /*4e00*/  IMAD R4, R8, 0x1b4, RZ ;  /* 0x000001b408047824 */ /* 0x001fc600078e02ff */
[----:B------:R-:W-:Y:S02]  /*4e10*/  LEA.HI.X.SX32 R5, R5, R0, 0x1, P6 ;  /* 0x0000000005057211 */ /* 0x000fe400030f0eff */
[----:B------:R-:W-:Y:S01]  /*4e20*/  IADD3 R11, P6, PT, R4, R2, RZ ;  /* 0x00000002040b7210 */ /* 0x000fe20007fde0ff */
[----:B------:R-:W-:-:S05]  /*4e30*/  @!P3 IMAD.MOV.U32 R4, RZ, RZ, R34 ;  /* 0x000000ffff04b224 */ /* 0x000fca00078e0022 */
[----:B------:R0:W2:Y:S01]  /*4e40*/  @!P3 LDG.E.U16 R32, desc[UR24][R4.64] ;  /* 0x000000180420b981 */ /* 0x0000a2000c1e1500 */
[----:B------:R-:W-:-:S05]  /*4e50*/  VIADD R8, R6, 0xffffff29 ;  /* 0xffffff2906087836 */ /* 0x000fca0000000000 */
[----:B------:R-:W-:Y:S02]  /*4e60*/  ISETP.GE.U32.AND P3, PT, R8, 0x7ffffe2a, PT ;  /* 0x7ffffe2a0800780c */ /* 0x000fe40003f66070 */
[----:B------:R-:W-:Y:S01]  /*4e70*/  LEA.HI.X.SX32 R8, R63, R0, 0x1, P6 ;  /* 0x000000003f087211 */ /* 0x000fe200030f0eff */
[----:B0-----:R-:W-:Y:S01]  /*4e80*/  IMAD R4, R3, 0xd9, RZ ;  /* 0x000000d903047824 */ /* 0x001fe200078e02ff */
[----:B----4-:R0:W-:Y:S04]  /*4e90*/  STL [R1+0x108], R10 ;  /* 0x0001080a01007387 */ /* 0x0101e80000100800 */
[----:B------:R-:W-:Y:S04]  /*4ea0*/  STL [R1+0xb3c], R34 ;  /* 0x000b3c2201007387 */ /* 0x000fe80000100800 */
[----:B------:R3:W-:Y:S01]  /*4eb0*/  STL [R1+0xb38], R5 ;  /* 0x000b380501007387 */ /* 0x0007e20000100800 */
[----:B0-----:R-:W0:Y:S03]  /*4ec0*/  LDC R10, c[0x0][0x3a8] ;  /* 0x0000ea00ff0a7b82 */ /* 0x001e260000000800 */
[----:B------:R4:W-:Y:S01]  /*4ed0*/  STL [R1+0xb34], R11 ;  /* 0x000b340b01007387 */ /* 0x0009e20000100800 */
[----:B---3--:R-:W-:Y:S01]  /*4ee0*/  IMAD.MOV.U32 R5, RZ, RZ, R11 ;  /* 0x000000ffff057224 */ /* 0x008fe200078e000b */
[----:B------:R-:W-:-:S03]  /*4ef0*/  PRMT R25, RZ, 0x7610, R25 ;  /* 0x00007610ff197816 */ /* 0x000fc60000000019 */
[----:B----4-:R-:W3:Y:S01]  /*4f00*/  LDC R11, c[0x0][0x3a8] ;  /* 0x0000ea00ff0b7b82 */ /* 0x010ee20000000800 */
[----:B--2---:R2:W-:Y:S02]  /*4f10*/  STL [R1+0x100], R32 ;  /* 0x0001002001007387 */ /* 0x0045e40000100800 */
[----:B--2---:R-:W-:-:S04]  /*4f20*/  IADD3 R32, P6, PT, R7, R2, RZ ;  /* 0x0000000207207210 */ /* 0x004fc80007fde0ff */
[----:B------:R-:W-:Y:S01]  /*4f30*/  LEA.HI.X.SX32 R34, R4, R0, 0x1, P6 ;  /* 0x0000000004227211 */ /* 0x000fe200030f0eff */
[----:B------:R-:W-:Y:S02]  /*4f40*/  @!P0 IMAD.MOV.U32 R4, RZ, RZ, R5 ;  /* 0x000000ffff048224 */ /* 0x000fe400078e0005 */
[----:B------:R-:W-:-:S05]  /*4f50*/  @!P0 IMAD.MOV.U32 R5, RZ, RZ, R8 ;  /* 0x000000ffff058224 */ /* 0x000fca00078e0008 */
[----:B------:R2:W4:Y:S02]  /*4f60*/  @!P0 LDG.E.U16 R58, desc[UR24][R4.64] ;  /* 0x00000018043a8981 */ /* 0x000524000c1e1500 */
[----:B--2---:R-:W-:Y:S02]  /*4f70*/  @!P2 IMAD.MOV.U32 R4, RZ, RZ, R32 ;  /* 0x000000ffff04a224 */ /* 0x004fe400078e0020 */
[----:B------:R-:W-:-:S05]  /*4f80*/  @!P2 IMAD.MOV.U32 R5, RZ, RZ, R34 ;  /* 0x000000ffff05a224 */ /* 0x000fca00078e0022 */
[----:B------:R1:W2:Y:S01]  /*4f90*/  @!P2 LDG.E.U16 R27, desc[UR24][R4.64] ;  /* 0x00000018041ba981 */ /* 0x0002a2000c1e1500 */
[----:B------:R-:W-:-:S03]  /*4fa0*/  VIADD R7, R6, 0xffffff2a ;  /* 0xffffff2a06077836 */ /* 0x000fc60000000000 */
[----:B------:R0:W-:Y:S04]  /*4fb0*/  STL [R1+0xb30], R8 ;  /* 0x000b300801007387 */ /* 0x0001e80000100800 */
[----:B------:R-:W-:Y:S01]  /*4fc0*/  STL [R1+0xb2c], R32 ;  /* 0x000b2c2001007387 */ /* 0x000fe20000100800 */
[----:B-1----:R-:W-:-:S03]  /*4fd0*/  IMAD R4, R9, 0x1b0, RZ ;  /* 0x000001b009047824 */ /* 0x002fc600078e02ff */
[----:B------:R-:W-:Y:S01]  /*4fe0*/  STL [R1+0xb28], R34 ;  /* 0x000b282201007387 */ /* 0x000fe20000100800 */
[----:B------:R-:W-:Y:S01]  /*4ff0*/  VIADD R5, R6, 0xffffff2b ;  /* 0xffffff2b06057836 */ /* 0x000fe20000000000 */
[----:B------:R-:W-:Y:S01]  /*5000*/  ISETP.GE.U32.AND P0, PT, R7, 0x7ffffe2b, PT ;  /* 0x7ffffe2b0700780c */ /* 0x000fe20003f06070 */
[----:B0-----:R-:W-:Y:S01]  /*5010*/  IMAD R7, R10, 0x1ae, RZ ;  /* 0x000001ae0a077824 */ /* 0x001fe200078e02ff */
[----:B------:R-:W0:Y:S02]  /*5020*/  LDC R8, c[0x0][0x3a8] ;  /* 0x0000ea00ff087b82 */ /* 0x000e240000000800 */
[----:B------:R-:W-:Y:S02]  /*5030*/  ISETP.GE.U32.AND P2, PT, R5, 0x7ffffe2c, PT ;  /* 0x7ffffe2c0500780c */ /* 0x000fe40003f46070 */
[----:B------:R-:W-:-:S04]  /*5040*/  PRMT R10, RZ, 0x7610, R10 ;  /* 0x00007610ff0a7816 */ /* 0x000fc8000000000a */
[----:B------:R-:W1:Y:S01]  /*5050*/  LDC R9, c[0x0][0x3a8] ;  /* 0x0000ea00ff097b82 */ /* 0x000e620000000800 */
[----:B----4-:R4:W-:Y:S02]  /*5060*/  STL [R1+0xfc], R58 ;  /* 0x0000fc3a01007387 */ /* 0x0109e40000100800 */
[C---:B----4-:R-:W-:Y:S02]  /*5070*/  IMAD R58, R3.reuse, 0xd8, RZ ;  /* 0x000000d8033a7824 */ /* 0x050fe400078e02ff */
[----:B--2---:R2:W-:Y:S02]  /*5080*/  STL [R1+0xf8], R27 ;  /* 0x0000f81b01007387 */ /* 0x0045e40000100800 */
[----:B--2---:R-:W-:Y:S01]  /*5090*/  IADD3 R27, P6, PT, R4, R2, RZ ;  /* 0x00000002041b7210 */ /* 0x004fe20007fde0ff */
[----:B------:R-:W-:-:S03]  /*50a0*/  IMAD R4, R3, 0xd7, RZ ;  /* 0x000000d703047824 */ /* 0x000fc600078e02ff */
[----:B------:R-:W-:Y:S02]  /*50b0*/  LEA.HI.X.SX32 R5, R58, R0, 0x1, P6 ;  /* 0x000000003a057211 */ /* 0x000fe400030f0eff */
[----:B------:R-:W-:-:S04]  /*50c0*/  IADD3 R32, P6, PT, R7, R2, RZ ;  /* 0x0000000207207210 */ /* 0x000fc80007fde0ff */
[----:B------:R-:W-:Y:S01]  /*50d0*/  LEA.HI.X.SX32 R34, R4, R0, 0x1, P6 ;  /* 0x0000000004227211 */ /* 0x000fe200030f0eff */
[----:B------:R-:W-:Y:S01]  /*50e0*/  @!P4 IMAD.MOV.U32 R4, RZ, RZ, R27 ;  /* 0x000000ffff04c224 */ /* 0x000fe200078e001b */
[----:B------:R-:W-:Y:S04]  /*50f0*/  STL [R1+0xb24], R27 ;  /* 0x000b241b01007387 */ /* 0x000fe80000100800 */
[----:B------:R2:W-:Y:S04]  /*5100*/  STL [R1+0xb20], R5 ;  /* 0x000b200501007387 */ /* 0x0005e80000100800 */
[----:B------:R4:W3:Y:S02]  /*5110*/  @!P4 LDG.E.U16 R10, desc[UR24][R4.64] ;  /* 0x00000018040ac981 */ /* 0x0008e4000c1e1500 */
[----:B----4-:R-:W-:-:S02]  /*5120*/  @!P5 IMAD.MOV.U32 R4, RZ, RZ, R32 ;  /* 0x000000ffff04d224 */ /* 0x010fc400078e0020 */
[----:B--2---:R-:W-:-:S05]  /*5130*/  @!P5 IMAD.MOV.U32 R5, RZ, RZ, R34 ;  /* 0x000000ffff05d224 */ /* 0x004fca00078e0022 */
[----:B------:R2:W4:Y:S01]  /*5140*/  @!P5 LDG.E.U16 R25, desc[UR24][R4.64] ;  /* 0x000000180419d981 */ /* 0x000522000c1e1500 */
[----:B------:R-:W-:-:S05]  /*5150*/  VIADD R7, R6, 0xffffff2c ;  /* 0xffffff2c06077836 */ /* 0x000fca0000000000 */
[----:B------:R-:W-:Y:S01]  /*5160*/  ISETP.GE.U32.AND P4, PT, R7, 0x7ffffe2d, PT ;  /* 0x7ffffe2d0700780c */ /* 0x000fe20003f86070 */
[----:B---3--:R-:W-:Y:S01]  /*5170*/  IMAD R7, R11, 0x1ac, RZ ;  /* 0x000001ac0b077824 */ /* 0x008fe200078e02ff */
[----:B------:R3:W-:Y:S01]  /*5180*/  STL [R1+0xb1c], R32 ;  /* 0x000b1c2001007387 */ /* 0x0007e20000100800 */
[----:B------:R-:W-:Y:S01]  /*5190*/  PRMT R56, RZ, 0x7610, R56 ;  /* 0x00007610ff387816 */ /* 0x000fe20000000038 */
[----:B--2---:R-:W-:Y:S01]  /*51a0*/  VIADD R4, R6, 0xffffff2d ;  /* 0xffffff2d06047836 */ /* 0x004fe20000000000 */
[----:B------:R-:W2:Y:S01]  /*51b0*/  LDC R11, c[0x0][0x3a8] ;  /* 0x0000ea00ff0b7b82 */ /* 0x000ea20000000800 */
[----:B------:R-:W-:Y:S01]  /*51c0*/  IADD3 R5, P5, PT, R7, R2, RZ ;  /* 0x0000000207057210 */ /* 0x000fe20007fbe0ff */
[----:B------:R-:W-:Y:S02]  /*51d0*/  STL [R1+0xb18], R34 ;  /* 0x000b182201007387 */ /* 0x000fe40000100800 */
[----:B------:R-:W-:Y:S01]  /*51e0*/  ISETP.GE.U32.AND P6, PT, R4, 0x7ffffe2e, PT ;  /* 0x7ffffe2e0400780c */ /* 0x000fe20003fc6070 */
[----:B---3--:R-:W-:-:S02]  /*51f0*/  IMAD R32, R3, 0xd6, RZ ;  /* 0x000000d603207824 */ /* 0x008fc400078e02ff */
[----:B0-----:R-:W-:Y:S02]  /*5200*/  IMAD R4, R8, 0x1aa, RZ ;  /* 0x000001aa08047824 */ /* 0x001fe400078e02ff */
[----:B------:R-:W-:Y:S01]  /*5210*/  IMAD R7, R3, 0xd5, RZ ;  /* 0x000000d503077824 */ /* 0x000fe200078e02ff */
[----:B------:R0:W-:Y:S04]  /*5220*/  STL [R1+0xf0], R10 ;  /* 0x0000f00a01007387 */ /* 0x0001e80000100800 */
[----:B------:R-:W-:Y:S01]  /*5230*/  STL [R1+0xb14], R5 ;  /* 0x000b140501007387 */ /* 0x000fe20000100800 */
[----:B------:R-:W-:Y:S01]  /*5240*/  PRMT R8, RZ, 0x7610, R8 ;  /* 0x00007610ff087816 */ /* 0x000fe20000000008 */
[----:B0-----:R-:W0:Y:S02]  /*5250*/  LDC R10, c[0x0][0x3a8] ;  /* 0x0000ea00ff0a7b82 */ /* 0x001e240000000800 */
[----:B----4-:R3:W-:Y:S02]  /*5260*/  STL [R1+0xec], R25 ;  /* 0x0000ec1901007387 */ /* 0x0107e40000100800 */
[----:B---3--:R-:W-:-:S02]  /*5270*/  LEA.HI.X.SX32 R25, R32, R0, 0x1, P5 ;  /* 0x0000000020197211 */ /* 0x008fc400028f0eff */
[----:B------:R-:W-:Y:S01]  /*5280*/  IADD3 R34, P5, PT, R4, R2, RZ ;  /* 0x0000000204227210 */ /* 0x000fe20007fbe0ff */
[----:B------:R-:W-:Y:S02]  /*5290*/  @!P3 IMAD.MOV.U32 R4, RZ, RZ, R5 ;  /* 0x000000ffff04b224 */ /* 0x000fe400078e0005 */
[----:B------:R-:W-:Y:S01]  /*52a0*/  @!P3 IMAD.MOV.U32 R5, RZ, RZ, R25 ;  /* 0x000000ffff05b224 */ /* 0x000fe200078e0019 */
[----:B------:R-:W-:-:S04]  /*52b0*/  LEA.HI.X.SX32 R7, R7, R0, 0x1, P5 ;  /* 0x0000000007077211 */ /* 0x000fc800028f0eff */
[----:B------:R3:W4:Y:S04]  /*52c0*/  @!P3 LDG.E.U16 R56, desc[UR24][R4.64] ;  /* 0x000000180438b981 */ /* 0x000728000c1e1500 */
[----:B------:R-:W-:Y:S01]  /*52d0*/  STL [R1+0xb10], R25 ;  /* 0x000b101901007387 */ /* 0x000fe20000100800 */
[----:B---3--:R-:W-:Y:S02]  /*52e0*/  VIADD R5, R6, 0xffffff2e ;  /* 0xffffff2e06057836 */ /* 0x008fe40000000000 */
[----:B-1----:R-:W-:Y:S02]  /*52f0*/  IMAD R4, R9, 0x1a8, RZ ;  /* 0x000001a809047824 */ /* 0x002fe400078e02ff */
[----:B------:R-:W-:Y:S01]  /*5300*/  IMAD.MOV.U32 R9, RZ, RZ, R34 ;  /* 0x000000ffff097224 */ /* 0x000fe200078e0022 */
[----:B------:R1:W-:Y:S01]  /*5310*/  STL [R1+0xb0c], R34 ;  /* 0x000b0c2201007387 */ /* 0x0003e20000100800 */
[----:B------:R-:W-:Y:S01]  /*5320*/  ISETP.GE.U32.AND P3, PT, R5, 0x7ffffe2f, PT ;  /* 0x7ffffe2f0500780c */ /* 0x000fe20003f66070 */
[----:B------:R-:W-:Y:S01]  /*5330*/  @!P0 IMAD.MOV.U32 R5, RZ, RZ, R7 ;  /* 0x000000ffff058224 */ /* 0x000fe200078e0007 */
[----:B-1----:R-:W-:Y:S01]  /*5340*/  IADD3 R34, P5, PT, R4, R2, RZ ;  /* 0x0000000204227210 */ /* 0x002fe20007fbe0ff */
[----:B------:R-:W-:-:S02]  /*5350*/  @!P0 IMAD.MOV.U32 R4, RZ, RZ, R9 ;  /* 0x000000ffff048224 */ /* 0x000fc400078e0009 */
[----:B------:R-:W1:Y:S03]  /*5360*/  LDC R9, c[0x0][0x3a8] ;  /* 0x0000ea00ff097b82 */ /* 0x000e660000000800 */
[----:B------:R3:W2:Y:S02]  /*5370*/  @!P0 LDG.E.U16 R54, desc[UR24][R4.64] ;  /* 0x0000001804368981 */ /* 0x0006a4000c1e1500 */
[----:B---3--:R-:W-:-:S05]  /*5380*/  VIADD R4, R6, 0xffffff2f ;  /* 0xffffff2f06047836 */ /* 0x008fca0000000000 */
[----:B------:R-:W-:Y:S01]  /*5390*/  ISETP.GE.U32.AND P0, PT, R4, 0x7ffffe30, PT ;  /* 0x7ffffe300400780c */ /* 0x000fe20003f06070 */
[----:B------:R-:W-:Y:S01]  /*53a0*/  @!P2 IMAD.MOV.U32 R4, RZ, RZ, R34 ;  /* 0x000000ffff04a224 */ /* 0x000fe200078e0022 */
[----:B----4-:R3:W-:Y:S04]  /*53b0*/  STL [R1+0xe8], R56 ;  /* 0x0000e83801007387 */ /* 0x0107e80000100800 */
[----:B------:R-:W-:Y:S01]  /*53c0*/  STL [R1+0xb08], R7 ;  /* 0x000b080701007387 */ /* 0x000fe20000100800 */
[----:B---3--:R-:W-:-:S03]  /*53d0*/  IMAD R56, R3, 0xd4, RZ ;  /* 0x000000d403387824 */ /* 0x008fc600078e02ff */
[----:B------:R-:W-:Y:S04]  /*53e0*/  STL [R1+0xb04], R34 ;  /* 0x000b042201007387 */ /* 0x000fe80000100800 */
[----:B--2---:R2:W-:Y:S02]  /*53f0*/  STL [R1+0xe4], R54 ;  /* 0x0000e43601007387 */ /* 0x0045e40000100800 */
[----:B--2---:R-:W-:-:S05]  /*5400*/  LEA.HI.X.SX32 R54, R56, R0, 0x1, P5 ;  /* 0x0000000038367211 */ /* 0x004fca00028f0eff */
[----:B------:R-:W-:-:S05]  /*5410*/  @!P2 IMAD.MOV.U32 R5, RZ, RZ, R54 ;  /* 0x000000ffff05a224 */ /* 0x000fca00078e0036 */
[----:B------:R2:W3:Y:S01]  /*5420*/  @!P2 LDG.E.U16 R8, desc[UR24][R4.64] ;  /* 0x000000180408a981 */ /* 0x0004e2000c1e1500 */
[----:B0-----:R-:W-:Y:S02]  /*5430*/  IMAD R7, R10, 0x1a6, RZ ;  /* 0x000001a60a077824 */ /* 0x001fe400078e02ff */
[----:B------:R-:W0:Y:S01]  /*5440*/  LDC R10, c[0x0][0x3a8] ;  /* 0x0000ea00ff0a7b82 */ /* 0x000e220000000800 */
[----:B------:R4:W-:Y:S02]  /*5450*/  STL [R1+0xb00], R54 ;  /* 0x000b003601007387 */ /* 0x0009e40000100800 */
[----:B------:R-:W-:Y:S01]  /*5460*/  IADD3 R7, P2, PT, R7, R2, RZ ;  /* 0x0000000207077210 */ /* 0x000fe20007f5e0ff */
[----:B--2---:R-:W-:Y:S02]  /*5470*/  VIADD R5, R6, 0xffffff30 ;  /* 0xffffff3006057836 */ /* 0x004fe40000000000 */
[----:B------:R-:W-:-:S05]  /*5480*/  IMAD R4, R11, 0x1a4, RZ ;  /* 0x000001a40b047824 */ /* 0x000fca00078e02ff */
[----:B----4-:R-:W-:Y:S01]  /*5490*/  IADD3 R54, P5, PT, R4, R2, RZ ;  /* 0x0000000204367210 */ /* 0x010fe20007fbe0ff */
[----:B------:R-:W-:Y:S01]  /*54a0*/  @!P4 IMAD.MOV.U32 R4, RZ, RZ, R7 ;  /* 0x000000ffff04c224 */ /* 0x000fe200078e0007 */
[----:B---3--:R2:W-:Y:S02]  /*54b0*/  STL [R1+0xe0], R8 ;  /* 0x0000e00801007387 */ /* 0x0085e40000100800 */
[----:B--2---:R-:W-:-:S05]  /*54c0*/  IMAD R8, R3, 0xd3, RZ ;  /* 0x000000d303087824 */ /* 0x004fca00078e02ff */
[----:B------:R-:W-:Y:S02]  /*54d0*/  LEA.HI.X.SX32 R34, R8, R0, 0x1, P2 ;  /* 0x0000000008227211 */ /* 0x000fe400010f0eff */
[----:B------:R-:W-:Y:S01]  /*54e0*/  ISETP.GE.U32.AND P2, PT, R5, 0x7ffffe31, PT ;  /* 0x7ffffe310500780c */ /* 0x000fe20003f46070 */
[----:B------:R-:W-:Y:S01]  /*54f0*/  STL [R1+0xafc], R7 ;  /* 0x000afc0701007387 */ /* 0x000fe20000100800 */
[----:B------:R-:W-:Y:S01]  /*5500*/  PRMT R11, RZ, 0x7610, R11 ;  /* 0x00007610ff0b7816 */ /* 0x000fe2000000000b */
[----:B------:R-:W-:Y:S01]  /*5510*/  IMAD.MOV.U32 R5, RZ, RZ, R34 ;  /* 0x000000ffff057224 */ /* 0x000fe200078e0022 */
[----:B------:R-:W-:Y:S01]  /*5520*/  PRMT R23, RZ, 0x7610, R23 ;  /* 0x00007610ff177816 */ /* 0x000fe20000000017 */
[----:B------:R-:W2:Y:S03]  /*5530*/  LDC R8, c[0x0][0x3a8] ;  /* 0x0000ea00ff087b82 */ /* 0x000ea60000000800 */
[----:B------:R3:W4:Y:S04]  /*5540*/  @!P4 LDG.E.U16 R55, desc[UR24][R4.64] ;  /* 0x000000180437c981 */ /* 0x000728000c1e1500 */
[----:B------:R0:W-:Y:S04]  /*5550*/  STL [R1+0xaf8], R34 ;  /* 0x000af82201007387 */ /* 0x0001e80000100800 */
[----:B------:R-:W-:Y:S01]  /*5560*/  STL [R1+0xaf4], R54 ;  /* 0x000af43601007387 */ /* 0x000fe20000100800 */
[----:B---3--:R-:W-:-:S02]  /*5570*/  VIADD R4, R6, 0xffffff31 ;  /* 0xffffff3106047836 */ /* 0x008fc40000000000 */
[----:B0-----:R-:W-:Y:S02]  /*5580*/  IMAD R34, R3, 0xd2, RZ ;  /* 0x000000d203227824 */ /* 0x001fe400078e02ff */
[----:B------:R-:W-:Y:S01]  /*5590*/  VIADD R5, R6, 0xffffff32 ;  /* 0xffffff3206057836 */ /* 0x000fe20000000000 */
[----:B------:R-:W-:Y:S01]  /*55a0*/  ISETP.GE.U32.AND P4, PT, R4, 0x7ffffe32, PT ;  /* 0x7ffffe320400780c */ /* 0x000fe20003f86070 */
[----:B------:R-:W-:Y:S02]  /*55b0*/  @!P6 IMAD.MOV.U32 R4, RZ, RZ, R54 ;  /* 0x000000ffff04e224 */ /* 0x000fe400078e0036 */
[----:B-1----:R-:W-:Y:S02]  /*55c0*/  IMAD R7, R9, 0x1a2, RZ ;  /* 0x000001a209077824 */ /* 0x002fe400078e02ff */
[----:B--2---:R-:W-:Y:S01]  /*55d0*/  IMAD R8, R8, 0x19e, RZ ;  /* 0x0000019e08087824 */ /* 0x004fe200078e02ff */
[----:B------:R-:W0:Y:S01]  /*55e0*/  LDC R9, c[0x0][0x3a8] ;  /* 0x0000ea00ff097b82 */ /* 0x000e220000000800 */
[----:B----4-:R1:W-:Y:S02]  /*55f0*/  STL [R1+0xdc], R55 ;  /* 0x0000dc3701007387 */ /* 0x0103e40000100800 */
[----:B-1----:R-:W-:-:S02]  /*5600*/  LEA.HI.X.SX32 R55, R34, R0, 0x1, P5 ;  /* 0x0000000022377211 */ /* 0x002fc400028f0eff */
[----:B------:R-:W-:-:S03]  /*5610*/  ISETP.GE.U32.AND P5, PT, R5, 0x7ffffe33, PT ;  /* 0x7ffffe330500780c */ /* 0x000fc60003fa6070 */
[----:B------:R-:W-:-:S05]  /*5620*/  @!P6 IMAD.MOV.U32 R5, RZ, RZ, R55 ;  /* 0x000000ffff05e224 */ /* 0x000fca00078e0037 */
[----:B------:R1:W2:Y:S01]  /*5630*/  @!P6 LDG.E.U16 R11, desc[UR24][R4.64] ;  /* 0x00000018040be981 */ /* 0x0002a2000c1e1500 */
[----:B------:R-:W-:Y:S01]  /*5640*/  IADD3 R7, P6, PT, R7, R2, RZ ;  /* 0x0000000207077210 */ /* 0x000fe20007fde0ff */
[----:B-1----:R-:W-:Y:S02]  /*5650*/  IMAD R5, R3, 0xd1, RZ ;  /* 0x000000d103057824 */ /* 0x002fe400078e02ff */
[----:B------:R-:W-:Y:S02]  /*5660*/  IMAD R4, R10, 0x1a0, RZ ;  /* 0x000001a00a047824 */ /* 0x000fe400078e02ff */
[----:B------:R-:W-:Y:S01]  /*5670*/  IMAD.MOV.U32 R10, RZ, RZ, R7 ;  /* 0x000000ffff0a7224 */ /* 0x000fe200078e0007 */
[----:B------:R-:W-:Y:S02]  /*5680*/  LEA.HI.X.SX32 R5, R5, R0, 0x1, P6 ;  /* 0x0000000005057211 */ /* 0x000fe400030f0eff */
[----:B------:R-:W-:Y:S01]  /*5690*/  IADD3 R54, P6, PT, R4, R2, RZ ;  /* 0x0000000204367210 */ /* 0x000fe20007fde0ff */
[----:B------:R-:W-:-:S05]  /*56a0*/  @!P3 IMAD.MOV.U32 R4, RZ, RZ, R10 ;  /* 0x000000ffff04b224 */ /* 0x000fca00078e000a */
[----:B------:R1:W3:Y:S04]  /*56b0*/  @!P3 LDG.E.U16 R23, desc[UR24][R4.64] ;  /* 0x000000180417b981 */ /* 0x0002e8000c1e1500 */
[----:B------:R4:W-:Y:S02]  /*56c0*/  STL [R1+0xaf0], R55 ;  /* 0x000af03701007387 */ /* 0x0009e40000100800 */
[C---:B----4-:R-:W-:Y:S02]  /*56d0*/  IMAD R55, R3.reuse, 0xd0, RZ ;  /* 0x000000d003377824 */ /* 0x050fe400078e02ff */
[----:B-1----:R-:W-:-:S03]  /*56e0*/  IMAD R4, R3, 0xcf, RZ ;  /* 0x000000cf03047824 */ /* 0x002fc600078e02ff */
[----:B------:R-:W-:Y:S02]  /*56f0*/  LEA.HI.X.SX32 R10, R55, R0, 0x1, P6 ;  /* 0x00000000370a7211 */ /* 0x000fe400030f0eff */
[----:B------:R-:W-:Y:S01]  /*5700*/  IADD3 R8, P6, PT, R8, R2, RZ ;  /* 0x0000000208087210 */ /* 0x000fe20007fde0ff */
[----:B--2---:R1:W-:Y:S04]  /*5710*/  STL [R1+0xd8], R11 ;  /* 0x0000d80b01007387 */ /* 0x0043e80000100800 */
[----:B------:R-:W-:Y:S04]  /*5720*/  STL [R1+0xaec], R7 ;  /* 0x000aec0701007387 */ /* 0x000fe80000100800 */
[----:B------:R2:W-:Y:S01]  /*5730*/  STL [R1+0xae8], R5 ;  /* 0x000ae80501007387 */ /* 0x0005e20000100800 */
[----:B-1----:R-:W1:Y:S01]  /*5740*/  LDC R11, c[0x0][0x3a8] ;  /* 0x0000ea00ff0b7b82 */ /* 0x002e620000000800 */
[----:B--2---:R-:W-:-:S02]  /*5750*/  IMAD.MOV.U32 R5, RZ, RZ, R54 ;  /* 0x000000ffff057224 */ /* 0x004fc400078e0036 */
[----:B---3--:R-:W-:Y:S04]  /*5760*/  STL [R1+0xd4], R23 ;  /* 0x0000d41701007387 */ /* 0x008fe80000100800 */
[----:B------:R2:W-:Y:S02]  /*5770*/  STL [R1+0xae4], R54 ;  /* 0x000ae43601007387 */ /* 0x0005e40000100800 */
[----:B--2---:R-:W-:Y:S01]  /*5780*/  LEA.HI.X.SX32 R54, R4, R0, 0x1, P6 ;  /* 0x0000000004367211 */ /* 0x004fe200030f0eff */
[----:B------:R-:W-:-:S05]  /*5790*/  IMAD.MOV.U32 R4, RZ, RZ, R10 ;  /* 0x000000ffff047224 */ /* 0x000fca00078e000a */
[----:B------:R-:W-:-:S04]  /*57a0*/  @!P0 LOP3.LUT R5, R5, R4, RZ, 0x3c, !PT ;  /* 0x0000000405058212 */ /* 0x000fc800078e3cff */
[----:B------:R-:W-:-:S04]  /*57b0*/  @!P0 LOP3.LUT R4, R5, R4, RZ, 0x3c, !PT ;  /* 0x0000000405048212 */ /* 0x000fc800078e3cff */
[----:B------:R-:W-:-:S05]  /*57c0*/  @!P0 LOP3.LUT R5, R5, R4, RZ, 0x3c, !PT ;  /* 0x0000000405058212 */ /* 0x000fca00078e3cff */
[----:B------:R2:W3:Y:S02]  /*57d0*/  @!P0 LDG.E.U16 R152, desc[UR24][R4.64] ;  /* 0x0000001804988981 */ /* 0x0004e4000c1e1500 */
[----:B--2---:R-:W-:Y:S02]  /*57e0*/  @!P2 IMAD.MOV.U32 R4, RZ, RZ, R8 ;  /* 0x000000ffff04a224 */ /* 0x004fe400078e0008 */
[----:B------:R-:W-:-:S05]  /*57f0*/  @!P2 IMAD.MOV.U32 R5, RZ, RZ, R54 ;  /* 0x000000ffff05a224 */ /* 0x000fca00078e0036 */
[----:B------:R0:W2:Y:S01]  /*5800*/  @!P2 LDG.E.U16 R35, desc[UR24][R4.64] ;  /* 0x000000180423a981 */ /* 0x0000a2000c1e1500 */
[----:B------:R-:W-:-:S05]  /*5810*/  VIADD R7, R6, 0xffffff33 ;  /* 0xffffff3306077836 */ /* 0x000fca0000000000 */
[----:B------:R-:W-:Y:S01]  /*5820*/  ISETP.GE.U32.AND P3, PT, R7, 0x7ffffe34, PT ;  /* 0x7ffffe340700780c */ /* 0x000fe20003f66070 */
[----:B------:R-:W-:Y:S01]  /*5830*/  VIADD R7, R6, 0xffffff34 ;  /* 0xffffff3406077836 */ /* 0x000fe20000000000 */
[----:B------:R4:W-:Y:S01]  /*5840*/  STL [R1+0xae0], R10 ;  /* 0x000ae00a01007387 */ /* 0x0009e20000100800 */
[----:B0-----:R-:W-:-:S03]  /*5850*/  IMAD R4, R9, 0x19c, RZ ;  /* 0x0000019c09047824 */ /* 0x001fc600078e02ff */
[----:B------:R0:W-:Y:S01]  /*5860*/  STL [R1+0xadc], R8 ;  /* 0x000adc0801007387 */ /* 0x0001e20000100800 */
[----:B------:R-:W-:Y:S01]  /*5870*/  ISETP.GE.U32.AND P0, PT, R7, 0x7ffffe35, PT ;  /* 0x7ffffe350700780c */ /* 0x000fe20003f06070 */
[----:B------:R-:W-:Y:S01]  /*5880*/  VIADD R5, R6, 0xffffff35 ;  /* 0xffffff3506057836 */ /* 0x000fe20000000000 */
[----:B------:R-:W2:Y:S01]  /*5890*/  LDC R9, c[0x0][0x3a8] ;  /* 0x0000ea00ff097b82 */ /* 0x000ea20000000800 */
[----:B------:R-:W-:Y:S01]  /*58a0*/  STL [R1+0xad8], R54 ;  /* 0x000ad83601007387 */ /* 0x000fe20000100800 */
[----:B-1----:R-:W-:Y:S01]  /*58b0*/  IMAD R7, R11, 0x19a, RZ ;  /* 0x0000019a0b077824 */ /* 0x002fe200078e02ff */
[----:B------:R-:W-:Y:S02]  /*58c0*/  IADD3 R11, P6, PT, R4, R2, RZ ;  /* 0x00000002040b7210 */ /* 0x000fe40007fde0ff */
[----:B------:R-:W-:Y:S01]  /*58d0*/  ISETP.GE.U32.AND P2, PT, R5, 0x7ffffe36, PT ;  /* 0x7ffffe360500780c */ /* 0x000fe20003f46070 */
[C---:B------:R-:W-:Y:S02]  /*58e0*/  IMAD R4, R3.reuse, 0xcd, RZ ;  /* 0x000000cd03047824 */ /* 0x040fe400078e02ff */
[----:B----4-:R-:W1:Y:S08]  /*58f0*/  LDC R10, c[0x0][0x3a8] ;  /* 0x0000ea00ff0a7b82 */ /* 0x010e700000000800 */
[----:B0-----:R-:W0:Y:S01]  /*5900*/  LDC R8, c[0x0][0x3a8] ;  /* 0x0000ea00ff087b82 */ /* 0x001e220000000800 */
[----:B--2---:R2:W-:Y:S02]  /*5910*/  STL [R1+0xcc], R35 ;  /* 0x0000cc2301007387 */ /* 0x0045e40000100800 */
[----:B--2---:R-:W-:-:S02]  /*5920*/  IMAD R35, R3, 0xce, RZ ;  /* 0x000000ce03237824 */ /* 0x004fc400078e02ff */
[----:B------:R-:W-:Y:S03]  /*5930*/  STL [R1+0xad4], R11 ;  /* 0x000ad40b01007387 */ /* 0x000fe60000100800 */
[----:B------:R-:W-:Y:S02]  /*5940*/  LEA.HI.X.SX32 R5, R35, R0, 0x1, P6 ;  /* 0x0000000023057211 */ /* 0x000fe400030f0eff */
[----:B------:R-:W-:-:S03]  /*5950*/  IADD3 R54, P6, PT, R7, R2, RZ ;  /* 0x0000000207367210 */ /* 0x000fc60007fde0ff */
[----:B------:R-:W-:Y:S04]  /*5960*/  STL [R1+0xad0], R5 ;  /* 0x000ad00501007387 */ /* 0x000fe80000100800 */
[----:B------:R-:W-:Y:S04]  /*5970*/  STL [R1+0xacc], R54 ;  /* 0x000acc3601007387 */ /* 0x000fe80000100800 */
[----:B---3--:R2:W-:Y:S02]  /*5980*/  STL [R1+0xd0], R152 ;  /* 0x0000d09801007387 */ /* 0x0085e40000100800 */
[----:B--2---:R-:W-:Y:S01]  /*5990*/  LEA.HI.X.SX32 R152, R4, R0, 0x1, P6 ;  /* 0x0000000004987211 */ /* 0x004fe200030f0eff */
[----:B------:R-:W-:-:S02]  /*59a0*/  @!P4 IMAD.MOV.U32 R4, RZ, RZ, R11 ;  /* 0x000000ffff04c224 */ /* 0x000fc400078e000b */
[----:B------:R-:W-:Y:S01]  /*59b0*/  VIADD R7, R6, 0xffffff36 ;  /* 0xffffff3606077836 */ /* 0x000fe20000000000 */
[----:B------:R-:W2:Y:S02]  /*59c0*/  LDC R11, c[0x0][0x3a8] ;  /* 0x0000ea00ff0b7b82 */ /* 0x000ea40000000800 */
[----:B------:R3:W4:Y:S02]  /*59d0*/  @!P4 LDG.E.U16 R156, desc[UR24][R4.64] ;  /* 0x00000018049cc981 */ /* 0x000724000c1e1500 */
[----:B---3--:R-:W-:Y:S02]  /*59e0*/  @!P5 IMAD.MOV.U32 R4, RZ, RZ, R54 ;  /* 0x000000ffff04d224 */ /* 0x008fe400078e0036 */
[----:B------:R-:W-:-:S05]  /*59f0*/  @!P5 IMAD.MOV.U32 R5, RZ, RZ, R152 ;  /* 0x000000ffff05d224 */ /* 0x000fca00078e0098 */
[----:B------:R3:W2:Y:S01]  /*5a00*/  @!P5 LDG.E.U16 R37, desc[UR24][R4.64] ;  /* 0x000000180425d981 */ /* 0x0006a2000c1e1500 */
[----:B------:R-:W-:Y:S01]  /*5a10*/  ISETP.GE.U32.AND P4, PT, R7, 0x7ffffe37, PT ;  /* 0x7ffffe370700780c */ /* 0x000fe20003f86070 */
[----:B-1----:R-:W-:Y:S02]  /*5a20*/  IMAD R7, R10, 0x198, RZ ;  /* 0x000001980a077824 */ /* 0x002fe400078e02ff */
[----:B------:R-:W-:Y:S01]  /*5a30*/  STL [R1+0xac8], R152 ;  /* 0x000ac89801007387 */ /* 0x000fe20000100800 */
[----:B------:R-:W-:Y:S01]  /*5a40*/  IMAD R54, R3, 0xcc, RZ ;  /* 0x000000cc03367824 */ /* 0x000fe200078e02ff */
[----:B------:R-:W1:Y:S01]  /*5a50*/  LDC R10, c[0x0][0x3a8] ;  /* 0x0000ea00ff0a7b82 */ /* 0x000e620000000800 */
[----:B---3--:R-:W-:-:S05]  /*5a60*/  VIADD R4, R6, 0xffffff37 ;  /* 0xffffff3706047836 */ /* 0x008fca0000000000 */
[----:B------:R-:W-:Y:S01]  /*5a70*/  ISETP.GE.U32.AND P6, PT, R4, 0x7ffffe38, PT ;  /* 0x7ffffe380400780c */ /* 0x000fe20003fc6070 */
[----:B0-----:R-:W-:Y:S01]  /*5a80*/  IMAD R4, R8, 0x196, RZ ;  /* 0x0000019608047824 */ /* 0x001fe200078e02ff */
[----:B--2---:R0:W-:Y:S02]  /*5a90*/  STL [R1+0xc4], R37 ;  /* 0x0000c42501007387 */ /* 0x0041e40000100800 */
[----:B0-----:R-:W-:-:S05]  /*5aa0*/  IADD3 R37, P5, PT, R7, R2, RZ ;  /* 0x0000000207257210 */ /* 0x001fca0007fbe0ff */
[----:B------:R-:W-:Y:S04]  /*5ab0*/  STL [R1+0xac4], R37 ;  /* 0x000ac42501007387 */ /* 0x000fe80000100800 */
[----:B----4-:R0:W-:Y:S01]  /*5ac0*/  STL [R1+0xc8], R156 ;  /* 0x0000c89c01007387 */ /* 0x0101e20000100800 */
[----:B------:R-:W-:Y:S01]  /*5ad0*/  IMAD R7, R3, 0xcb, RZ ;  /* 0x000000cb03077824 */ /* 0x000fe200078e02ff */
[----:B0-----:R-:W-:Y:S02]  /*5ae0*/  LEA.HI.X.SX32 R156, R54, R0, 0x1, P5 ;  /* 0x00000000369c7211 */ /* 0x001fe400028f0eff */
[----:B------:R-:W-:Y:S01]  /*5af0*/  IADD3 R152, P5, PT, R4, R2, RZ ;  /* 0x0000000204987210 */ /* 0x000fe20007fbe0ff */
[----:B------:R-:W-:Y:S02]  /*5b00*/  @!P3 IMAD.MOV.U32 R4, RZ, RZ, R37 ;  /* 0x000000ffff04b224 */ /* 0x000fe400078e0025 */
[----:B------:R-:W-:Y:S01]  /*5b10*/  @!P3 IMAD.MOV.U32 R5, RZ, RZ, R156 ;  /* 0x000000ffff05b224 */ /* 0x000fe200078e009c */
[----:B------:R-:W-:-:S04]  /*5b20*/  LEA.HI.X.SX32 R7, R7, R0, 0x1, P5 ;  /* 0x0000000007077211 */ /* 0x000fc800028f0eff */
[----:B------:R0:W2:Y:S02]  /*5b30*/  @!P3 LDG.E.U16 R36, desc[UR24][R4.64] ;  /* 0x000000180424b981 */ /* 0x0000a4000c1e1500 */
[----:B0-----:R-:W-:Y:S02]  /*5b40*/  VIADD R5, R6, 0xffffff38 ;  /* 0xffffff3806057836 */ /* 0x001fe40000000000 */
[----:B------:R-:W-:Y:S01]  /*5b50*/  IMAD R4, R9, 0x194, RZ ;  /* 0x0000019409047824 */ /* 0x000fe200078e02ff */
[----:B------:R-:W-:Y:S01]  /*5b60*/  STL [R1+0xac0], R156 ;  /* 0x000ac09c01007387 */ /* 0x000fe20000100800 */
[----:B------:R-:W-:Y:S01]  /*5b70*/  PRMT R8, RZ, 0x7610, R8 ;  /* 0x00007610ff087816 */ /* 0x000fe20000000008 */
[----:B------:R-:W0:Y:S01]  /*5b80*/  LDC R9, c[0x0][0x3a8] ;  /* 0x0000ea00ff097b82 */ /* 0x000e220000000800 */
[----:B------:R-:W-:Y:S01]  /*5b90*/  ISETP.GE.U32.AND P3, PT, R5, 0x7ffffe39, PT ;  /* 0x7ffffe390500780c */ /* 0x000fe20003f66070 */
[----:B------:R-:W-:Y:S01]  /*5ba0*/  @!P0 IMAD.MOV.U32 R5, RZ, RZ, R7 ;  /* 0x000000ffff058224 */ /* 0x000fe200078e0007 */
[----:B------:R-:W-:Y:S01]  /*5bb0*/  IADD3 R37, P5, PT, R4, R2, RZ ;  /* 0x0000000204257210 */ /* 0x000fe20007fbe0ff */
[----:B------:R-:W-:-:S05]  /*5bc0*/  @!P0 IMAD.MOV.U32 R4, RZ, RZ, R152 ;  /* 0x000000ffff048224 */ /* 0x000fca00078e0098 */
[----:B------:R3:W4:Y:S04]  /*5bd0*/  @!P0 LDG.E.U16 R53, desc[UR24][R4.64] ;  /* 0x0000001804358981 */ /* 0x000728000c1e1500 */
[----:B------:R-:W-:Y:S01]  /*5be0*/  STL [R1+0xabc], R152 ;  /* 0x000abc9801007387 */ /* 0x000fe20000100800 */
[----:B---3--:R-:W-:-:S05]  /*5bf0*/  VIADD R4, R6, 0xffffff39 ;  /* 0xffffff3906047836 */ /* 0x008fca0000000000 */
[----:B------:R-:W-:Y:S01]  /*5c00*/  ISETP.GE.U32.AND P0, PT, R4, 0x7ffffe3a, PT ;  /* 0x7ffffe3a0400780c */ /* 0x000fe20003f06070 */
[----:B------:R-:W-:Y:S01]  /*5c10*/  @!P2 IMAD.MOV.U32 R4, RZ, RZ, R37 ;  /* 0x000000ffff04a224 */ /* 0x000fe200078e0025 */
[----:B--2---:R2:W-:Y:S04]  /*5c20*/  STL [R1+0xc0], R36 ;  /* 0x0000c02401007387 */ /* 0x0045e80000100800 */
[----:B------:R-:W-:Y:S01]  /*5c30*/  STL [R1+0xab8], R7 ;  /* 0x000ab80701007387 */ /* 0x000fe20000100800 */
[----:B--2---:R-:W-:-:S03]  /*5c40*/  IMAD R36, R3, 0xca, RZ ;  /* 0x000000ca03247824 */ /* 0x004fc600078e02ff */
[----:B------:R-:W-:Y:S04]  /*5c50*/  STL [R1+0xab4], R37 ;  /* 0x000ab42501007387 */ /* 0x000fe80000100800 */
[----:B----4-:R2:W-:Y:S02]  /*5c60*/  STL [R1+0xbc], R53 ;  /* 0x0000bc3501007387 */ /* 0x0105e40000100800 */
[----:B--2---:R-:W-:-:S05]  /*5c70*/  LEA.HI.X.SX32 R53, R36, R0, 0x1, P5 ;  /* 0x0000000024357211 */ /* 0x004fca00028f0eff */
[----:B------:R-:W-:-:S05]  /*5c80*/  @!P2 IMAD.MOV.U32 R5, RZ, RZ, R53 ;  /* 0x000000ffff05a224 */ /* 0x000fca00078e0035 */
[----:B------:R2:W3:Y:S01]  /*5c90*/  @!P2 LDG.E.U16 R8, desc[UR24][R4.64] ;  /* 0x000000180408a981 */ /* 0x0004e2000c1e1500 */
[----:B-1----:R-:W-:Y:S02]  /*5ca0*/  IMAD R7, R10, 0x192, RZ ;  /* 0x000001920a077824 */ /* 0x002fe400078e02ff */
[----:B------:R-:W1:Y:S01]  /*5cb0*/  LDC R10, c[0x0][0x3a8] ;  /* 0x0000ea00ff0a7b82 */ /* 0x000e620000000800 */
[----:B------:R-:W-:Y:S02]  /*5cc0*/  STL [R1+0xab0], R53 ;  /* 0x000ab03501007387 */ /* 0x000fe40000100800 */
[----:B------:R-:W-:Y:S01]  /*5cd0*/  IADD3 R7, P2, PT, R7, R2, RZ ;  /* 0x0000000207077210 */ /* 0x000fe20007f5e0ff */
[----:B--2---:R-:W-:Y:S02]  /*5ce0*/  VIADD R5, R6, 0xffffff3a ;  /* 0xffffff3a06057836 */ /* 0x004fe40000000000 */
[----:B------:R-:W-:-:S05]  /*5cf0*/  IMAD R4, R11, 0x190, RZ ;  /* 0x000001900b047824 */ /* 0x000fca00078e02ff */
[----:B------:R-:W-:Y:S01]  /*5d00*/  IADD3 R37, P5, PT, R4, R2, RZ ;  /* 0x0000000204257210 */ /* 0x000fe20007fbe0ff */
[----:B------:R-:W-:Y:S01]  /*5d10*/  @!P4 IMAD.MOV.U32 R4, RZ, RZ, R7 ;  /* 0x000000ffff04c224 */ /* 0x000fe200078e0007 */
[----:B---3--:R2:W-:Y:S02]  /*5d20*/  STL [R1+0xb8], R8 ;  /* 0x0000b80801007387 */ /* 0x0085e40000100800 */
[----:B--2---:R-:W-:-:S05]  /*5d30*/  IMAD R8, R3, 0xc9, RZ ;  /* 0x000000c903087824 */ /* 0x004fca00078e02ff */
[----:B------:R-:W-:Y:S02]  /*5d40*/  LEA.HI.X.SX32 R152, R8, R0, 0x1, P2 ;  /* 0x0000000008987211 */ /* 0x000fe400010f0eff */
[----:B------:R-:W-:Y:S01]  /*5d50*/  ISETP.GE.U32.AND P2, PT, R5, 0x7ffffe3b, PT ;  /* 0x7ffffe3b0500780c */ /* 0x000fe20003f46070 */
[----:B------:R-:W-:Y:S01]  /*5d60*/  IMAD R53, R3, 0xc8, RZ ;  /* 0x000000c803357824 */ /* 0x000fe200078e02ff */
[----:B------:R0:W-:Y:S01]  /*5d70*/  STL [R1+0xaac], R7 ;  /* 0x000aac0701007387 */ /* 0x0001e20000100800 */
[----:B------:R-:W-:Y:S01]  /*5d80*/  @!P4 IMAD.MOV.U32 R5, RZ, RZ, R152 ;  /* 0x000000ffff05c224 */ /* 0x000fe200078e0098 */
[----:B------:R-:W-:Y:S01]  /*5d90*/  PRMT R11, RZ, 0x7610, R11 ;  /* 0x00007610ff0b7816 */ /* 0x000fe2000000000b */
[----:B------:R-:W2:Y:S03]  /*5da0*/  LDC R8, c[0x0][0x3a8] ;  /* 0x0000ea00ff087b82 */ /* 0x000ea60000000800 */
[----:B------:R3:W4:Y:S04]  /*5db0*/  @!P4 LDG.E.U16 R52, desc[UR24][R4.64] ;  /* 0x000000180434c981 */ /* 0x000728000c1e1500 */
[----:B------:R-:W-:Y:S04]  /*5dc0*/  STL [R1+0xaa8], R152 ;  /* 0x000aa89801007387 */ /* 0x000fe80000100800 */
[----:B------:R0:W-:Y:S01]  /*5dd0*/  STL [R1+0xaa4], R37 ;  /* 0x000aa42501007387 */ /* 0x0001e20000100800 */
[----:B---3--:R-:W-:-:S02]  /*5de0*/  VIADD R4, R6, 0xffffff3b ;  /* 0xffffff3b06047836 */ /* 0x008fc40000000000 */
[----:B------:R-:W-:-:S03]  /*5df0*/  VIADD R5, R6, 0xffffff3c ;  /* 0xffffff3c06057836 */ /* 0x000fc60000000000 */
[----:B------:R-:W-:Y:S01]  /*5e00*/  ISETP.GE.U32.AND P4, PT, R4, 0x7ffffe3c, PT ;  /* 0x7ffffe3c0400780c */ /* 0x000fe20003f86070 */
[----:B------:R-:W-:Y:S02]  /*5e10*/  @!P6 IMAD.MOV.U32 R4, RZ, RZ, R37 ;  /* 0x000000ffff04e224 */ /* 0x000fe400078e0025 */
[----:B0-----:R-:W-:Y:S01]  /*5e20*/  IMAD R7, R9, 0x18e, RZ ;  /* 0x0000018e09077824 */ /* 0x001fe200078e02ff */
[----:B----4-:R0:W-:Y:S01]  /*5e30*/  STL [R1+0xb4], R52 ;  /* 0x0000b43401007387 */ /* 0x0101e20000100800 */
[----:B------:R-:W-:Y:S01]  /*5e40*/  IMAD R37, R3, 0xc6, RZ ;  /* 0x000000c603257824 */ /* 0x000fe200078e02ff */
[----:B------:R-:W3:Y:S01]  /*5e50*/  LDC R9, c[0x0][0x3a8] ;  /* 0x0000ea00ff097b82 */ /* 0x000ee20000000800 */
[----:B0-----:R-:W-:Y:S02]  /*5e60*/  LEA.HI.X.SX32 R52, R53, R0, 0x1, P5 ;  /* 0x0000000035347211 */ /* 0x001fe400028f0eff */
[----:B------:R-:W-:-:S03]  /*5e70*/  ISETP.GE.U32.AND P5, PT, R5, 0x7ffffe3d, PT ;  /* 0x7ffffe3d0500780c */ /* 0x000fc60003fa6070 */
[----:B------:R-:W-:Y:S01]  /*5e80*/  @!P6 IMAD.MOV.U32 R5, RZ, RZ, R52 ;  /* 0x000000ffff05e224 */ /* 0x000fe200078e0034 */
[----:B------:R0:W-:Y:S04]  /*5e90*/  STL [R1+0xaa0], R52 ;  /* 0x000aa03401007387 */ /* 0x0001e80000100800 */
[----:B------:R4:W3:Y:S01]  /*5ea0*/  @!P6 LDG.E.U16 R11, desc[UR24][R4.64] ;  /* 0x00000018040be981 */ /* 0x0008e2000c1e1500 */
[----:B0-----:R-:W-:Y:S01]  /*5eb0*/  IADD3 R52, P6, PT, R7, R2, RZ ;  /* 0x0000000207347210 */ /* 0x001fe20007fde0ff */
[----:B----4-:R-:W-:Y:S02]  /*5ec0*/  IMAD R5, R3, 0xc7, RZ ;  /* 0x000000c703057824 */ /* 0x010fe400078e02ff */
[----:B-1----:R-:W-:-:S03]  /*5ed0*/  IMAD R4, R10, 0x18c, RZ ;  /* 0x0000018c0a047824 */ /* 0x002fc600078e02ff */
[----:B------:R-:W-:Y:S02]  /*5ee0*/  LEA.HI.X.SX32 R156, R5, R0, 0x1, P6 ;  /* 0x00000000059c7211 */ /* 0x000fe400030f0eff */
[----:B------:R-:W-:Y:S01]  /*5ef0*/  IADD3 R152, P6, PT, R4, R2, RZ ;  /* 0x0000000204987210 */ /* 0x000fe20007fde0ff */
[----:B------:R-:W-:Y:S02]  /*5f00*/  @!P3 IMAD.MOV.U32 R4, RZ, RZ, R52 ;  /* 0x000000ffff04b224 */ /* 0x000fe400078e0034 */
[----:B------:R-:W-:-:S05]  /*5f10*/  @!P3 IMAD.MOV.U32 R5, RZ, RZ, R156 ;  /* 0x000000ffff05b224 */ /* 0x000fca00078e009c */
[----:B------:R0:W4:Y:S01]  /*5f20*/  @!P3 LDG.E.U16 R51, desc[UR24][R4.64] ;  /* 0x000000180433b981 */ /* 0x000122000c1e1500 */
[----:B--2---:R-:W-:Y:S02]  /*5f30*/  IMAD R8, R8, 0x18a, RZ ;  /* 0x0000018a08087824 */ /* 0x004fe400078e02ff */
[----:B0-----:R-:W-:Y:S01]  /*5f40*/  IMAD R4, R3, 0xc5, RZ ;  /* 0x000000c503047824 */ /* 0x001fe200078e02ff */
[----:B------:R-:W-:Y:S01]  /*5f50*/  PRMT R10, RZ, 0x7610, R10 ;  /* 0x00007610ff0a7816 */ /* 0x000fe2000000000a */
[----:B---3--:R0:W-:Y:S04]  /*5f60*/  STL [R1+0xb0], R11 ;  /* 0x0000b00b01007387 */ /* 0x0081e80000100800 */
[----:B------:R-:W-:Y:S04]  /*5f70*/  STL [R1+0xa9c], R52 ;  /* 0x000a9c3401007387 */ /* 0x000fe80000100800 */
[----:B------:R1:W-:Y:S01]  /*5f80*/  STL [R1+0xa98], R156 ;  /* 0x000a989c01007387 */ /* 0x0003e20000100800 */
[----:B0-----:R-:W0:Y:S03]  /*5f90*/  LDC R11, c[0x0][0x3a8] ;  /* 0x0000ea00ff0b7b82 */ /* 0x001e260000000800 */
[----:B------:R-:W-:Y:S01]  /*5fa0*/  STL [R1+0xa94], R152 ;  /* 0x000a949801007387 */ /* 0x000fe20000100800 */
[----:B-1----:R-:W-:-:S03]  /*5fb0*/  LEA.HI.X.SX32 R156, R37, R0, 0x1, P6 ;  /* 0x00000000259c7211 */ /* 0x002fc600030f0eff */
[----:B----4-:R1:W-:Y:S02]  /*5fc0*/  STL [R1+0xac], R51 ;  /* 0x0000ac3301007387 */ /* 0x0103e40000100800 */
[----:B------:R-:W-:Y:S01]  /*5fd0*/  @!P0 IMAD.MOV.U32 R5, RZ, RZ, R156 ;  /* 0x000000ffff058224 */ /* 0x000fe200078e009c */
[----:B-1----:R-:W-:Y:S01]  /*5fe0*/  IADD3 R51, P6, PT, R8, R2, RZ ;  /* 0x0000000208337210 */ /* 0x002fe20007fde0ff */
[----:B------:R-:W-:Y:S01]  /*5ff0*/  VIADD R7, R6, 0xffffff3d ;  /* 0xffffff3d06077836 */ /* 0x000fe20000000000 */
[----:B------:R-:W-:Y:S01]  /*6000*/  STL [R1+0xa90], R156 ;  /* 0x000a909c01007387 */ /* 0x000fe20000100800 */
[----:B------:R-:W1:Y:S01]  /*6010*/  LDC R8, c[0x0][0x3a8] ;  /* 0x0000ea00ff087b82 */ /* 0x000e620000000800 */
[----:B------:R-:W-:Y:S01]  /*6020*/  LEA.HI.X.SX32 R52, R4, R0, 0x1, P6 ;  /* 0x0000000004347211 */ /* 0x000fe200030f0eff */
[----:B------:R-:W-:-:S05]  /*6030*/  @!P0 IMAD.MOV.U32 R4, RZ, RZ, R152 ;  /* 0x000000ffff048224 */ /* 0x000fca00078e0098 */
[----:B------:R2:W3:Y:S02]  /*6040*/  @!P0 LDG.E.U16 R131, desc[UR24][R4.64] ;  /* 0x0000001804838981 */ /* 0x0004e4000c1e1500 */
[----:B--2---:R-:W-:Y:S02]  /*6050*/  @!P2 IMAD.MOV.U32 R4, RZ, RZ, R51 ;  /* 0x000000ffff04a224 */ /* 0x004fe400078e0033 */
[----:B------:R-:W-:-:S05]  /*6060*/  @!P2 IMAD.MOV.U32 R5, RZ, RZ, R52 ;  /* 0x000000ffff05a224 */ /* 0x000fca00078e0034 */
[----:B------:R2:W4:Y:S01]  /*6070*/  @!P2 LDG.E.U16 R10, desc[UR24][R4.64] ;  /* 0x00000018040aa981 */ /* 0x000522000c1e1500 */
[----:B------:R-:W-:Y:S01]  /*6080*/  ISETP.GE.U32.AND P3, PT, R7, 0x7ffffe3e, PT ;  /* 0x7ffffe3e0700780c */ /* 0x000fe20003f66070 */
[----:B------:R-:W-:Y:S02]  /*6090*/  VIADD R7, R6, 0xffffff3e ;  /* 0xffffff3e06077836 */ /* 0x000fe40000000000 */
[----:B------:R-:W-:Y:S01]  /*60a0*/  STL [R1+0xa8c], R51 ;  /* 0x000a8c3301007387 */ /* 0x000fe20000100800 */
[----:B--2---:R-:W-:-:S03]  /*60b0*/  IMAD R4, R9, 0x188, RZ ;  /* 0x0000018809047824 */ /* 0x004fc600078e02ff */
[----:B------:R2:W-:Y:S01]  /*60c0*/  STL [R1+0xa88], R52 ;  /* 0x000a883401007387 */ /* 0x0005e20000100800 */
[----:B------:R-:W-:Y:S01]  /*60d0*/  ISETP.GE.U32.AND P0, PT, R7, 0x7ffffe3f, PT ;  /* 0x7ffffe3f0700780c */ /* 0x000fe20003f06070 */
[----:B0-----:R-:W-:Y:S01]  /*60e0*/  IMAD R7, R11, 0x186, RZ ;  /* 0x000001860b077824 */ /* 0x001fe200078e02ff */
[----:B------:R-:W0:Y:S01]  /*60f0*/  LDC R9, c[0x0][0x3a8] ;  /* 0x0000ea00ff097b82 */ /* 0x000e220000000800 */
[----:B------:R-:W-:Y:S01]  /*6100*/  IADD3 R152, P6, PT, R4, R2, RZ ;  /* 0x0000000204987210 */ /* 0x000fe20007fde0ff */
[----:B--2---:R-:W-:-:S04]  /*6110*/  IMAD R52, R3, 0xc4, RZ ;  /* 0x000000c403347824 */ /* 0x004fc800078e02ff */
[----:B------:R-:W-:Y:S01]  /*6120*/  STL [R1+0xa84], R152 ;  /* 0x000a849801007387 */ /* 0x000fe20000100800 */
[----:B------:R-:W-:Y:S01]  /*6130*/  VIADD R5, R6, 0xffffff3f ;  /* 0xffffff3f06057836 */ /* 0x000fe20000000000 */
[----:B------:R-:W-:Y:S02]  /*6140*/  LEA.HI.X.SX32 R156, R52, R0, 0x1, P6 ;  /* 0x00000000349c7211 */ /* 0x000fe400030f0eff */
[----:B------:R-:W-:Y:S01]  /*6150*/  IADD3 R51, P6, PT, R7, R2, RZ ;  /* 0x0000000207337210 */ /* 0x000fe20007fde0ff */
[----:B------:R-:W-:Y:S01]  /*6160*/  IMAD R4, R3, 0xc3, RZ ;  /* 0x000000c303047824 */ /* 0x000fe200078e02ff */
[----:B------:R-:W-:Y:S01]  /*6170*/  ISETP.GE.U32.AND P2, PT, R5, 0x7ffffe40, PT ;  /* 0x7ffffe400500780c */ /* 0x000fe20003f46070 */
[----:B------:R-:W-:Y:S01]  /*6180*/  @!P4 IMAD.MOV.U32 R5, RZ, RZ, R156 ;  /* 0x000000ffff05c224 */ /* 0x000fe200078e009c */
[----:B----4-:R2:W-:Y:S04]  /*6190*/  STL [R1+0xa4], R10 ;  /* 0x0000a40a01007387 */ /* 0x0105e80000100800 */
[----:B------:R-:W-:Y:S04]  /*61a0*/  STL [R1+0xa80], R156 ;  /* 0x000a809c01007387 */ /* 0x000fe80000100800 */
[----:B------:R-:W-:Y:S01]  /*61b0*/  STL [R1+0xa7c], R51 ;  /* 0x000a7c3301007387 */ /* 0x000fe20000100800 */
[----:B------:R-:W-:Y:S01]  /*61c0*/  VIADD R7, R6, 0xffffff40 ;  /* 0xffffff4006077836 */ /* 0x000fe20000000000 */
[----:B--2---:R-:W2:Y:S02]  /*61d0*/  LDC R10, c[0x0][0x3a8] ;  /* 0x0000ea00ff0a7b82 */ /* 0x004ea40000000800 */
[----:B---3--:R3:W-:Y:S02]  /*61e0*/  STL [R1+0xa8], R131 ;  /* 0x0000a88301007387 */ /* 0x0087e40000100800 */
[----:B---3--:R-:W-:Y:S01]  /*61f0*/  LEA.HI.X.SX32 R131, R4, R0, 0x1, P6 ;  /* 0x0000000004837211 */ /* 0x008fe200030f0eff */
[----:B------:R-:W-:-:S05]  /*6200*/  @!P4 IMAD.MOV.U32 R4, RZ, RZ, R152 ;  /* 0x000000ffff04c224 */ /* 0x000fca00078e0098 */
[----:B------:R3:W4:Y:S02]  /*6210*/  @!P4 LDG.E.U16 R132, desc[UR24][R4.64] ;  /* 0x000000180484c981 */ /* 0x000724000c1e1500 */
[----:B---3--:R-:W-:Y:S02]  /*6220*/  @!P5 IMAD.MOV.U32 R4, RZ, RZ, R51 ;  /* 0x000000ffff04d224 */ /* 0x008fe400078e0033 */
[----:B------:R-:W-:-:S05]  /*6230*/  @!P5 IMAD.MOV.U32 R5, RZ, RZ, R131 ;  /* 0x000000ffff05d224 */ /* 0x000fca00078e0083 */
[----:B------:R3:W2:Y:S01]  /*6240*/  @!P5 LDG.E.U16 R38, desc[UR24][R4.64] ;  /* 0x000000180426d981 */ /* 0x0006a2000c1e1500 */
[----:B------:R-:W-:Y:S01]  /*6250*/  ISETP.GE.U32.AND P4, PT, R7, 0x7ffffe41, PT ;  /* 0x7ffffe410700780c */ /* 0x000fe20003f86070 */
[----:B-1----:R-:W-:Y:S02]  /*6260*/  IMAD R7, R8, 0x184, RZ ;  /* 0x0000018408077824 */ /* 0x002fe400078e02ff */
[----:B------:R-:W-:Y:S01]  /*6270*/  STL [R1+0xa78], R131 ;  /* 0x000a788301007387 */ /* 0x000fe20000100800 */
[----:B------:R-:W1:Y:S02]  /*6280*/  LDC R8, c[0x0][0x3a8] ;  /* 0x0000ea00ff087b82 */ /* 0x000e640000000800 */
[----:B------:R-:W-:Y:S01]  /*6290*/  IADD3 R51, P5, PT, R7, R2, RZ ;  /* 0x0000000207337210 */ /* 0x000fe20007fbe0ff */
[----:B---3--:R-:W-:-:S05]  /*62a0*/  VIADD R4, R6, 0xffffff41 ;  /* 0xffffff4106047836 */ /* 0x008fca0000000000 */
[----:B------:R-:W-:Y:S01]  /*62b0*/  ISETP.GE.U32.AND P6, PT, R4, 0x7ffffe42, PT ;  /* 0x7ffffe420400780c */ /* 0x000fe20003fc6070 */
[----:B0-----:R-:W-:Y:S01]  /*62c0*/  IMAD R4, R9, 0x182, RZ ;  /* 0x0000018209047824 */ /* 0x001fe200078e02ff */
[----:B--2---:R0:W-:Y:S01]  /*62d0*/  STL [R1+0x9c], R38 ;  /* 0x00009c2601007387 */ /* 0x0041e20000100800 */
[C---:B------:R-:W-:Y:S01]  /*62e0*/  IMAD R7, R3.reuse, 0xc1, RZ ;  /* 0x000000c103077824 */ /* 0x040fe200078e02ff */
[----:B------:R-:W2:Y:S02]  /*62f0*/  LDC R9, c[0x0][0x3a8] ;  /* 0x0000ea00ff097b82 */ /* 0x000ea40000000800 */
[----:B------:R-:W-:Y:S01]  /*6300*/  STL [R1+0xa74], R51 ;  /* 0x000a743301007387 */ /* 0x000fe20000100800 */
[----:B0-----:R-:W-:-:S03]  /*6310*/  IMAD R38, R3, 0xc2, RZ ;  /* 0x000000c203267824 */ /* 0x001fc600078e02ff */
[----:B----4-:R0:W-:Y:S02]  /*6320*/  STL [R1+0xa0], R132 ;  /* 0x0000a08401007387 */ /* 0x0101e40000100800 */
[----:B0-----:R-:W-:Y:S02]  /*6330*/  LEA.HI.X.SX32 R132, R38, R0, 0x1, P5 ;  /* 0x0000000026847211 */ /* 0x001fe400028f0eff */
[----:B------:R-:W-:Y:S01]  /*6340*/  IADD3 R131, P5, PT, R4, R2, RZ ;  /* 0x0000000204837210 */ /* 0x000fe20007fbe0ff */
[----:B------:R-:W-:Y:S02]  /*6350*/  @!P3 IMAD.MOV.U32 R4, RZ, RZ, R51 ;  /* 0x000000ffff04b224 */ /* 0x000fe400078e0033 */
[----:B------:R-:W-:-:S05]  /*6360*/  @!P3 IMAD.MOV.U32 R5, RZ, RZ, R132 ;  /* 0x000000ffff05b224 */ /* 0x000fca00078e0084 */
[----:B------:R0:W3:Y:S01]  /*6370*/  @!P3 LDG.E.U16 R39, desc[UR24][R4.64] ;  /* 0x000000180427b981 */ /* 0x0000e2000c1e1500 */
[----:B------:R-:W-:-:S03]  /*6380*/  LEA.HI.X.SX32 R7, R7, R0, 0x1, P5 ;  /* 0x0000000007077211 */ /* 0x000fc600028f0eff */
[----:B------:R-:W-:Y:S04]  /*6390*/  STL [R1+0xa70], R132 ;  /* 0x000a708401007387 */ /* 0x000fe80000100800 */
[----:B------:R-:W-:Y:S01]  /*63a0*/  STL [R1+0xa6c], R131 ;  /* 0x000a6c8301007387 */ /* 0x000fe20000100800 */
[----:B0-----:R-:W-:Y:S02]  /*63b0*/  VIADD R5, R6, 0xffffff42 ;  /* 0xffffff4206057836 */ /* 0x001fe40000000000 */
[----:B------:R-:W-:Y:S01]  /*63c0*/  IMAD R4, R10, 0x180, RZ ;  /* 0x000001800a047824 */ /* 0x000fe200078e02ff */
[----:B------:R-:W-:Y:S01]  /*63d0*/  STL [R1+0xa68], R7 ;  /* 0x000a680701007387 */ /* 0x000fe20000100800 */
[----:B------:R-:W-:Y:S01]  /*63e0*/  IMAD R51, R3, 0xc0, RZ ;  /* 0x000000c003337824 */ /* 0x000fe200078e02ff */
[----:B------:R-:W-:Y:S01]  /*63f0*/  ISETP.GE.U32.AND P3, PT, R5, 0x7ffffe43, PT ;  /* 0x7ffffe430500780c */ /* 0x000fe20003f66070 */
[----:B------:R-:W-:Y:S01]  /*6400*/  @!P0 IMAD.MOV.U32 R5, RZ, RZ, R7 ;  /* 0x000000ffff058224 */ /* 0x000fe200078e0007 */
[----:B------:R-:W-:Y:S01]  /*6410*/  PRMT R11, RZ, 0x7610, R11 ;  /* 0x00007610ff0b7816 */ /* 0x000fe2000000000b */
[----:B------:R-:W0:Y:S01]  /*6420*/  LDC R10, c[0x0][0x3a8] ;  /* 0x0000ea00ff0a7b82 */ /* 0x000e220000000800 */
[----:B---3--:R3:W-:Y:S02]  /*6430*/  STL [R1+0x98], R39 ;  /* 0x0000982701007387 */ /* 0x0087e40000100800 */
[----:B---3--:R-:W-:Y:S01]  /*6440*/  IADD3 R39, P5, PT, R4, R2, RZ ;  /* 0x0000000204277210 */ /* 0x008fe20007fbe0ff */
[----:B------:R-:W-:-:S05]  /*6450*/  @!P0 IMAD.MOV.U32 R4, RZ, RZ, R131 ;  /* 0x000000ffff048224 */ /* 0x000fca00078e0083 */
[----:B------:R3:W4:Y:S04]  /*6460*/  @!P0 LDG.E.U16 R50, desc[UR24][R4.64] ;  /* 0x0000001804328981 */ /* 0x000728000c1e1500 */
[----:B------:R-:W-:Y:S01]  /*6470*/  STL [R1+0xa64], R39 ;  /* 0x000a642701007387 */ /* 0x000fe20000100800 */
[----:B---3--:R-:W-:Y:S02]  /*6480*/  VIADD R4, R6, 0xffffff43 ;  /* 0xffffff4306047836 */ /* 0x008fe40000000000 */
[----:B-1----:R-:W-:-:S03]  /*6490*/  IMAD R7, R8, 0x17e, RZ ;  /* 0x0000017e08077824 */ /* 0x002fc600078e02ff */
[----:B------:R-:W-:Y:S01]  /*64a0*/  ISETP.GE.U32.AND P0, PT, R4, 0x7ffffe44, PT ;  /* 0x7ffffe440400780c */ /* 0x000fe20003f06070 */
[----:B------:R-:W-:Y:S02]  /*64b0*/  @!P2 IMAD.MOV.U32 R4, RZ, RZ, R39 ;  /* 0x000000ffff04a224 */ /* 0x000fe400078e0027 */
[----:B------:R-:W-:Y:S01]  /*64c0*/  IMAD R8, R3, 0xbf, RZ ;  /* 0x000000bf03087824 */ /* 0x000fe200078e02ff */
[----:B----4-:R1:W-:Y:S02]  /*64d0*/  STL [R1+0x94], R50 ;  /* 0x0000943201007387 */ /* 0x0103e40000100800 */
[----:B-1----:R-:W-:-:S05]  /*64e0*/  LEA.HI.X.SX32 R50, R51, R0, 0x1, P5 ;  /* 0x0000000033327211 */ /* 0x002fca00028f0eff */
[----:B------:R-:W-:-:S05]  /*64f0*/  @!P2 IMAD.MOV.U32 R5, RZ, RZ, R50 ;  /* 0x000000ffff05a224 */ /* 0x000fca00078e0032 */
[----:B------:R1:W3:Y:S01]  /*6500*/  @!P2 LDG.E.U16 R11, desc[UR24][R4.64] ;  /* 0x00000018040ba981 */ /* 0x0002e2000c1e1500 */
[----:B------:R-:W-:-:S04]  /*6510*/  IADD3 R7, P2, PT, R7, R2, RZ ;  /* 0x0000000207077210 */ /* 0x000fc80007f5e0ff */
[----:B------:R-:W-:Y:S01]  /*6520*/  LEA.HI.X.SX32 R131, R8, R0, 0x1, P2 ;  /* 0x0000000008837211 */ /* 0x000fe200010f0eff */
[----:B------:R4:W-:Y:S01]  /*6530*/  STL [R1+0xa60], R50 ;  /* 0x000a603201007387 */ /* 0x0009e20000100800 */
[----:B------:R-:W-:Y:S01]  /*6540*/  IMAD R39, R3, 0xbe, RZ ;  /* 0x000000be03277824 */ /* 0x000fe200078e02ff */
[----:B------:R-:W0:Y:S01]  /*6550*/  LDC R8, c[0x0][0x3a8] ;  /* 0x0000ea00ff087b82 */ /* 0x000e220000000800 */
[----:B-1----:R-:W-:Y:S02]  /*6560*/  VIADD R5, R6, 0xffffff44 ;  /* 0xffffff4406057836 */ /* 0x002fe40000000000 */
[----:B--2---:R-:W-:-:S03]  /*6570*/  IMAD R4, R9, 0x17c, RZ ;  /* 0x0000017c09047824 */ /* 0x004fc600078e02ff */
[----:B------:R-:W-:Y:S01]  /*6580*/  ISETP.GE.U32.AND P2, PT, R5, 0x7ffffe45, PT ;  /* 0x7ffffe450500780c */ /* 0x000fe20003f46070 */
[----:B------:R-:W-:Y:S01]  /*6590*/  @!P4 IMAD.MOV.U32 R5, RZ, RZ, R131 ;  /* 0x000000ffff05c224 */ /* 0x000fe200078e0083 */
[----:B----4-:R-:W-:Y:S01]  /*65a0*/  IADD3 R50, P5, PT, R4, R2, RZ ;  /* 0x0000000204327210 */ /* 0x010fe20007fbe0ff */
[----:B------:R-:W-:-:S05]  /*65b0*/  @!P4 IMAD.MOV.U32 R4, RZ, RZ, R7 ;  /* 0x000000ffff04c224 */ /* 0x000fca00078e0007 */
[----:B------:R1:W2:Y:S01]  /*65c0*/  @!P4 LDG.E.U16 R72, desc[UR24][R4.64] ;  /* 0x000000180448c981 */ /* 0x0002a2000c1e1500 */
[----:B------:R-:W-:Y:S01]  /*65d0*/  PRMT R9, RZ, 0x7610, R9 ;  /* 0x00007610ff097816 */ /* 0x000fe20000000009 */
[C---:B-1----:R-:W-:Y:S02]  /*65e0*/  VIADD R4, R6.reuse, 0xffffff45 ;  /* 0xffffff4506047836 */ /* 0x042fe40000000000 */
[----:B------:R-:W-:-:S03]  /*65f0*/  VIADD R5, R6, 0xffffff46 ;  /* 0xffffff4606057836 */ /* 0x000fc60000000000 */
[----:B------:R-:W-:Y:S01]  /*6600*/  ISETP.GE.U32.AND P4, PT, R4, 0x7ffffe46, PT ;  /* 0x7ffffe460400780c */ /* 0x000fe20003f86070 */
[----:B------:R-:W-:Y:S01]  /*6610*/  @!P6 IMAD.MOV.U32 R4, RZ, RZ, R50 ;  /* 0x000000ffff04e224 */ /* 0x000fe200078e0032 */
[----:B---3--:R1:W-:Y:S04]  /*6620*/  STL [R1+0x90], R11 ;  /* 0x0000900b01007387 */ /* 0x0083e80000100800 */
[----:B------:R0:W-:Y:S01]  /*6630*/  STL [R1+0xa5c], R7 ;  /* 0x000a5c0701007387 */ /* 0x0001e20000100800 */
[----:B-1----:R-:W1:Y:S03]  /*6640*/  LDC R11, c[0x0][0x3a8] ;  /* 0x0000ea00ff0b7b82 */ /* 0x002e660000000800 */
[----:B------:R-:W-:Y:S04]  /*6650*/  STL [R1+0xa58], R131 ;  /* 0x000a588301007387 */ /* 0x000fe80000100800 */
[----:B------:R3:W-:Y:S04]  /*6660*/  STL [R1+0xa54], R50 ;  /* 0x000a543201007387 */ /* 0x0007e80000100800 */
[----:B--2---:R2:W-:Y:S01]  /*6670*/  STL [R1+0x8c], R72 ;  /* 0x00008c4801007387 */ /* 0x0045e20000100800 */
[----:B0-----:R-:W-:-:S02]  /*6680*/  IMAD R7, R10, 0x17a, RZ ;  /* 0x0000017a0a077824 */ /* 0x001fc400078e02ff */
[----:B---3--:R-:W-:Y:S01]  /*6690*/  IMAD R50, R3, 0xbc, RZ ;  /* 0x000000bc03327824 */ /* 0x008fe200078e02ff */
[----:B------:R-:W0:Y:S01]  /*66a0*/  LDC R10, c[0x0][0x3a8] ;  /* 0x0000ea00ff0a7b82 */ /* 0x000e220000000800 */
[----:B--2---:R-:W-:Y:S02]  /*66b0*/  LEA.HI.X.SX32 R72, R39, R0, 0x1, P5 ;  /* 0x0000000027487211 */ /* 0x004fe400028f0eff */
[----:B------:R-:W-:-:S03]  /*66c0*/  ISETP.GE.U32.AND P5, PT, R5, 0x7ffffe47, PT ;  /* 0x7ffffe470500780c */ /* 0x000fc60003fa6070 */
[----:B------:R-:W-:Y:S01]  /*66d0*/  @!P6 IMAD.MOV.U32 R5, RZ, RZ, R72 ;  /* 0x000000ffff05e224 */ /* 0x000fe200078e0048 */
[----:B------:R2:W-:Y:S04]  /*66e0*/  STL [R1+0xa50], R72 ;  /* 0x000a504801007387 */ /* 0x0005e80000100800 */
[----:B------:R3:W4:Y:S01]  /*66f0*/  @!P6 LDG.E.U16 R9, desc[UR24][R4.64] ;  /* 0x000000180409e981 */ /* 0x000722000c1e1500 */
[----:B--2---:R-:W-:Y:S01]  /*6700*/  IADD3 R72, P6, PT, R7, R2, RZ ;  /* 0x0000000207487210 */ /* 0x004fe20007fde0ff */
[----:B---3--:R-:W-:Y:S02]  /*6710*/  IMAD R5, R3, 0xbd, RZ ;  /* 0x000000bd03057824 */ /* 0x008fe400078e02ff */
[----:B-1----:R-:W-:-:S03]  /*6720*/  IMAD R4, R11, 0x178, RZ ;  /* 0x000001780b047824 */ /* 0x002fc600078e02ff */
[----:B------:R-:W-:Y:S02]  /*6730*/  LEA.HI.X.SX32 R132, R5, R0, 0x1, P6 ;  /* 0x0000000005847211 */ /* 0x000fe400030f0eff */
[----:B------:R-:W-:Y:S01]  /*6740*/  IADD3 R131, P6, PT, R4, R2, RZ ;  /* 0x0000000204837210 */ /* 0x000fe20007fde0ff */
[----:B------:R-:W-:Y:S02]  /*6750*/  @!P3 IMAD.MOV.U32 R4, RZ, RZ, R72 ;  /* 0x000000ffff04b224 */ /* 0x000fe400078e0048 */
[----:B------:R-:W-:-:S05]  /*6760*/  @!P3 IMAD.MOV.U32 R5, RZ, RZ, R132 ;  /* 0x000000ffff05b224 */ /* 0x000fca00078e0084 */
[----:B------:R1:W2:Y:S01]  /*6770*/  @!P3 LDG.E.U16 R49, desc[UR24][R4.64] ;  /* 0x000000180431b981 */ /* 0x0002a2000c1e1500 */
[----:B------:R-:W-:Y:S02]  /*6780*/  IMAD R8, R8, 0x176, RZ ;  /* 0x0000017608087824 */ /* 0x000fe400078e02ff */
[----:B-1----:R-:W-:Y:S01]  /*6790*/  IMAD R4, R3, 0xbb, RZ ;  /* 0x000000bb03047824 */ /* 0x002fe200078e02ff */
[----:B----4-:R1:W-:Y:S04]  /*67a0*/  STL [R1+0x88], R9 ;  /* 0x0000880901007387 */ /* 0x0103e80000100800 */
[----:B------:R-:W-:Y:S04]  /*67b0*/  STL [R1+0xa4c], R72 ;  /* 0x000a4c4801007387 */ /* 0x000fe80000100800 */
[----:B------:R3:W-:Y:S01]  /*67c0*/  STL [R1+0xa48], R132 ;  /* 0x000a488401007387 */ /* 0x0007e20000100800 */
[----:B-1----:R-:W1:Y:S03]  /*67d0*/  LDC R9, c[0x0][0x3a8] ;  /* 0x0000ea00ff097b82 */ /* 0x002e660000000800 */
[----:B------:R-:W-:Y:S01]  /*67e0*/  STL [R1+0xa44], R131 ;  /* 0x000a448301007387 */ /* 0x000fe20000100800 */
[----:B---3--:R-:W-:-:S03]  /*67f0*/  LEA.HI.X.SX32 R132, R50, R0, 0x1, P6 ;  /* 0x0000000032847211 */ /* 0x008fc600030f0eff */
[----:B--2---:R2:W-:Y:S02]  /*6800*/  STL [R1+0x80], R49 ;  /* 0x0000803101007387 */ /* 0x0045e40000100800 */
[----:B------:R-:W-:Y:S01]  /*6810*/  @!P0 IMAD.MOV.U32 R5, RZ, RZ, R132 ;  /* 0x000000ffff058224 */ /* 0x000fe200078e0084 */
[----:B--2---:R-:W-:Y:S01]  /*6820*/  IADD3 R49, P6, PT, R8, R2, RZ ;  /* 0x0000000208317210 */ /* 0x004fe20007fde0ff */
[----:B------:R-:W-:Y:S01]  /*6830*/  VIADD R7, R6, 0xffffff47 ;  /* 0xffffff4706077836 */ /* 0x000fe20000000000 */
[----:B------:R-:W-:Y:S01]  /*6840*/  STL [R1+0xa40], R132 ;  /* 0x000a408401007387 */ /* 0x000fe20000100800 */
[----:B------:R-:W2:Y:S01]  /*6850*/  LDC R8, c[0x0][0x3a8] ;  /* 0x0000ea00ff087b82 */ /* 0x000ea20000000800 */
[----:B------:R-:W-:Y:S01]  /*6860*/  LEA.HI.X.SX32 R72, R4, R0, 0x1, P6 ;  /* 0x0000000004487211 */ /* 0x000fe200030f0eff */
[----:B------:R-:W-:-:S05]  /*6870*/  @!P0 IMAD.MOV.U32 R4, RZ, RZ, R131 ;  /* 0x000000ffff048224 */ /* 0x000fca00078e0083 */
[----:B------:R3:W4:Y:S02]  /*6880*/  @!P0 LDG.E.U16 R130, desc[UR24][R4.64] ;  /* 0x0000001804828981 */ /* 0x000724000c1e1500 */
[----:B---3--:R-:W-:Y:S02]  /*6890*/  @!P2 IMAD.MOV.U32 R4, RZ, RZ, R49 ;  /* 0x000000ffff04a224 */ /* 0x008fe400078e0031 */
[----:B------:R-:W-:-:S05]  /*68a0*/  @!P2 IMAD.MOV.U32 R5, RZ, RZ, R72 ;  /* 0x000000ffff05a224 */ /* 0x000fca00078e0048 */
[----:B------:R1:W3:Y:S01]  /*68b0*/  @!P2 LDG.E.U16 R41, desc[UR24][R4.64] ;  /* 0x000000180429a981 */ /* 0x0002e2000c1e1500 */
[----:B------:R-:W-:Y:S01]  /*68c0*/  ISETP.GE.U32.AND P3, PT, R7, 0x7ffffe48, PT ;  /* 0x7ffffe480700780c */ /* 0x000fe20003f66070 */
[----:B------:R-:W-:Y:S02]  /*68d0*/  VIADD R7, R6, 0xffffff48 ;  /* 0xffffff4806077836 */ /* 0x000fe40000000000 */
[----:B------:R-:W-:Y:S04]  /*68e0*/  STL [R1+0xa3c], R49 ;  /* 0x000a3c3101007387 */ /* 0x000fe80000100800 */
[----:B------:R-:W-:Y:S01]  /*68f0*/  STL [R1+0xa38], R72 ;  /* 0x000a384801007387 */ /* 0x000fe20000100800 */
[----:B-1----:R-:W-:Y:S01]  /*6900*/  IMAD R4, R9, 0x174, RZ ;  /* 0x0000017409047824 */ /* 0x002fe200078e02ff */
[----:B------:R-:W-:Y:S01]  /*6910*/  ISETP.GE.U32.AND P0, PT, R7, 0x7ffffe49, PT ;  /* 0x7ffffe490700780c */ /* 0x000fe20003f06070 */
[----:B0-----:R-:W-:Y:S01]  /*6920*/  IMAD R7, R10, 0x172, RZ ;  /* 0x000001720a077824 */ /* 0x001fe200078e02ff */
[----:B------:R-:W0:Y:S01]  /*6930*/  LDC R9, c[0x0][0x3a8] ;  /* 0x0000ea00ff097b82 */ /* 0x000e220000000800 */
[----:B------:R-:W-:-:S05]  /*6940*/  VIADD R5, R6, 0xffffff49 ;  /* 0xffffff4906057836 */ /* 0x000fca0000000000 */
[----:B------:R-:W-:Y:S02]  /*6950*/  ISETP.GE.U32.AND P2, PT, R5, 0x7ffffe4a, PT ;  /* 0x7ffffe4a0500780c */ /* 0x000fe40003f46070 */
[----:B------:R-:W1:Y:S01]  /*6960*/  LDC R10, c[0x0][0x3a8] ;  /* 0x0000ea00ff0a7b82 */ /* 0x000e620000000800 */
[----:B---3--:R3:W-:Y:S04]  /*6970*/  STL [R1+0x78], R41 ;  /* 0x0000782901007387 */ /* 0x0087e80000100800 */
[----:B----4-:R4:W-:Y:S01]  /*6980*/  STL [R1+0x7c], R130 ;  /* 0x00007c8201007387 */ /* 0x0109e20000100800 */
[C---:B---3--:R-:W-:Y:S01]  /*6990*/  IMAD R41, R3.reuse, 0xba, RZ ;  /* 0x000000ba03297824 */ /* 0x048fe200078e02ff */
[----:B----4-:R-:W-:Y:S01]  /*69a0*/  IADD3 R130, P6, PT, R4, R2, RZ ;  /* 0x0000000204827210 */ /* 0x010fe20007fde0ff */
[----:B------:R-:W-:-:S03]  /*69b0*/  IMAD R4, R3, 0xb9, RZ ;  /* 0x000000b903047824 */ /* 0x000fc600078e02ff */
[----:B------:R-:W-:Y:S02]  /*69c0*/  LEA.HI.X.SX32 R131, R41, R0, 0x1, P6 ;  /* 0x0000000029837211 */ /* 0x000fe400030f0eff */
[----:B------:R-:W-:-:S03]  /*69d0*/  IADD3 R49, P6, PT, R7, R2, RZ ;  /* 0x0000000207317210 */ /* 0x000fc60007fde0ff */
[----:B------:R-:W-:Y:S01]  /*69e0*/  @!P4 IMAD.MOV.U32 R5, RZ, RZ, R131 ;  /* 0x000000ffff05c224 */ /* 0x000fe200078e0083 */
[----:B------:R-:W-:Y:S01]  /*69f0*/  LEA.HI.X.SX32 R72, R4, R0, 0x1, P6 ;  /* 0x0000000004487211 */ /* 0x000fe200030f0eff */
[----:B------:R-:W-:-:S05]  /*6a00*/  @!P4 IMAD.MOV.U32 R4, RZ, RZ, R130 ;  /* 0x000000ffff04c224 */ /* 0x000fca00078e0082 */
[----:B------:R3:W4:Y:S02]  /*6a10*/  @!P4 LDG.E.U16 R73, desc[UR24][R4.64] ;  /* 0x000000180449c981 */ /* 0x000724000c1e1500 */
[----:B---3--:R-:W-:Y:S02]  /*6a20*/  @!P5 IMAD.MOV.U32 R4, RZ, RZ, R49 ;  /* 0x000000ffff04d224 */ /* 0x008fe400078e0031 */
[----:B------:R-:W-:-:S05]  /*6a30*/  @!P5 IMAD.MOV.U32 R5, RZ, RZ, R72 ;  /* 0x000000ffff05d224 */ /* 0x000fca00078e0048 */
[----:B------:R3:W4:Y:S01]  /*6a40*/  @!P5 LDG.E.U16 R44, desc[UR24][R4.64] ;  /* 0x00000018042cd981 */ /* 0x000722000c1e1500 */
[----:B------:R-:W-:-:S03]  /*6a50*/  VIADD R7, R6, 0xffffff4a ;  /* 0xffffff4a06077836 */ /* 0x000fc60000000000 */
[----:B------:R-:W-:Y:S02]  /*6a60*/  STL [R1+0xa34], R130 ;  /* 0x000a348201007387 */ /* 0x000fe40000100800 */
[----:B------:R-:W-:Y:S01]  /*6a70*/  ISETP.GE.U32.AND P4, PT, R7, 0x7ffffe4b, PT ;  /* 0x7ffffe4b0700780c */ /* 0x000fe20003f86070 */
[----:B--2---:R-:W-:Y:S01]  /*6a80*/  IMAD R7, R8, 0x170, RZ ;  /* 0x0000017008077824 */ /* 0x004fe200078e02ff */
[----:B------:R-:W-:Y:S01]  /*6a90*/  STL [R1+0xa30], R131 ;  /* 0x000a308301007387 */ /* 0x000fe20000100800 */
[----:B------:R-:W2:Y:S03]  /*6aa0*/  LDC R8, c[0x0][0x3a8] ;  /* 0x0000ea00ff087b82 */ /* 0x000ea60000000800 */
[----:B------:R0:W-:Y:S01]  /*6ab0*/  STL [R1+0xa2c], R49 ;  /* 0x000a2c3101007387 */ /* 0x0001e20000100800 */
[----:B---3--:R-:W-:-:S03]  /*6ac0*/  VIADD R4, R6, 0xffffff4b ;  /* 0xffffff4b06047836 */ /* 0x008fc60000000000 */
[----:B------:R-:W-:Y:S02]  /*6ad0*/  STL [R1+0xa28], R72 ;  /* 0x000a284801007387 */ /* 0x000fe40000100800 */
[----:B------:R-:W-:Y:S01]  /*6ae0*/  ISETP.GE.U32.AND P6, PT, R4, 0x7ffffe4c, PT ;  /* 0x7ffffe4c0400780c */ /* 0x000fe20003fc6070 */
[----:B0-----:R-:W-:Y:S02]  /*6af0*/  IMAD R49, R3, 0xb8, RZ ;  /* 0x000000b803317824 */ /* 0x001fe400078e02ff */
[----:B------:R-:W-:Y:S02]  /*6b00*/  IMAD R4, R9, 0x16e, RZ ;  /* 0x0000016e09047824 */ /* 0x000fe400078e02ff */
[----:B------:R-:W0:Y:S01]  /*6b10*/  LDC R9, c[0x0][0x3a8] ;  /* 0x0000ea00ff097b82 */ /* 0x000e220000000800 */
[----:B----4-:R3:W-:Y:S02]  /*6b20*/  STL [R1+0x70], R44 ;  /* 0x0000702c01007387 */ /* 0x0107e40000100800 */
[----:B---3--:R-:W-:-:S05]  /*6b30*/  IADD3 R44, P5, PT, R7, R2, RZ ;  /* 0x00000002072c7210 */ /* 0x008fca0007fbe0ff */
[----:B------:R-:W-:Y:S04]  /*6b40*/  STL [R1+0xa24], R44 ;  /* 0x000a242c01007387 */ /* 0x000fe80000100800 */
[----:B------:R3:W-:Y:S01]  /*6b50*/  STL [R1+0x74], R73 ;  /* 0x0000744901007387 */ /* 0x0007e20000100800 */
[----:B------:R-:W-:Y:S01]  /*6b60*/  IMAD R7, R3, 0xb7, RZ ;  /* 0x000000b703077824 */ /* 0x000fe200078e02ff */
[----:B---3--:R-:W-:Y:S02]  /*6b70*/  LEA.HI.X.SX32 R73, R49, R0, 0x1, P5 ;  /* 0x0000000031497211 */ /* 0x008fe400028f0eff */
[----:B------:R-:W-:Y:S01]  /*6b80*/  IADD3 R72, P5, PT, R4, R2, RZ ;  /* 0x0000000204487210 */ /* 0x000fe20007fbe0ff */
[----:B------:R-:W-:Y:S02]  /*6b90*/  @!P3 IMAD.MOV.U32 R4, RZ, RZ, R44 ;  /* 0x000000ffff04b224 */ /* 0x000fe400078e002c */
[----:B------:R-:W-:Y:S01]  /*6ba0*/  @!P3 IMAD.MOV.U32 R5, RZ, RZ, R73 ;  /* 0x000000ffff05b224 */ /* 0x000fe200078e0049 */
[----:B------:R-:W-:-:S04]  /*6bb0*/  LEA.HI.X.SX32 R7, R7, R0, 0x1, P5 ;  /* 0x0000000007077211 */ /* 0x000fc800028f0eff */
[----:B------:R3:W4:Y:S02]  /*6bc0*/  @!P3 LDG.E.U16 R42, desc[UR24][R4.64] ;  /* 0x00000018042ab981 */ /* 0x000724000c1e1500 */
[----:B---3--:R-:W-:Y:S02]  /*6bd0*/  VIADD R5, R6, 0xffffff4c ;  /* 0xffffff4c06057836 */ /* 0x008fe40000000000 */
[----:B-1----:R-:W-:Y:S01]  /*6be0*/  IMAD R4, R10, 0x16c, RZ ;  /* 0x0000016c0a047824 */ /* 0x002fe200078e02ff */
[----:B------:R-:W-:Y:S01]  /*6bf0*/  STL [R1+0xa20], R73 ;  /* 0x000a204901007387 */ /* 0x000fe20000100800 */
[----:B------:R-:W-:Y:S01]  /*6c00*/  PRMT R11, RZ, 0x7610, R11 ;  /* 0x00007610ff0b7816 */ /* 0x000fe2000000000b */
[----:B------:R-:W1:Y:S01]  /*6c10*/  LDC R10, c[0x0][0x3a8] ;  /* 0x0000ea00ff0a7b82 */ /* 0x000e620000000800 */
[----:B------:R-:W-:Y:S01]  /*6c20*/  ISETP.GE.U32.AND P3, PT, R5, 0x7ffffe4d, PT ;  /* 0x7ffffe4d0500780c */ /* 0x000fe20003f66070 */
[----:B------:R-:W-:Y:S01]  /*6c30*/  @!P0 IMAD.MOV.U32 R5, RZ, RZ, R7 ;  /* 0x000000ffff058224 */ /* 0x000fe200078e0007 */
[----:B------:R-:W-:Y:S01]  /*6c40*/  IADD3 R44, P5, PT, R4, R2, RZ ;  /* 0x00000002042c7210 */ /* 0x000fe20007fbe0ff */
[----:B------:R-:W-:-:S05]  /*6c50*/  @!P0 IMAD.MOV.U32 R4, RZ, RZ, R72 ;  /* 0x000000ffff048224 */ /* 0x000fca00078e0048 */
[----:B------:R3:W2:Y:S04]  /*6c60*/  @!P0 LDG.E.U16 R48, desc[UR24][R4.64] ;  /* 0x0000001804308981 */ /* 0x0006a8000c1e1500 */
[----:B------:R-:W-:Y:S01]  /*6c70*/  STL [R1+0xa1c], R72 ;  /* 0x000a1c4801007387 */ /* 0x000fe20000100800 */
[----:B---3--:R-:W-:-:S05]  /*6c80*/  VIADD R4, R6, 0xffffff4d ;  /* 0xffffff4d06047836 */ /* 0x008fca0000000000 */
[----:B------:R-:W-:Y:S01]  /*6c90*/  ISETP.GE.U32.AND P0, PT, R4, 0x7ffffe4e, PT ;  /* 0x7ffffe4e0400780c */ /* 0x000fe20003f06070 */
[----:B------:R-:W-:Y:S01]  /*6ca0*/  @!P2 IMAD.MOV.U32 R4, RZ, RZ, R44 ;  /* 0x000000ffff04a224 */ /* 0x000fe200078e002c */
[----:B----4-:R3:W-:Y:S04]  /*6cb0*/  STL [R1+0x6c], R42 ;  /* 0x00006c2a01007387 */ /* 0x0107e80000100800 */
[----:B------:R2:W-:Y:S01]  /*6cc0*/  STL [R1+0xa18], R7 ;  /* 0x000a180701007387 */ /* 0x0005e20000100800 */
[----:B---3--:R-:W-:-:S03]  /*6cd0*/  IMAD R42, R3, 0xb6, RZ ;  /* 0x000000b6032a7824 */ /* 0x008fc600078e02ff */
[----:B------:R-:W-:Y:S01]  /*6ce0*/  STL [R1+0xa14], R44 ;  /* 0x000a142c01007387 */ /* 0x000fe20000100800 */
[----:B--2---:R-:W-:-:S03]  /*6cf0*/  IMAD R7, R8, 0x16a, RZ ;  /* 0x0000016a08077824 */ /* 0x004fc600078e02ff */
[----:B------:R2:W-:Y:S02]  /*6d00*/  STL [R1+0x68], R48 ;  /* 0x0000683001007387 */ /* 0x0005e40000100800 */
[----:B--2---:R-:W-:-:S05]  /*6d10*/  LEA.HI.X.SX32 R48, R42, R0, 0x1, P5 ;  /* 0x000000002a307211 */ /* 0x004fca00028f0eff */
[----:B------:R-:W-:Y:S02]  /*6d20*/  @!P2 IMAD.MOV.U32 R5, RZ, RZ, R48 ;  /* 0x000000ffff05a224 */ /* 0x000fe400078e0030 */
[----:B------:R-:W-:-:S03]  /*6d30*/  IMAD R8, R3, 0xb5, RZ ;  /* 0x000000b503087824 */ /* 0x000fc600078e02ff */
[----:B------:R2:W3:Y:S01]  /*6d40*/  @!P2 LDG.E.U16 R11, desc[UR24][R4.64] ;  /* 0x00000018040ba981 */ /* 0x0004e2000c1e1500 */
[----:B------:R-:W-:-:S04]  /*6d50*/  IADD3 R7, P2, PT, R7, R2, RZ ;  /* 0x0000000207077210 */ /* 0x000fc80007f5e0ff */
[----:B------:R-:W-:Y:S01]  /*6d60*/  LEA.HI.X.SX32 R72, R8, R0, 0x1, P2 ;  /* 0x0000000008487211 */ /* 0x000fe200010f0eff */
[----:B------:R4:W-:Y:S01]  /*6d70*/  STL [R1+0xa10], R48 ;  /* 0x000a103001007387 */ /* 0x0009e20000100800 */
[----:B------:R-:W1:Y:S01]  /*6d80*/  LDC R8, c[0x0][0x3a8] ;  /* 0x0000ea00ff087b82 */ /* 0x000e620000000800 */
[----:B--2---:R-:W-:Y:S02]  /*6d90*/  VIADD R5, R6, 0xffffff4e ;  /* 0xffffff4e06057836 */ /* 0x004fe40000000000 */
[----:B0-----:R-:W-:-:S03]  /*6da0*/  IMAD R4, R9, 0x168, RZ ;  /* 0x0000016809047824 */ /* 0x001fc600078e02ff */
[----:B------:R-:W-:Y:S01]  /*6db0*/  ISETP.GE.U32.AND P2, PT, R5, 0x7ffffe4f, PT ;  /* 0x7ffffe4f0500780c */ /* 0x000fe20003f46070 */
[----:B------:R-:W-:Y:S01]  /*6dc0*/  @!P4 IMAD.MOV.U32 R5, RZ, RZ, R72 ;  /* 0x000000ffff05c224 */ /* 0x000fe200078e0048 */
[----:B------:R-:W-:Y:S01]  /*6dd0*/  IADD3 R44, P5, PT, R4, R2, RZ ;  /* 0x00000002042c7210 */ /* 0x000fe20007fbe0ff */
[----:B------:R-:W-:-:S05]  /*6de0*/  @!P4 IMAD.MOV.U32 R4, RZ, RZ, R7 ;  /* 0x000000ffff04c224 */ /* 0x000fca00078e0007 */
[----:B------:R0:W2:Y:S01]  /*6df0*/  @!P4 LDG.E.U16 R47, desc[UR24][R4.64] ;  /* 0x00000018042fc981 */ /* 0x0000a2000c1e1500 */
[----:B----4-:R-:W-:Y:S01]  /*6e00*/  IMAD R48, R3, 0xb4, RZ ;  /* 0x000000b403307824 */ /* 0x010fe200078e02ff */
[----:B------:R-:W-:Y:S01]  /*6e10*/  PRMT R9, RZ, 0x7610, R9 ;  /* 0x00007610ff097816 */ /* 0x000fe20000000009 */
[C---:B0-----:R-:W-:Y:S02]  /*6e20*/  VIADD R4, R6.reuse, 0xffffff4f ;  /* 0xffffff4f06047836 */ /* 0x041fe40000000000 */
[----:B------:R-:W-:-:S03]  /*6e30*/  VIADD R5, R6, 0xffffff50 ;  /* 0xffffff5006057836 */ /* 0x000fc60000000000 */
[----:B------:R-:W-:Y:S01]  /*6e40*/  ISETP.GE.U32.AND P4, PT, R4, 0x7ffffe50, PT ;  /* 0x7ffffe500400780c */ /* 0x000fe20003f86070 */
[----:B------:R-:W-:Y:S01]  /*6e50*/  @!P6 IMAD.MOV.U32 R4, RZ, RZ, R44 ;  /* 0x000000ffff04e224 */ /* 0x000fe200078e002c */
[----:B---3--:R0:W-:Y:S04]  /*6e60*/  STL [R1+0x64], R11 ;  /* 0x0000640b01007387 */ /* 0x0081e80000100800 */
[----:B------:R1:W-:Y:S01]  /*6e70*/  STL [R1+0xa0c], R7 ;  /* 0x000a0c0701007387 */ /* 0x0003e20000100800 */
[----:B0-----:R-:W0:Y:S03]  /*6e80*/  LDC R11, c[0x0][0x3a8] ;  /* 0x0000ea00ff0b7b82 */ /* 0x001e260000000800 */
[----:B------:R-:W-:Y:S04]  /*6e90*/  STL [R1+0xa08], R72 ;  /* 0x000a084801007387 */ /* 0x000fe80000100800 */
[----:B------:R3:W-:Y:S04]  /*6ea0*/  STL [R1+0xa04], R44 ;  /* 0x000a042c01007387 */ /* 0x0007e80000100800 */
[----:B--2---:R2:W-:Y:S01]  /*6eb0*/  STL [R1+0x60], R47 ;  /* 0x0000602f01007387 */ /* 0x0045e20000100800 */
[----:B-1----:R-:W-:-:S02]  /*6ec0*/  IMAD R7, R10, 0x166, RZ ;  /* 0x000001660a077824 */ /* 0x002fc400078e02ff */
[----:B---3--:R-:W-:Y:S01]  /*6ed0*/  IMAD R44, R3, 0xb2, RZ ;  /* 0x000000b2032c7824 */ /* 0x008fe200078e02ff */
[----:B------:R-:W1:Y:S01]  /*6ee0*/  LDC R10, c[0x0][0x3a8] ;  /* 0x0000ea00ff0a7b82 */ /* 0x000e620000000800 */
[----:B--2---:R-:W-:Y:S02]  /*6ef0*/  LEA.HI.X.SX32 R47, R48, R0, 0x1, P5 ;  /* 0x00000000302f7211 */ /* 0x004fe400028f0eff */
[----:B------:R-:W-:-:S03]  /*6f00*/  ISETP.GE.U32.AND P5, PT, R5, 0x7ffffe51, PT ;  /* 0x7ffffe510500780c */ /* 0x000fc60003fa6070 */
[----:B------:R-:W-:Y:S01]  /*6f10*/  @!P6 IMAD.MOV.U32 R5, RZ, RZ, R47 ;  /* 0x000000ffff05e224 */ /* 0x000fe200078e002f */
[----:B------:R2:W-:Y:S04]  /*6f20*/  STL [R1+0xa00], R47 ;  /* 0x000a002f01007387 */ /* 0x0005e80000100800 */
[----:B------:R3:W4:Y:S01]  /*6f30*/  @!P6 LDG.E.U16 R9, desc[UR24][R4.64] ;  /* 0x000000180409e981 */ /* 0x000722000c1e1500 */
[----:B--2---:R-:W-:Y:S01]  /*6f40*/  IADD3 R47, P6, PT, R7, R2, RZ ;  /* 0x00000002072f7210 */ /* 0x004fe20007fde0ff */
[----:B---3--:R-:W-:Y:S02]  /*6f50*/  IMAD R5, R3, 0xb3, RZ ;  /* 0x000000b303057824 */ /* 0x008fe400078e02ff */
[----:B0-----:R-:W-:-:S03]  /*6f60*/  IMAD R4, R11, 0x164, RZ ;  /* 0x000001640b047824 */ /* 0x001fc600078e02ff */
[----:B------:R-:W-:Y:S02]  /*6f70*/  LEA.HI.X.SX32 R73, R5, R0, 0x1, P6 ;  /* 0x0000000005497211 */ /* 0x000fe400030f0eff */
[----:B------:R-:W-:Y:S01]  /*6f80*/  IADD3 R72, P6, PT, R4, R2, RZ ;  /* 0x0000000204487210 */ /* 0x000fe20007fde0ff */
[----:B------:R-:W-:Y:S02]  /*6f90*/  @!P3 IMAD.MOV.U32 R4, RZ, RZ, R47 ;  /* 0x000000ffff04b224 */ /* 0x000fe400078e002f */
[----:B------:R-:W-:-:S05]  /*6fa0*/  @!P3 IMAD.MOV.U32 R5, RZ, RZ, R73 ;  /* 0x000000ffff05b224 */ /* 0x000fca00078e0049 */
[----:B------:R0:W2:Y:S01]  /*6fb0*/  @!P3 LDG.E.U16 R45, desc[UR24][R4.64] ;  /* 0x00000018042db981 */ /* 0x0000a2000c1e1500 */
[----:B------:R-:W-:Y:S02]  /*6fc0*/  IMAD R8, R8, 0x162, RZ ;  /* 0x0000016208087824 */ /* 0x000fe400078e02ff */
[----:B0-----:R-:W-:Y:S01]  /*6fd0*/  IMAD R4, R3, 0xb1, RZ ;  /* 0x000000b103047824 */ /* 0x001fe200078e02ff */
[----:B----4-:R0:W-:Y:S04]  /*6fe0*/  STL [R1+0x5c], R9 ;  /* 0x00005c0901007387 */ /* 0x0101e80000100800 */
[----:B------:R-:W-:Y:S04]  /*6ff0*/  STL [R1+0x9fc], R47 ;  /* 0x0009fc2f01007387 */ /* 0x000fe80000100800 */
[----:B------:R3:W-:Y:S01]  /*7000*/  STL [R1+0x9f8], R73 ;  /* 0x0009f84901007387 */ /* 0x0007e20000100800 */
[----:B0-----:R-:W0:Y:S03]  /*7010*/  LDC R9, c[0x0][0x3a8] ;  /* 0x0000ea00ff097b82 */ /* 0x001e260000000800 */
        /* <DEDUP_REMOVED lines=16> */
[----:B------:R-:W-:Y:S01]  /*7120*/  STL [R1+0x9ec], R45 ;  /* 0x0009ec2d01007387 */ /* 0x000fe20000100800 */
[----:B0-----:R-:W-:-:S03]  /*7130*/  IMAD R4, R9, 0x160, RZ ;  /* 0x0000016009047824 */ /* 0x001fc600078e02ff */
[----:B------:R0:W-:Y:S01]  /*7140*/  STL [R1+0x9e8], R47 ;  /* 0x0009e82f01007387 */ /* 0x0001e20000100800 */
[----:B------:R-:W-:Y:S01]  /*7150*/  ISETP.GE.U32.AND P0, PT, R7, 0x7ffffe53, PT ;  /* 0x7ffffe530700780c */ /* 0x000fe20003f06070 */
[----:B-1----:R-:W-:Y:S01]  /*7160*/  IMAD R7, R10, 0x15e, RZ ;  /* 0x0000015e0a077824 */ /* 0x002fe200078e02ff */
[----:B------:R-:W1:Y:S01]  /*7170*/  LDC R9, c[0x0][0x3a8] ;  /* 0x0000ea00ff097b82 */ /* 0x000e620000000800 */
[----:B------:R-:W-:Y:S02]  /*7180*/  VIADD R5, R6, 0xffffff53 ;  /* 0xffffff5306057836 */ /* 0x000fe40000000000 */
[----:B0-----:R-:W-:-:S03]  /*7190*/  IMAD R47, R3, 0xb0, RZ ;  /* 0x000000b0032f7824 */ /* 0x001fc600078e02ff */
[----:B------:R-:W-:Y:S02]  /*71a0*/  ISETP.GE.U32.AND P2, PT, R5, 0x7ffffe54, PT ;  /* 0x7ffffe540500780c */ /* 0x000fe40003f46070 */
[----:B------:R-:W0:Y:S01]  /*71b0*/  LDC R10, c[0x0][0x3a8] ;  /* 0x0000ea00ff0a7b82 */ /* 0x000e220000000800 */
[----:B----4-:R4:W-:Y:S02]  /*71c0*/  STL [R1+0x54], R71 ;  /* 0x0000544701007387 */ /* 0x0109e40000100800 */
[----:B----4-:R-:W-:Y:S01]  /*71d0*/  IADD3 R71, P6, PT, R4, R2, RZ ;  /* 0x0000000204477210 */ /* 0x010fe20007fde0ff */
[----:B------:R-:W-:-:S03]  /*71e0*/  IMAD R4, R3, 0xaf, RZ ;  /* 0x000000af03047824 */ /* 0x000fc600078e02ff */
[----:B------:R-:W-:Y:S01]  /*71f0*/  LEA.HI.X.SX32 R72, R47, R0, 0x1, P6 ;  /* 0x000000002f487211 */ /* 0x000fe200030f0eff */
[----:B------:R-:W-:Y:S04]  /*7200*/  STL [R1+0x9e4], R71 ;  /* 0x0009e44701007387 */ /* 0x000fe80000100800 */
[----:B---3--:R3:W-:Y:S01]  /*7210*/  STL [R1+0x50], R43 ;  /* 0x0000502b01007387 */ /* 0x0087e20000100800 */
[----:B------:R-:W-:Y:S01]  /*7220*/  @!P4 IMAD.MOV.U32 R5, RZ, RZ, R72 ;  /* 0x000000ffff05c224 */ /* 0x000fe200078e0048 */
[----:B---3--:R-:W-:-:S04]  /*7230*/  IADD3 R43, P6, PT, R7, R2, RZ ;  /* 0x00000002072b7210 */ /* 0x008fc80007fde0ff */
        /* <DEDUP_REMOVED lines=10> */
[----:B------:R2:W-:Y:S01]  /*72e0*/  STL [R1+0x9dc], R43 ;  /* 0x0009dc2b01007387 */ /* 0x0005e20000100800 */
[----:B------:R-:W0:Y:S03]  /*72f0*/  LDC R8, c[0x0][0x3a8] ;  /* 0x0000ea00ff087b82 */ /* 0x000e260000000800 */
[----:B------:R-:W-:Y:S01]  /*7300*/  STL [R1+0x9d8], R45 ;  /* 0x0009d82d01007387 */ /* 0x000fe20000100800 */
[----:B---3--:R-:W-:Y:S01]  /*7310*/  VIADD R4, R6, 0xffffff55 ;  /* 0xffffff5506047836 */ /* 0x008fe20000000000 */
[----:B--2---:R-:W-:-:S04]  /*7320*/  IADD3 R43, P5, PT, R7, R2, RZ ;  /* 0x00000002072b7210 */ /* 0x004fc80007fbe0ff */
[----:B------:R-:W-:Y:S01]  /*7330*/  ISETP.GE.U32.AND P6, PT, R4, 0x7ffffe56, PT ;  /* 0x7ffffe560400780c */ /* 0x000fe20003fc6070 */
[----:B-1----:R-:W-:Y:S01]  /*7340*/  IMAD R4, R9, 0x15a, RZ ;  /* 0x0000015a09047824 */ /* 0x002fe200078e02ff */
[----:B----4-:R1:W-:Y:S01]  /*7350*/  STL [R1+0x4c], R46 ;  /* 0x00004c2e01007387 */ /* 0x0103e20000100800 */
[C---:B------:R-:W-:Y:S01]  /*7360*/  IMAD R7, R3.reuse, 0xad, RZ ;  /* 0x000000ad03077824 */ /* 0x040fe200078e02ff */
[----:B------:R-:W2:Y:S01]  /*7370*/  LDC R9, c[0x0][0x3a8] ;  /* 0x0000ea00ff097b82 */ /* 0x000ea20000000800 */
[----:B-1----:R-:W-:Y:S01]  /*7380*/  IMAD R46, R3, 0xae, RZ ;  /* 0x000000ae032e7824 */ /* 0x002fe200078e02ff */
[----:B------:R-:W-:Y:S04]  /*7390*/  STL [R1+0x9d4], R43 ;  /* 0x0009d42b01007387 */ /* 0x000fe80000100800 */
[----:B------:R-:W-:-:S05]  /*73a0*/  LEA.HI.X.SX32 R45, R46, R0, 0x1, P5 ;  /* 0x000000002e2d7211 */ /* 0x000fca00028f0eff */
[----:B------:R-:W-:Y:S01]  /*73b0*/  STL [R1+0x9d0], R45 ;  /* 0x0009d02d01007387 */ /* 0x000fe20000100800 */
[----:B------:R-:W-:-:S03]  /*73c0*/  @!P3 IMAD.MOV.U32 R5, RZ, RZ, R45 ;  /* 0x000000ffff05b224 */ /* 0x000fc600078e002d */
[----:B------:R1:W-:Y:S02]  /*73d0*/  STL [R1+0x48], R40 ;  /* 0x0000482801007387 */ /* 0x0003e40000100800 */
[----:B-1----:R-:W-:Y:S01]  /*73e0*/  IADD3 R40, P5, PT, R4, R2, RZ ;  /* 0x0000000204287210 */ /* 0x002fe20007fbe0ff */
[----:B------:R-:W-:-:S05]  /*73f0*/  @!P3 IMAD.MOV.U32 R4, RZ, RZ, R43 ;  /* 0x000000ffff04b224 */ /* 0x000fca00078e002b */
[----:B------:R1:W3:Y:S01]  /*7400*/  @!P3 LDG.E.U16 R22, desc[UR24][R4.64] ;  /* 0x000000180416b981 */ /* 0x0002e2000c1e1500 */
[----:B------:R-:W-:-:S03]  /*7410*/  LEA.HI.X.SX32 R7, R7, R0, 0x1, P5 ;  /* 0x0000000007077211 */ /* 0x000fc600028f0eff */
[----:B------:R-:W-:Y:S01]  /*7420*/  STL [R1+0x9cc], R40 ;  /* 0x0009cc2801007387 */ /* 0x000fe20000100800 */
[----:B-1----:R-:W-:Y:S02]  /*7430*/  VIADD R5, R6, 0xffffff56 ;  /* 0xffffff5606057836 */ /* 0x002fe40000000000 */
[----:B0-----:R-:W-:Y:S01]  /*7440*/  IMAD R4, R10, 0x158, RZ ;  /* 0x000001580a047824 */ /* 0x001fe200078e02ff */
[----:B------:R-:W-:Y:S01]  /*7450*/  STL [R1+0x9c8], R7 ;  /* 0x0009c80701007387 */ /* 0x000fe20000100800 */
[----:B------:R-:W-:Y:S01]  /*7460*/  IMAD R45, R3, 0xac, RZ ;  /* 0x000000ac032d7824 */ /* 0x000fe200078e02ff */
[----:B------:R-:W-:Y:S01]  /*7470*/  ISETP.GE.U32.AND P3, PT, R5, 0x7ffffe57, PT ;  /* 0x7ffffe570500780c */ /* 0x000fe20003f66070 */
[----:B------:R-:W-:Y:S01]  /*7480*/  @!P0 IMAD.MOV.U32 R5, RZ, RZ, R7 ;  /* 0x000000ffff058224 */ /* 0x000fe200078e0007 */
[----:B------:R-:W-:Y:S01]  /*7490*/  PRMT R11, RZ, 0x7610, R11 ;  /* 0x00007610ff0b7816 */ /* 0x000fe2000000000b */
[----:B------:R-:W0:Y:S01]  /*74a0*/  LDC R10, c[0x0][0x3a8] ;  /* 0x0000ea00ff0a7b82 */ /* 0x000e220000000800 */
[----:B---3--:R1:W-:Y:S02]  /*74b0*/  STL [R1+0x44], R22 ;  /* 0x0000441601007387 */ /* 0x0083e40000100800 */
[----:B-1----:R-:W-:Y:S01]  /*74c0*/  IADD3 R22, P5, PT, R4, R2, RZ ;  /* 0x0000000204167210 */ /* 0x002fe20007fbe0ff */
[----:B------:R-:W-:-:S05]  /*74d0*/  @!P0 IMAD.MOV.U32 R4, RZ, RZ, R40 ;  /* 0x000000ffff048224 */ /* 0x000fca00078e0028 */
[----:B------:R1:W3:Y:S04]  /*74e0*/  @!P0 LDG.E.U16 R33, desc[UR24][R4.64] ;  /* 0x0000001804218981 */ /* 0x0002e8000c1e1500 */
[----:B------:R-:W-:Y:S01]  /*74f0*/  STL [R1+0x9c4], R22 ;  /* 0x0009c41601007387 */ /* 0x000fe20000100800 */
[----:B-1----:R-:W-:Y:S02]  /*7500*/  VIADD R4, R6, 0xffffff57 ;  /* 0xffffff5706047836 */ /* 0x002fe40000000000 */
[----:B------:R-:W-:-:S03]  /*7510*/  IMAD R7, R8, 0x156, RZ ;  /* 0x0000015608077824 */ /* 0x000fc600078e02ff */
[----:B------:R-:W-:Y:S01]  /*7520*/  ISETP.GE.U32.AND P0, PT, R4, 0x7ffffe58, PT ;  /* 0x7ffffe580400780c */ /* 0x000fe20003f06070 */
[----:B------:R-:W-:Y:S02]  /*7530*/  @!P2 IMAD.MOV.U32 R4, RZ, RZ, R22 ;  /* 0x000000ffff04a224 */ /* 0x000fe400078e0016 */
[----:B------:R-:W-:Y:S01]  /*7540*/  IMAD R8, R3, 0xab, RZ ;  /* 0x000000ab03087824 */ /* 0x000fe200078e02ff */
[----:B---3--:R1:W-:Y:S02]  /*7550*/  STL [R1+0x40], R33 ;  /* 0x0000402101007387 */ /* 0x0083e40000100800 */
[----:B-1----:R-:W-:-:S05]  /*7560*/  LEA.HI.X.SX32 R33, R45, R0, 0x1, P5 ;  /* 0x000000002d217211 */ /* 0x002fca00028f0eff */
[----:B------:R-:W-:Y:S01]  /*7570*/  @!P2 IMAD.MOV.U32 R5, RZ, RZ, R33 ;  /* 0x000000ffff05a224 */ /* 0x000fe200078e0021 */
[----:B------:R1:W-:Y:S04]  /*7580*/  STL [R1+0x9c0], R33 ;  /* 0x0009c02101007387 */ /* 0x0003e80000100800 */
[----:B------:R3:W4:Y:S01]  /*7590*/  @!P2 LDG.E.U16 R11, desc[UR24][R4.64] ;  /* 0x00000018040ba981 */ /* 0x000722000c1e1500 */
[----:B------:R-:W-:-:S04]  /*75a0*/  IADD3 R7, P2, PT, R7, R2, RZ ;  /* 0x0000000207077210 */ /* 0x000fc80007f5e0ff */
[----:B-1----:R-:W-:Y:S01]  /*75b0*/  LEA.HI.X.SX32 R33, R8, R0, 0x1, P2 ;  /* 0x0000000008217211 */ /* 0x002fe200010f0eff */
[----:B------:R-:W-:Y:S01]  /*75c0*/  IMAD R43, R3, 0xaa, RZ ;  /* 0x000000aa032b7824 */ /* 0x000fe200078e02ff */
[----:B------:R-:W1:Y:S01]  /*75d0*/  LDC R8, c[0x0][0x3a8] ;  /* 0x0000ea00ff087b82 */ /* 0x000e620000000800 */
[----:B---3--:R-:W-:Y:S02]  /*75e0*/  VIADD R5, R6, 0xffffff58 ;  /* 0xffffff5806057836 */ /* 0x008fe40000000000 */
[----:B--2---:R-:W-:-:S03]  /*75f0*/  IMAD R4, R9, 0x154, RZ ;  /* 0x0000015409047824 */ /* 0x004fc600078e02ff */
[----:B------:R-:W-:Y:S01]  /*7600*/  ISETP.GE.U32.AND P2, PT, R5, 0x7ffffe59, PT ;  /* 0x7ffffe590500780c */ /* 0x000fe20003f46070 */
[----:B------:R-:W-:Y:S01]  /*7610*/  @!P4 IMAD.MOV.U32 R5, RZ, RZ, R33 ;  /* 0x000000ffff05c224 */ /* 0x000fe200078e0021 */
[----:B------:R-:W-:Y:S01]  /*7620*/  IADD3 R22, P5, PT, R4, R2, RZ ;  /* 0x0000000204167210 */ /* 0x000fe20007fbe0ff */
[----:B------:R-:W-:-:S05]  /*7630*/  @!P4 IMAD.MOV.U32 R4, RZ, RZ, R7 ;  /* 0x000000ffff04c224 */ /* 0x000fca00078e0007 */
[----:B------:R2:W3:Y:S01]  /*7640*/  @!P4 LDG.E.U16 R26, desc[UR24][R4.64] ;  /* 0x00000018041ac981 */ /* 0x0004e2000c1e1500 */
[----:B------:R-:W-:Y:S01]  /*7650*/  PRMT R9, RZ, 0x7610, R9 ;  /* 0x00007610ff097816 */ /* 0x000fe20000000009 */
[C---:B--2---:R-:W-:Y:S02]  /*7660*/  VIADD R4, R6.reuse, 0xffffff59 ;  /* 0xffffff5906047836 */ /* 0x044fe40000000000 */
[----:B------:R-:W-:-:S03]  /*7670*/  VIADD R5, R6, 0xffffff5a ;  /* 0xffffff5a06057836 */ /* 0x000fc60000000000 */
[----:B------:R-:W-:Y:S01]  /*7680*/  ISETP.GE.U32.AND P4, PT, R4, 0x7ffffe5a, PT ;  /* 0x7ffffe5a0400780c */ /* 0x000fe20003f86070 */
[----:B------:R-:W-:Y:S01]  /*7690*/  @!P6 IMAD.MOV.U32 R4, RZ, RZ, R22 ;  /* 0x000000ffff04e224 */ /* 0x000fe200078e0016 */
[----:B----4-:R2:W-:Y:S04]  /*76a0*/  STL [R1+0x3c], R11 ;  /* 0x00003c0b01007387 */ /* 0x0105e80000100800 */
[----:B------:R0:W-:Y:S01]  /*76b0*/  STL [R1+0x9bc], R7 ;  /* 0x0009bc0701007387 */ /* 0x0001e20000100800 */
[----:B--2---:R-:W2:Y:S03]  /*76c0*/  LDC R11, c[0x0][0x3a8] ;  /* 0x0000ea00ff0b7b82 */ /* 0x004ea60000000800 */
[----:B------:R-:W-:Y:S04]  /*76d0*/  STL [R1+0x9b8], R33 ;  /* 0x0009b82101007387 */ /* 0x000fe80000100800 */
[----:B------:R-:W-:Y:S04]  /*76e0*/  STL [R1+0x9b4], R22 ;  /* 0x0009b41601007387 */ /* 0x000fe80000100800 */
[----:B---3--:R3:W-:Y:S01]  /*76f0*/  STL [R1+0x38], R26 ;  /* 0x0000381a01007387 */ /* 0x0087e20000100800 */
[----:B0-----:R-:W-:-:S02]  /*7700*/  IMAD R7, R10, 0x152, RZ ;  /* 0x000001520a077824 */ /* 0x001fc400078e02ff */
[----:B------:R-:W-:Y:S01]  /*7710*/  IMAD R40, R3, 0xa8, RZ ;  /* 0x000000a803287824 */ /* 0x000fe200078e02ff */
[----:B------:R-:W0:Y:S01]  /*7720*/  LDC R10, c[0x0][0x3a8] ;  /* 0x0000ea00ff0a7b82 */ /* 0x000e220000000800 */
[----:B---3--:R-:W-:Y:S02]  /*7730*/  LEA.HI.X.SX32 R26, R43, R0, 0x1, P5 ;  /* 0x000000002b1a7211 */ /* 0x008fe400028f0eff */
[----:B------:R-:W-:-:S03]  /*7740*/  ISETP.GE.U32.AND P5, PT, R5, 0x7ffffe5b, PT ;  /* 0x7ffffe5b0500780c */ /* 0x000fc60003fa6070 */
[----:B------:R-:W-:-:S05]  /*7750*/  @!P6 IMAD.MOV.U32 R5, RZ, RZ, R26 ;  /* 0x000000ffff05e224 */ /* 0x000fca00078e001a */
[----:B------:R3:W4:Y:S01]  /*7760*/  @!P6 LDG.E.U16 R9, desc[UR24][R4.64] ;  /* 0x000000180409e981 */ /* 0x000722000c1e1500 */
[----:B------:R-:W-:Y:S01]  /*7770*/  IADD3 R22, P6, PT, R7, R2, RZ ;  /* 0x0000000207167210 */ /* 0x000fe20007fde0ff */
[----:B---3--:R-:W-:Y:S02]  /*7780*/  IMAD R5, R3, 0xa9, RZ ;  /* 0x000000a903057824 */ /* 0x008fe400078e02ff */
[----:B--2---:R-:W-:-:S03]  /*7790*/  IMAD R4, R11, 0x150, RZ ;  /* 0x000001500b047824 */ /* 0x004fc600078e02ff */
[----:B------:R-:W-:Y:S01]  /*77a0*/  LEA.HI.X.SX32 R33, R5, R0, 0x1, P6 ;  /* 0x0000000005217211 */ /* 0x000fe200030f0eff */
[----:B------:R2:W-:Y:S04]  /*77b0*/  STL [R1+0x9b0], R26 ;  /* 0x0009b01a01007387 */ /* 0x0005e80000100800 */
[----:B------:R-:W-:Y:S01]  /*77c0*/  @!P3 IMAD.MOV.U32 R5, RZ, RZ, R33 ;  /* 0x000000ffff05b224 */ /* 0x000fe200078e0021 */
[----:B--2---:R-:W-:Y:S01]  /*77d0*/  IADD3 R26, P6, PT, R4, R2, RZ ;  /* 0x00000002041a7210 */ /* 0x004fe20007fde0ff */
[----:B------:R-:W-:-:S05]  /*77e0*/  @!P3 IMAD.MOV.U32 R4, RZ, RZ, R22 ;  /* 0x000000ffff04b224 */ /* 0x000fca00078e0016 */
[----:B------:R2:W3:Y:S01]  /*77f0*/  @!P3 LDG.E.U16 R20, desc[UR24][R4.64] ;  /* 0x000000180414b981 */ /* 0x0004e2000c1e1500 */
[----:B-1----:R-:W-:Y:S02]  /*7800*/  IMAD R8, R8, 0x14e, RZ ;  /* 0x0000014e08087824 */ /* 0x002fe400078e02ff */
[----:B--2---:R-:W-:Y:S01]  /*7810*/  IMAD R4, R3, 0xa7, RZ ;  /* 0x000000a703047824 */ /* 0x004fe200078e02ff */
[----:B----4-:R1:W-:Y:S04]  /*7820*/  STL [R1+0x34], R9 ;  /* 0x0000340901007387 */ /* 0x0103e80000100800 */
[----:B------:R-:W-:Y:S04]  /*7830*/  STL [R1+0x9ac], R22 ;  /* 0x0009ac1601007387 */ /* 0x000fe80000100800 */
[----:B------:R2:W-:Y:S01]  /*7840*/  STL [R1+0x9a8], R33 ;  /* 0x0009a82101007387 */ /* 0x0005e20000100800 */
[----:B-1----:R-:W1:Y:S03]  /*7850*/  LDC R9, c[0x0][0x3a8] ;  /* 0x0000ea00ff097b82 */ /* 0x002e660000000800 */
[----:B------:R-:W-:Y:S01]  /*7860*/  STL [R1+0x9a4], R26 ;  /* 0x0009a41a01007387 */ /* 0x000fe20000100800 */
[----:B--2---:R-:W-:-:S05]  /*7870*/  LEA.HI.X.SX32 R33, R40, R0, 0x1, P6 ;  /* 0x0000000028217211 */ /* 0x004fca00030f0eff */
[----:B------:R-:W-:Y:S01]  /*7880*/  @!P0 IMAD.MOV.U32 R5, RZ, RZ, R33 ;  /* 0x000000ffff058224 */ /* 0x000fe200078e0021 */
[----:B---3--:R2:W-:Y:S02]  /*7890*/  STL [R1+0x30], R20 ;  /* 0x0000301401007387 */ /* 0x0085e40000100800 */
[----:B--2---:R-:W-:Y:S01]  /*78a0*/  IADD3 R20, P6, PT, R8, R2, RZ ;  /* 0x0000000208147210 */ /* 0x004fe20007fde0ff */
[----:B------:R-:W-:Y:S01]  /*78b0*/  VIADD R7, R6, 0xffffff5b ;  /* 0xffffff5b06077836 */ /* 0x000fe20000000000 */
[----:B------:R2:W-:Y:S01]  /*78c0*/  STL [R1+0x9a0], R33 ;  /* 0x0009a02101007387 */ /* 0x0005e20000100800 */
[----:B------:R-:W-:Y:S01]  /*78d0*/  PRMT R18, RZ, 0x7610, R18 ;  /* 0x00007610ff127816 */ /* 0x000fe20000000012 */
[----:B------:R-:W3:Y:S01]  /*78e0*/  LDC R8, c[0x0][0x3a8] ;  /* 0x0000ea00ff087b82 */ /* 0x000ee20000000800 */
[----:B------:R-:W-:Y:S01]  /*78f0*/  LEA.HI.X.SX32 R22, R4, R0, 0x1, P6 ;  /* 0x0000000004167211 */ /* 0x000fe200030f0eff */
[----:B------:R-:W-:-:S05]  /*7900*/  @!P0 IMAD.MOV.U32 R4, RZ, RZ, R26 ;  /* 0x000000ffff048224 */ /* 0x000fca00078e001a */
[----:B------:R4:W3:Y:S02]  /*7910*/  @!P0 LDG.E.U16 R24, desc[UR24][R4.64] ;  /* 0x0000001804188981 */ /* 0x0008e4000c1e1500 */
[----:B----4-:R-:W-:Y:S02]  /*7920*/  @!P2 IMAD.MOV.U32 R4, RZ, RZ, R20 ;  /* 0x000000ffff04a224 */ /* 0x010fe400078e0014 */
[----:B------:R-:W-:-:S05]  /*7930*/  @!P2 IMAD.MOV.U32 R5, RZ, RZ, R22 ;  /* 0x000000ffff05a224 */ /* 0x000fca00078e0016 */
[----:B------:R1:W4:Y:S01]  /*7940*/  @!P2 LDG.E.U16 R19, desc[UR24][R4.64] ;  /* 0x000000180413a981 */ /* 0x000322000c1e1500 */
[----:B------:R-:W-:Y:S01]  /*7950*/  ISETP.GE.U32.AND P3, PT, R7, 0x7ffffe5c, PT ;  /* 0x7ffffe5c0700780c */ /* 0x000fe20003f66070 */
[----:B------:R-:W-:Y:S02]  /*7960*/  VIADD R7, R6, 0xffffff5c ;  /* 0xffffff5c06077836 */ /* 0x000fe40000000000 */
[----:B------:R-:W-:Y:S01]  /*7970*/  STL [R1+0x99c], R20 ;  /* 0x00099c1401007387 */ /* 0x000fe20000100800 */
[----:B-1----:R-:W-:-:S03]  /*7980*/  IMAD R4, R9, 0x14c, RZ ;  /* 0x0000014c09047824 */ /* 0x002fc600078e02ff */
[----:B------:R1:W-:Y:S01]  /*7990*/  STL [R1+0x998], R22 ;  /* 0x0009981601007387 */ /* 0x0003e20000100800 */
[----:B------:R-:W-:Y:S01]  /*79a0*/  ISETP.GE.U32.AND P0, PT, R7, 0x7ffffe5d, PT ;  /* 0x7ffffe5d0700780c */ /* 0x000fe20003f06070 */
[C---:B--2---:R-:W-:Y:S01]  /*79b0*/  IMAD R33, R3.reuse, 0xa6, RZ ;  /* 0x000000a603217824 */ /* 0x044fe200078e02ff */
[----:B------:R-:W2:Y:S01]  /*79c0*/  LDC R9, c[0x0][0x3a8] ;  /* 0x0000ea00ff097b82 */ /* 0x000ea20000000800 */
[----:B0-----:R-:W-:Y:S01]  /*79d0*/  IMAD R7, R10, 0x14a, RZ ;  /* 0x0000014a0a077824 */ /* 0x001fe200078e02ff */
[----:B-1----:R-:W-:Y:S01]  /*79e0*/  IADD3 R22, P6, PT, R4, R2, RZ ;  /* 0x0000000204167210 */ /* 0x002fe20007fde0ff */
[----:B------:R-:W-:Y:S01]  /*79f0*/  VIADD R5, R6, 0xffffff5d ;  /* 0xffffff5d06057836 */ /* 0x000fe20000000000 */
[----:B------:R-:W-:Y:S01]  /*7a00*/  PRMT R15, RZ, 0x7610, R15 ;  /* 0x00007610ff0f7816 */ /* 0x000fe2000000000f */
[----:B------:R-:W-:-:S03]  /*7a10*/  IMAD R4, R3, 0xa5, RZ ;  /* 0x000000a503047824 */ /* 0x000fc600078e02ff */
[----:B------:R-:W0:Y:S01]  /*7a20*/  LDC R10, c[0x0][0x3a8] ;  /* 0x0000ea00ff0a7b82 */ /* 0x000e220000000800 */
[----:B------:R-:W-:Y:S01]  /*7a30*/  STL [R1+0x994], R22 ;  /* 0x0009941601007387 */ /* 0x000fe20000100800 */
[----:B------:R-:W-:-:S03]  /*7a40*/  ISETP.GE.U32.AND P2, PT, R5, 0x7ffffe5e, PT ;  /* 0x7ffffe5e0500780c */ /* 0x000fc60003f46070 */
[----:B---3--:R1:W-:Y:S02]  /*7a50*/  STL [R1+0x2c], R24 ;  /* 0x00002c1801007387 */ /* 0x0083e40000100800 */
[----:B-1----:R-:W-:Y:S02]  /*7a60*/  LEA.HI.X.SX32 R24, R33, R0, 0x1, P6 ;  /* 0x0000000021187211 */ /* 0x002fe400030f0eff */
[----:B----4-:R1:W-:Y:S03]  /*7a70*/  STL [R1+0x28], R19 ;  /* 0x0000281301007387 */ /* 0x0103e60000100800 */
[----:B------:R-:W-:Y:S01]  /*7a80*/  @!P4 IMAD.MOV.U32 R5, RZ, RZ, R24 ;  /* 0x000000ffff05c224 */ /* 0x000fe200078e0018 */
[----:B-1----:R-:W-:-:S04]  /*7a90*/  IADD3 R19, P6, PT, R7, R2, RZ ;  /* 0x0000000207137210 */ /* 0x002fc80007fde0ff */
[----:B------:R-:W-:Y:S01]  /*7aa0*/  LEA.HI.X.SX32 R20, R4, R0, 0x1, P6 ;  /* 0x0000000004147211 */ /* 0x000fe200030f0eff */
[----:B------:R-:W-:-:S05]  /*7ab0*/  @!P4 IMAD.MOV.U32 R4, RZ, RZ, R22 ;  /* 0x000000ffff04c224 */ /* 0x000fca00078e0016 */
[----:B------:R1:W3:Y:S02]  /*7ac0*/  @!P4 LDG.E.U16 R21, desc[UR24][R4.64] ;  /* 0x000000180415c981 */ /* 0x0002e4000c1e1500 */
[----:B-1----:R-:W-:Y:S02]  /*7ad0*/  @!P5 IMAD.MOV.U32 R4, RZ, RZ, R19 ;  /* 0x000000ffff04d224 */ /* 0x002fe400078e0013 */
[----:B------:R-:W-:-:S05]  /*7ae0*/  @!P5 IMAD.MOV.U32 R5, RZ, RZ, R20 ;  /* 0x000000ffff05d224 */ /* 0x000fca00078e0014 */
[----:B------:R1:W4:Y:S01]  /*7af0*/  @!P5 LDG.E.U16 R18, desc[UR24][R4.64] ;  /* 0x000000180412d981 */ /* 0x000322000c1e1500 */
[----:B------:R-:W-:-:S03]  /*7b00*/  VIADD R7, R6, 0xffffff5e ;  /* 0xffffff5e06077836 */ /* 0x000fc60000000000 */
[----:B------:R-:W-:Y:S02]  /*7b10*/  STL [R1+0x990], R24 ;  /* 0x0009901801007387 */ /* 0x000fe40000100800 */
[----:B------:R-:W-:Y:S01]  /*7b20*/  ISETP.GE.U32.AND P4, PT, R7, 0x7ffffe5f, PT ;  /* 0x7ffffe5f0700780c */ /* 0x000fe20003f86070 */
[----:B------:R-:W-:Y:S01]  /*7b30*/  IMAD R7, R8, 0x148, RZ ;  /* 0x0000014808077824 */ /* 0x000fe200078e02ff */
[----:B------:R0:W-:Y:S01]  /*7b40*/  STL [R1+0x98c], R19 ;  /* 0x00098c1301007387 */ /* 0x0001e20000100800 */
[----:B------:R-:W-:Y:S01]  /*7b50*/  PRMT R17, RZ, 0x7610, R17 ;  /* 0x00007610ff117816 */ /* 0x000fe20000000011 */
[----:B-1----:R-:W-:Y:S01]  /*7b60*/  VIADD R4, R6, 0xffffff5f ;  /* 0xffffff5f06047836 */ /* 0x002fe20000000000 */
[----:B------:R-:W1:Y:S01]  /*7b70*/  LDC R8, c[0x0][0x3a8] ;  /* 0x0000ea00ff087b82 */ /* 0x000e620000000800 */
[----:B------:R-:W-:Y:S01]  /*7b80*/  STL [R1+0x988], R20 ;  /* 0x0009881401007387 */ /* 0x000fe20000100800 */
[----:B0-----:R-:W-:Y:S02]  /*7b90*/  IADD3 R19, P5, PT, R7, R2, RZ ;  /* 0x0000000207137210 */ /* 0x001fe40007fbe0ff */
[----:B------:R-:W-:Y:S01]  /*7ba0*/  ISETP.GE.U32.AND P6, PT, R4, 0x7ffffe60, PT ;  /* 0x7ffffe600400780c */ /* 0x000fe20003fc6070 */
[----:B--2---:R-:W-:Y:S01]  /*7bb0*/  IMAD R4, R9, 0x146, RZ ;  /* 0x0000014609047824 */ /* 0x004fe200078e02ff */
[----:B---3--:R0:W-:Y:S01]  /*7bc0*/  STL [R1+0x24], R21 ;  /* 0x0000241501007387 */ /* 0x0081e20000100800 */
[C---:B------:R-:W-:Y:S01]  /*7bd0*/  IMAD R7, R3.reuse, 0xa3, RZ ;  /* 0x000000a303077824 */ /* 0x040fe200078e02ff */
[----:B------:R-:W2:Y:S01]  /*7be0*/  LDC R9, c[0x0][0x3a8] ;  /* 0x0000ea00ff097b82 */ /* 0x000ea20000000800 */
[----:B0-----:R-:W-:Y:S01]  /*7bf0*/  IMAD R21, R3, 0xa4, RZ ;  /* 0x000000a403157824 */ /* 0x001fe200078e02ff */
[----:B------:R-:W-:Y:S04]  /*7c00*/  STL [R1+0x984], R19 ;  /* 0x0009841301007387 */ /* 0x000fe80000100800 */
[----:B------:R-:W-:-:S05]  /*7c10*/  LEA.HI.X.SX32 R20, R21, R0, 0x1, P5 ;  /* 0x0000000015147211 */ /* 0x000fca00028f0eff */
[----:B------:R-:W-:Y:S01]  /*7c20*/  STL [R1+0x980], R20 ;  /* 0x0009801401007387 */ /* 0x000fe20000100800 */
[----:B------:R-:W-:-:S03]  /*7c30*/  @!P3 IMAD.MOV.U32 R5, RZ, RZ, R20 ;  /* 0x000000ffff05b224 */ /* 0x000fc600078e0014 */
[----:B----4-:R0:W-:Y:S02]  /*7c40*/  STL [R1+0x20], R18 ;  /* 0x0000201201007387 */ /* 0x0101e40000100800 */
[----:B0-----:R-:W-:Y:S01]  /*7c50*/  IADD3 R18, P5, PT, R4, R2, RZ ;  /* 0x0000000204127210 */ /* 0x001fe20007fbe0ff */
[----:B------:R-:W-:-:S05]  /*7c60*/  @!P3 IMAD.MOV.U32 R4, RZ, RZ, R19 ;  /* 0x000000ffff04b224 */ /* 0x000fca00078e0013 */
[----:B------:R0:W3:Y:S01]  /*7c70*/  @!P3 LDG.E.U16 R15, desc[UR24][R4.64] ;  /* 0x00000018040fb981 */ /* 0x0000e2000c1e1500 */
[----:B------:R-:W-:-:S03]  /*7c80*/  LEA.HI.X.SX32 R7, R7, R0, 0x1, P5 ;  /* 0x0000000007077211 */ /* 0x000fc600028f0eff */
        /* <DEDUP_REMOVED lines=19> */
[----:B------:R-:W-:Y:S01]  /*7dc0*/  PRMT R16, RZ, 0x7610, R16 ;  /* 0x00007610ff107816 */ /* 0x000fe20000000010 */
[----:B----4-:R1:W-:Y:S02]  /*7dd0*/  STL [R1+0x18], R17 ;  /* 0x0000181101007387 */ /* 0x0103e40000100800 */
[----:B-1----:R-:W-:-:S05]  /*7de0*/  LEA.HI.X.SX32 R17, R20, R0, 0x1, P5 ;  /* 0x0000000014117211 */ /* 0x002fca00028f0eff */
[----:B------:R-:W-:Y:S01]  /*7df0*/  @!P2 IMAD.MOV.U32 R5, RZ, RZ, R17 ;  /* 0x000000ffff05a224 */ /* 0x000fe200078e0011 */
[----:B------:R1:W-:Y:S04]  /*7e00*/  STL [R1+0x970], R17 ;  /* 0x0009701101007387 */ /* 0x0003e80000100800 */
[----:B------:R3:W4:Y:S01]  /*7e10*/  @!P2 LDG.E.U16 R11, desc[UR24][R4.64] ;  /* 0x00000018040ba981 */ /* 0x000722000c1e1500 */
[----:B------:R-:W-:-:S04]  /*7e20*/  IADD3 R7, P2, PT, R7, R2, RZ ;  /* 0x0000000207077210 */ /* 0x000fc80007f5e0ff */
[----:B-1----:R-:W-:Y:S01]  /*7e30*/  LEA.HI.X.SX32 R17, R8, R0, 0x1, P2 ;  /* 0x0000000008117211 */ /* 0x002fe200010f0eff */
[----:B------:R-:W-:Y:S01]  /*7e40*/  IMAD R19, R3, 0xa0, RZ ;  /* 0x000000a003137824 */ /* 0x000fe200078e02ff */
[----:B------:R-:W-:Y:S01]  /*7e50*/  PRMT R13, RZ, 0x7610, R13 ;  /* 0x00007610ff0d7816 */ /* 0x000fe2000000000d */
        /* <DEDUP_REMOVED lines=21> */
[----:B------:R-:W-:Y:S01]  /*7fb0*/  PRMT R14, RZ, 0x7610, R14 ;  /* 0x00007610ff0e7816 */ /* 0x000fe2000000000e */
[----:B-1----:R-:W-:Y:S01]  /*7fc0*/  IMAD R8, R8, 0x13a, RZ ;  /* 0x0000013a08087824 */ /* 0x002fe200078e02ff */
[----:B------:R-:W-:Y:S01]  /*7fd0*/  PRMT R12, RZ, 0x7610, R12 ;  /* 0x00007610ff0c7816 */ /* 0x000fe2000000000c */
[----:B------:R-:W0:Y:S01]  /*7fe0*/  LDC R10, c[0x0][0x3a8] ;  /* 0x0000ea00ff0a7b82 */ /* 0x000e220000000800 */
[----:B---3--:R-:W-:Y:S02]  /*7ff0*/  LEA.HI.X.SX32 R16, R19, R0, 0x1, P5 ;  /* 0x0000000013107211 */ /* 0x008fe400028f0eff */
[----:B------:R-:W-:-:S03]  /*8000*/  ISETP.GE.U32.AND P5, PT, R5, 0x7ffffe65, PT ;  /* 0x7ffffe650500780c */ /* 0x000fc60003fa6070 */
[----:B------:R-:W-:Y:S01]  /*8010*/  @!P6 IMAD.MOV.U32 R5, RZ, RZ, R16 ;  /* 0x000000ffff05e224 */ /* 0x000fe200078e0010 */
[----:B------:R1:W-:Y:S04]  /*8020*/  STL [R1+0x960], R16 ;  /* 0x0009601001007387 */ /* 0x0003e80000100800 */
[----:B------:R3:W4:Y:S01]  /*8030*/  @!P6 LDG.E.U16 R9, desc[UR24][R4.64] ;  /* 0x000000180409e981 */ /* 0x000722000c1e1500 */
[----:B-1----:R-:W-:Y:S01]  /*8040*/  IADD3 R16, P6, PT, R7, R2, RZ ;  /* 0x0000000207107210 */ /* 0x002fe20007fde0ff */
[----:B---3--:R-:W-:Y:S02]  /*8050*/  IMAD R5, R3, 0x9f, RZ ;  /* 0x0000009f03057824 */ /* 0x008fe400078e02ff */
[----:B--2---:R-:W-:Y:S01]  /*8060*/  IMAD R4, R11, 0x13c, RZ ;  /* 0x0000013c0b047824 */ /* 0x004fe200078e02ff */
[----:B----4-:R1:W-:Y:S02]  /*8070*/  STL [R1+0xc], R9 ;  /* 0x00000c0901007387 */ /* 0x0103e40000100800 */
[----:B------:R-:W-:Y:S01]  /*8080*/  LEA.HI.X.SX32 R17, R5, R0, 0x1, P6 ;  /* 0x0000000005117211 */ /* 0x000fe200030f0eff */
[----:B------:R-:W-:Y:S01]  /*8090*/  VIADD R7, R6, 0xffffff65 ;  /* 0xffffff6506077836 */ /* 0x000fe20000000000 */
[----:B------:R-:W-:Y:S01]  /*80a0*/  IADD3 R15, P6, PT, R4, R2, RZ ;  /* 0x00000002040f7210 */ /* 0x000fe20007fde0ff */
[----:B------:R-:W-:Y:S01]  /*80b0*/  @!P3 IMAD.MOV.U32 R4, RZ, RZ, R16 ;  /* 0x000000ffff04b224 */ /* 0x000fe200078e0010 */
[----:B------:R-:W2:Y:S01]  /*80c0*/  LDC R11, c[0x0][0x3a8] ;  /* 0x0000ea00ff0b7b82 */ /* 0x000ea20000000800 */
[----:B------:R-:W-:-:S05]  /*80d0*/  @!P3 IMAD.MOV.U32 R5, RZ, RZ, R17 ;  /* 0x000000ffff05b224 */ /* 0x000fca00078e0011 */
[----:B------:R3:W4:Y:S02]  /*80e0*/  @!P3 LDG.E.U16 R13, desc[UR24][R4.64] ;  /* 0x00000018040db981 */ /* 0x000724000c1e1500 */
[----:B-1----:R-:W1:Y:S02]  /*80f0*/  LDC R9, c[0x0][0x3a8] ;  /* 0x0000ea00ff097b82 */ /* 0x002e640000000800 */
[----:B------:R0:W-:Y:S04]  /*8100*/  STL [R1+0x95c], R16 ;  /* 0x00095c1001007387 */ /* 0x0001e80000100800 */
[----:B------:R-:W-:Y:S01]  /*8110*/  STL [R1+0x958], R17 ;  /* 0x0009581101007387 */ /* 0x000fe20000100800 */
[----:B---3--:R-:W-:Y:S01]  /*8120*/  IMAD R4, R3, 0x9d, RZ ;  /* 0x0000009d03047824 */ /* 0x008fe200078e02ff */
[----:B0-----:R-:W-:-:S02]  /*8130*/  LEA.HI.X.SX32 R16, R18, R0, 0x1, P6 ;  /* 0x0000000012107211 */ /* 0x001fc400030f0eff */
[----:B------:R-:W-:Y:S01]  /*8140*/  IADD3 R8, P6, PT, R8, R2, RZ ;  /* 0x0000000208087210 */ /* 0x000fe20007fde0ff */
[----:B------:R-:W-:Y:S04]  /*8150*/  STL [R1+0x954], R15 ;  /* 0x0009540f01007387 */ /* 0x000fe80000100800 */
[----:B------:R-:W-:Y:S01]  /*8160*/  STL [R1+0x950], R16 ;  /* 0x0009501001007387 */ /* 0x000fe20000100800 */
[----:B------:R-:W-:-:S03]  /*8170*/  @!P0 IMAD.MOV.U32 R5, RZ, RZ, R16 ;  /* 0x000000ffff058224 */ /* 0x000fc600078e0010 */
[----:B------:R-:W-:Y:S04]  /*8180*/  STL [R1+0x94c], R8 ;  /* 0x00094c0801007387 */ /* 0x000fe80000100800 */
[----:B----4-:R0:W-:Y:S02]  /*8190*/  STL [R1+0x8], R13 ;  /* 0x0000080d01007387 */ /* 0x0101e40000100800 */
[----:B0-----:R-:W-:Y:S01]  /*81a0*/  LEA.HI.X.SX32 R13, R4, R0, 0x1, P6 ;  /* 0x00000000040d7211 */ /* 0x001fe200030f0eff */
[----:B------:R-:W-:-:S05]  /*81b0*/  @!P0 IMAD.MOV.U32 R4, RZ, RZ, R15 ;  /* 0x000000ffff048224 */ /* 0x000fca00078e000f */
[----:B------:R0:W3:Y:S02]  /*81c0*/  @!P0 LDG.E.U16 R14, desc[UR24][R4.64] ;  /* 0x00000018040e8981 */ /* 0x0000e4000c1e1500 */
[----:B0-----:R-:W-:Y:S02]  /*81d0*/  @!P2 IMAD.MOV.U32 R4, RZ, RZ, R8 ;  /* 0x000000ffff04a224 */ /* 0x001fe400078e0008 */
[----:B------:R-:W-:-:S05]  /*81e0*/  @!P2 IMAD.MOV.U32 R5, RZ, RZ, R13 ;  /* 0x000000ffff05a224 */ /* 0x000fca00078e000d */
[----:B------:R1:W4:Y:S01]  /*81f0*/  @!P2 LDG.E.U16 R12, desc[UR24][R4.64] ;  /* 0x00000018040ca981 */ /* 0x000322000c1e1500 */
[----:B------:R-:W-:Y:S01]  /*8200*/  ISETP.GE.U32.AND P3, PT, R7, 0x7ffffe66, PT ;  /* 0x7ffffe660700780c */ /* 0x000fe20003f66070 */
[----:B------:R-:W-:Y:S02]  /*8210*/  VIADD R7, R6, 0xffffff66 ;  /* 0xffffff6606077836 */ /* 0x000fe40000000000 */
[----:B------:R-:W-:Y:S02]  /*8220*/  IMAD R8, R3, 0x9c, RZ ;  /* 0x0000009c03087824 */ /* 0x000fe400078e02ff */
[----:B-1----:R-:W-:Y:S01]  /*8230*/  IMAD R4, R9, 0x138, RZ ;  /* 0x0000013809047824 */ /* 0x002fe200078e02ff */
[----:B------:R-:W-:Y:S01]  /*8240*/  ISETP.GE.U32.AND P0, PT, R7, 0x7ffffe67, PT ;  /* 0x7ffffe670700780c */ /* 0x000fe20003f06070 */
[----:B------:R-:W-:Y:S01]  /*8250*/  IMAD R7, R10, 0x136, RZ ;  /* 0x000001360a077824 */ /* 0x000fe200078e02ff */
[----:B------:R0:W-:Y:S01]  /*8260*/  STL [R1+0x948], R13 ;  /* 0x0009480d01007387 */ /* 0x0001e20000100800 */
[----:B------:R-:W-:Y:S01]  /*8270*/  VIADD R5, R6, 0xffffff67 ;  /* 0xffffff6706057836 */ /* 0x000fe20000000000 */
[----:B------:R-:W-:Y:S01]  /*8280*/  IADD3 R15, P6, PT, R4, R2, RZ ;  /* 0x00000002040f7210 */ /* 0x000fe20007fde0ff */
[----:B------:R-:W-:Y:S01]  /*8290*/  IMAD R4, R3, 0x9b, RZ ;  /* 0x0000009b03047824 */ /* 0x000fe200078e02ff */
[----:B------:R-:W-:Y:S01]  /*82a0*/  PRMT R165, RZ, 0x7610, R165 ;  /* 0x00007610ffa57816 */ /* 0x000fe200000000a5 */
[----:B------:R-:W1:Y:S01]  /*82b0*/  LDC R10, c[0x0][0x3a8] ;  /* 0x0000ea00ff0a7b82 */ /* 0x000e620000000800 */
[----:B------:R-:W-:-:S02]  /*82c0*/  LEA.HI.X.SX32 R16, R8, R0, 0x1, P6 ;  /* 0x0000000008107211 */ /* 0x000fc400030f0eff */
[----:B0-----:R-:W-:Y:S02]  /*82d0*/  IADD3 R13, P6, PT, R7, R2, RZ ;  /* 0x00000002070d7210 */ /* 0x001fe40007fde0ff */
[----:B------:R-:W-:Y:S01]  /*82e0*/  ISETP.GE.U32.AND P2, PT, R5, 0x7ffffe68, PT ;  /* 0x7ffffe680500780c */ /* 0x000fe20003f46070 */
[----:B------:R-:W-:Y:S01]  /*82f0*/  @!P4 IMAD.MOV.U32 R5, RZ, RZ, R16 ;  /* 0x000000ffff05c224 */ /* 0x000fe200078e0010 */
[----:B------:R-:W-:Y:S01]  /*8300*/  PRMT R164, RZ, 0x7610, R164 ;  /* 0x00007610ffa47816 */ /* 0x000fe200000000a4 */
[----:B------:R-:W-:Y:S02]  /*8310*/  VIADD R7, R6, 0xffffff68 ;  /* 0xffffff6806077836 */ /* 0x000fe40000000000 */
[----:B--2---:R-:W-:Y:S01]  /*8320*/  IMAD R9, R11, 0x134, RZ ;  /* 0x000001340b097824 */ /* 0x004fe200078e02ff */
[----:B------:R-:W-:Y:S01]  /*8330*/  PRMT R163, RZ, 0x7610, R163 ;  /* 0x00007610ffa37816 */ /* 0x000fe200000000a3 */
[----:B------:R-:W0:Y:S01]  /*8340*/  LDC R11, c[0x0][0x3a8] ;  /* 0x0000ea00ff0b7b82 */ /* 0x000e220000000800 */
[----:B------:R-:W-:-:S02]  /*8350*/  PRMT R162, RZ, 0x7610, R162 ;  /* 0x00007610ffa27816 */ /* 0x000fc400000000a2 */
[----:B------:R-:W-:Y:S02]  /*8360*/  PRMT R161, RZ, 0x7610, R161 ;  /* 0x00007610ffa17816 */ /* 0x000fe400000000a1 */
[----:B------:R-:W-:Y:S02]  /*8370*/  PRMT R160, RZ, 0x7610, R160 ;  /* 0x00007610ffa07816 */ /* 0x000fe400000000a0 */
[----:B------:R-:W-:Y:S02]  /*8380*/  PRMT R159, RZ, 0x7610, R159 ;  /* 0x00007610ff9f7816 */ /* 0x000fe4000000009f */
[----:B------:R-:W-:Y:S02]  /*8390*/  PRMT R158, RZ, 0x7610, R158 ;  /* 0x00007610ff9e7816 */ /* 0x000fe4000000009e */
[----:B------:R-:W-:Y:S02]  /*83a0*/  PRMT R157, RZ, 0x7610, R157 ;  /* 0x00007610ff9d7816 */ /* 0x000fe4000000009d */
        /* <DEDUP_REMOVED lines=9> */
[----:B------:R-:W-:Y:S01]  /*8440*/  PRMT R146, RZ, 0x7610, R146 ;  /* 0x00007610ff927816 */ /* 0x000fe20000000092 */
[----:B----4-:R2:W-:Y:S04]  /*8450*/  STL [R1], R12 ;  /* 0x0000000c01007387 */ /* 0x0105e80000100800 */
[----:B------:R-:W-:Y:S04]  /*8460*/  STL [R1+0x944], R15 ;  /* 0x0009440f01007387 */ /* 0x000fe80000100800 */
[----:B------:R-:W-:Y:S01]  /*8470*/  STL [R1+0x940], R16 ;  /* 0x0009401001007387 */ /* 0x000fe20000100800 */
[----:B--2---:R-:W2:Y:S03]  /*8480*/  LDC R12, c[0x0][0x3a8] ;  /* 0x0000ea00ff0c7b82 */ /* 0x004ea60000000800 */
[----:B------:R-:W-:Y:S04]  /*8490*/  STL [R1+0x93c], R13 ;  /* 0x00093c0d01007387 */ /* 0x000fe80000100800 */
[----:B---3--:R3:W-:Y:S02]  /*84a0*/  STL [R1+0x4], R14 ;  /* 0x0000040e01007387 */ /* 0x0087e40000100800 */
[----:B---3--:R-:W-:Y:S01]  /*84b0*/  LEA.HI.X.SX32 R14, R4, R0, 0x1, P6 ;  /* 0x00000000040e7211 */ /* 0x008fe200030f0eff */
[----:B------:R-:W-:-:S05]  /*84c0*/  @!P4 IMAD.MOV.U32 R4, RZ, RZ, R15 ;  /* 0x000000ffff04c224 */ /* 0x000fca00078e000f */
[----:B------:R3:W5:Y:S01]  /*84d0*/  @!P4 LDG.E.U16 R165, desc[UR24][R4.64] ;  /* 0x0000001804a5c981 */ /* 0x000762000c1e1500 */
[----:B------:R-:W-:Y:S01]  /*84e0*/  ISETP.GE.U32.AND P4, PT, R7, 0x7ffffe69, PT ;  /* 0x7ffffe690700780c */ /* 0x000fe20003f86070 */
[----:B------:R-:W-:Y:S02]  /*84f0*/  IMAD R7, R3, 0x9a, RZ ;  /* 0x0000009a03077824 */ /* 0x000fe400078e02ff */
[----:B---3--:R-:W-:Y:S02]  /*8500*/  @!P5 IMAD.MOV.U32 R4, RZ, RZ, R13 ;  /* 0x000000ffff04d224 */ /* 0x008fe400078e000d */
[----:B------:R-:W-:Y:S01]  /*8510*/  @!P5 IMAD.MOV.U32 R5, RZ, RZ, R14 ;  /* 0x000000ffff05d224 */ /* 0x000fe200078e000e */
[----:B------:R3:W-:Y:S04]  /*8520*/  STL [R1+0x938], R14 ;  /* 0x0009380e01007387 */ /* 0x0007e80000100800 */
[----:B------:R4:W5:Y:S01]  /*8530*/  @!P5 LDG.E.U16 R164, desc[UR24][R4.64] ;  /* 0x0000001804a4d981 */ /* 0x000962000c1e1500 */
[----:B---3--:R-:W-:Y:S01]  /*8540*/  IADD3 R14, P5, PT, R9, R2, RZ ;  /* 0x00000002090e7210 */ /* 0x008fe20007fbe0ff */
[----:B----4-:R-:W-:-:S03]  /*8550*/  VIADD R4, R6, 0xffffff69 ;  /* 0xffffff6906047836 */ /* 0x010fc60000000000 */
[----:B------:R-:W-:Y:S02]  /*8560*/  LEA.HI.X.SX32 R15, R7, R0, 0x1, P5 ;  /* 0x00000000070f7211 */ /* 0x000fe400028f0eff */
[----:B------:R-:W-:Y:S01]  /*8570*/  ISETP.GE.U32.AND P6, PT, R4, 0x7ffffe6a, PT ;  /* 0x7ffffe6a0400780c */ /* 0x000fe20003fc6070 */
[----:B--2---:R-:W-:Y:S02]  /*8580*/  IMAD R4, R12, 0x132, RZ ;  /* 0x000001320c047824 */ /* 0x004fe400078e02ff */
[----:B------:R-:W-:Y:S02]  /*8590*/  @!P3 IMAD.MOV.U32 R5, RZ, RZ, R15 ;  /* 0x000000ffff05b224 */ /* 0x000fe400078e000f */
[----:B------:R-:W-:Y:S01]  /*85a0*/  IMAD R9, R3, 0x99, RZ ;  /* 0x0000009903097824 */ /* 0x000fe200078e02ff */
[----:B------:R-:W-:Y:S01]  /*85b0*/  IADD3 R13, P5, PT, R4, R2, RZ ;  /* 0x00000002040d7210 */ /* 0x000fe20007fbe0ff */
[----:B------:R-:W-:Y:S01]  /*85c0*/  @!P3 IMAD.MOV.U32 R4, RZ, RZ, R14 ;  /* 0x000000ffff04b224 */ /* 0x000fe200078e000e */
[----:B------:R-:W-:Y:S01]  /*85d0*/  STL [R1+0x934], R14 ;  /* 0x0009340e01007387 */ /* 0x000fe20000100800 */
[----:B------:R-:W2:Y:S03]  /*85e0*/  LDC R12, c[0x0][0x3a8] ;  /* 0x0000ea00ff0c7b82 */ /* 0x000ea60000000800 */
[----:B------:R3:W5:Y:S04]  /*85f0*/  @!P3 LDG.E.U16 R163, desc[UR24][R4.64] ;  /* 0x0000001804a3b981 */ /* 0x000768000c1e1500 */
[----:B------:R4:W-:Y:S01]  /*8600*/  STL [R1+0x930], R15 ;  /* 0x0009300f01007387 */ /* 0x0009e20000100800 */
[----:B---3--:R-:W-:-:S02]  /*8610*/  VIADD R4, R6, 0xffffff6a ;  /* 0xffffff6a06047836 */ /* 0x008fc40000000000 */
[----:B-1----:R-:W-:Y:S01]  /*8620*/  IMAD R5, R10, 0x130, RZ ;  /* 0x000001300a057824 */ /* 0x002fe200078e02ff */
[----:B----4-:R-:W-:Y:S02]  /*8630*/  LEA.HI.X.SX32 R15, R9, R0, 0x1, P5 ;  /* 0x00000000090f7211 */ /* 0x010fe400028f0eff */
[----:B------:R-:W-:Y:S01]  /*8640*/  ISETP.GE.U32.AND P3, PT, R4, 0x7ffffe6b, PT ;  /* 0x7ffffe6b0400780c */ /* 0x000fe20003f66070 */
[----:B------:R-:W-:Y:S01]  /*8650*/  @!P0 IMAD.MOV.U32 R4, RZ, RZ, R13 ;  /* 0x000000ffff048224 */ /* 0x000fe200078e000d */
[----:B------:R-:W-:Y:S01]  /*8660*/  IADD3 R14, P5, PT, R5, R2, RZ ;  /* 0x00000002050e7210 */ /* 0x000fe20007fbe0ff */
[----:B------:R-:W-:Y:S02]  /*8670*/  @!P0 IMAD.MOV.U32 R5, RZ, RZ, R15 ;  /* 0x000000ffff058224 */ /* 0x000fe400078e000f */
[----:B------:R-:W-:Y:S01]  /*8680*/  IMAD R9, R3, 0x98, RZ ;  /* 0x0000009803097824 */ /* 0x000fe200078e02ff */
[----:B------:R1:W-:Y:S04]  /*8690*/  STL [R1+0x92c], R13 ;  /* 0x00092c0d01007387 */ /* 0x0003e80000100800 */
[----:B------:R3:W5:Y:S04]  /*86a0*/  @!P0 LDG.E.U16 R162, desc[UR24][R4.64] ;  /* 0x0000001804a28981 */ /* 0x000768000c1e1500 */
[----:B------:R4:W-:Y:S01]  /*86b0*/  STL [R1+0x928], R15 ;  /* 0x0009280f01007387 */ /* 0x0009e20000100800 */
[----:B0-----:R-:W-:Y:S01]  /*86c0*/  IMAD R10, R11, 0x12e, RZ ;  /* 0x0000012e0b0a7824 */ /* 0x001fe200078e02ff */
[----:B-1----:R-:W0:Y:S01]  /*86d0*/  LDC R13, c[0x0][0x3a8] ;  /* 0x0000ea00ff0d7b82 */ /* 0x002e220000000800 */
[----:B---3--:R-:W-:Y:S01]  /*86e0*/  VIADD R4, R6, 0xffffff6b ;  /* 0xffffff6b06047836 */ /* 0x008fe20000000000 */
[----:B----4-:R-:W-:-:S04]  /*86f0*/  LEA.HI.X.SX32 R15, R9, R0, 0x1, P5 ;  /* 0x00000000090f7211 */ /* 0x010fc800028f0eff */
[----:B------:R-:W-:Y:S01]  /*8700*/  ISETP.GE.U32.AND P0, PT, R4, 0x7ffffe6c, PT ;  /* 0x7ffffe6c0400780c */ /* 0x000fe20003f06070 */
[----:B------:R-:W-:Y:S02]  /*8710*/  @!P2 IMAD.MOV.U32 R4, RZ, RZ, R14 ;  /* 0x000000ffff04a224 */ /* 0x000fe400078e000e */
[----:B------:R-:W-:-:S05]  /*8720*/  @!P2 IMAD.MOV.U32 R5, RZ, RZ, R15 ;  /* 0x000000ffff05a224 */ /* 0x000fca00078e000f */
[----:B------:R1:W5:Y:S01]  /*8730*/  @!P2 LDG.E.U16 R161, desc[UR24][R4.64] ;  /* 0x0000001804a1a981 */ /* 0x000362000c1e1500 */
[----:B------:R-:W-:Y:S01]  /*8740*/  IADD3 R17, P2, PT, R10, R2, RZ ;  /* 0x000000020a117210 */ /* 0x000fe20007f5e0ff */
[----:B--2---:R-:W-:Y:S02]  /*8750*/  IMAD R11, R12, 0x12c, RZ ;  /* 0x0000012c0c0b7824 */ /* 0x004fe400078e02ff */
[----:B-1----:R-:W-:Y:S02]  /*8760*/  IMAD R5, R3, 0x97, RZ ;  /* 0x0000009703057824 */ /* 0x002fe400078e02ff */
[----:B------:R-:W-:Y:S01]  /*8770*/  VIADD R4, R6, 0xffffff6c ;  /* 0xffffff6c06047836 */ /* 0x000fe20000000000 */
[----:B------:R1:W-:Y:S02]  /*8780*/  STL [R1+0x924], R14 ;  /* 0x0009240e01007387 */ /* 0x0003e40000100800 */
[----:B------:R-:W-:Y:S02]  /*8790*/  LEA.HI.X.SX32 R22, R5, R0, 0x1, P2 ;  /* 0x0000000005167211 */ /* 0x000fe400010f0eff */
[----:B------:R-:W-:Y:S01]  /*87a0*/  ISETP.GE.U32.AND P2, PT, R4, 0x7ffffe6d, PT ;  /* 0x7ffffe6d0400780c */ /* 0x000fe20003f46070 */
[----:B------:R-:W-:-:S02]  /*87b0*/  @!P4 IMAD.MOV.U32 R4, RZ, RZ, R17 ;  /* 0x000000ffff04c224 */ /* 0x000fc400078e0011 */
[----:B------:R-:W-:Y:S01]  /*87c0*/  @!P4 IMAD.MOV.U32 R5, RZ, RZ, R22 ;  /* 0x000000ffff05c224 */ /* 0x000fe200078e0016 */
[----:B-1----:R-:W1:Y:S01]  /*87d0*/  LDC R14, c[0x0][0x3a8] ;  /* 0x0000ea00ff0e7b82 */ /* 0x002e620000000800 */
[----:B------:R-:W-:Y:S01]  /*87e0*/  IMAD R10, R3, 0x96, RZ ;  /* 0x00000096030a7824 */ /* 0x000fe200078e02ff */
[----:B------:R-:W-:Y:S01]  /*87f0*/  IADD3 R16, P5, PT, R11, R2, RZ ;  /* 0x000000020b107210 */ /* 0x000fe20007fbe0ff */
[----:B------:R2:W-:Y:S04]  /*8800*/  STL [R1+0x920], R15 ;  /* 0x0009200f01007387 */ /* 0x0005e80000100800 */
[----:B------:R3:W5:Y:S01]  /*8810*/  @!P4 LDG.E.U16 R160, desc[UR24][R4.64] ;  /* 0x0000001804a0c981 */ /* 0x000762000c1e1500 */
[----:B------:R-:W-:Y:S01]  /*8820*/  LEA.HI.X.SX32 R12, R10, R0, 0x1, P5 ;  /* 0x000000000a0c7211 */ /* 0x000fe200028f0eff */
[----:B--2---:R-:W2:Y:S01]  /*8830*/  LDC R15, c[0x0][0x3a8] ;  /* 0x0000ea00ff0f7b82 */ /* 0x004ea20000000800 */
[----:B---3--:R-:W-:-:S02]  /*8840*/  VIADD R4, R6, 0xffffff6d ;  /* 0xffffff6d06047836 */ /* 0x008fc40000000000 */
[----:B------:R-:W-:-:S03]  /*8850*/  VIADD R5, R6, 0xffffff6e ;  /* 0xffffff6e06057836 */ /* 0x000fc60000000000 */
[----:B------:R-:W-:Y:S01]  /*8860*/  ISETP.GE.U32.AND P5, PT, R4, 0x7ffffe6e, PT ;  /* 0x7ffffe6e0400780c */ /* 0x000fe20003fa6070 */
[----:B------:R-:W-:Y:S01]  /*8870*/  @!P6 IMAD.MOV.U32 R4, RZ, RZ, R16 ;  /* 0x000000ffff04e224 */ /* 0x000fe200078e0010 */
[----:B------:R-:W-:Y:S01]  /*8880*/  ISETP.GE.U32.AND P4, PT, R5, 0x7ffffe6f, PT ;  /* 0x7ffffe6f0500780c */ /* 0x000fe20003f86070 */
[----:B------:R-:W-:Y:S02]  /*8890*/  @!P6 IMAD.MOV.U32 R5, RZ, RZ, R12 ;  /* 0x000000ffff05e224 */ /* 0x000fe400078e000c */
[----:B0-----:R-:W-:-:S03]  /*88a0*/  IMAD R11, R13, 0x12a, RZ ;  /* 0x0000012a0d0b7824 */ /* 0x001fc600078e02ff */
[----:B------:R0:W5:Y:S02]  /*88b0*/  @!P6 LDG.E.U16 R159, desc[UR24][R4.64] ;  /* 0x00000018049fe981 */ /* 0x000164000c1e1500 */
[----:B------:R-:W-:Y:S01]  /*88c0*/  IADD3 R24, P6, PT, R11, R2, RZ ;  /* 0x000000020b187210 */ /* 0x000fe20007fde0ff */
[----:B0-----:R-:W-:Y:S02]  /*88d0*/  IMAD R4, R3, 0x95, RZ ;  /* 0x0000009503047824 */ /* 0x001fe400078e02ff */
[----:B-1----:R-:W-:Y:S01]  /*88e0*/  IMAD R5, R14, 0x128, RZ ;  /* 0x000001280e057824 */ /* 0x002fe200078e02ff */
[----:B------:R-:W-:Y:S01]  /*88f0*/  STL [R1+0x91c], R17 ;  /* 0x00091c1101007387 */ /* 0x000fe20000100800 */
[----:B--2---:R-:W-:Y:S01]  /*8900*/  IMAD R13, R15, 0x126, RZ ;  /* 0x000001260f0d7824 */ /* 0x004fe200078e02ff */
[----:B------:R-:W-:Y:S01]  /*8910*/  LEA.HI.X.SX32 R26, R4, R0, 0x1, P6 ;  /* 0x00000000041a7211 */ /* 0x000fe200030f0eff */
[----:B------:R-:W-:Y:S01]  /*8920*/  VIADD R11, R6, 0xffffff6f ;  /* 0xffffff6f060b7836 */ /* 0x000fe20000000000 */
[----:B------:R0:W-:Y:S01]  /*8930*/  STL [R1+0x918], R22 ;  /* 0x0009181601007387 */ /* 0x0001e20000100800 */
[----:B------:R-:W-:Y:S01]  /*8940*/  @!P3 IMAD.MOV.U32 R4, RZ, RZ, R24 ;  /* 0x000000ffff04b224 */ /* 0x000fe200078e0018 */
[----:B------:R-:W1:Y:S02]  /*8950*/  LDC R14, c[0x0][0x3a8] ;  /* 0x0000ea00ff0e7b82 */ /* 0x000e640000000800 */
[----:B------:R-:W-:Y:S04]  /*8960*/  STL [R1+0x914], R16 ;  /* 0x0009141001007387 */ /* 0x000fe80000100800 */
[----:B------:R2:W-:Y:S01]  /*8970*/  STL [R1+0x910], R12 ;  /* 0x0009100c01007387 */ /* 0x0005e20000100800 */
[----:B0-----:R-:W-:Y:S01]  /*8980*/  IADD3 R22, P6, PT, R5, R2, RZ ;  /* 0x0000000205167210 */ /* 0x001fe20007fde0ff */
[----:B------:R-:W-:Y:S01]  /*8990*/  @!P3 IMAD.MOV.U32 R5, RZ, RZ, R26 ;  /* 0x000000ffff05b224 */ /* 0x000fe200078e001a */
[----:B------:R-:W0:Y:S01]  /*89a0*/  LDC R17, c[0x0][0x3a8] ;  /* 0x0000ea00ff117b82 */ /* 0x000e220000000800 */
[----:B------:R3:W-:Y:S04]  /*89b0*/  STL [R1+0x90c], R24 ;  /* 0x00090c1801007387 */ /* 0x0007e80000100800 */
[----:B------:R4:W5:Y:S01]  /*89c0*/  @!P3 LDG.E.U16 R158, desc[UR24][R4.64] ;  /* 0x00000018049eb981 */ /* 0x000962000c1e1500 */
[----:B--2---:R-:W-:-:S02]  /*89d0*/  IMAD R12, R3, 0x94, RZ ;  /* 0x00000094030c7824 */ /* 0x004fc400078e02ff */
[----:B------:R-:W2:Y:S03]  /*89e0*/  LDC R16, c[0x0][0x3a8] ;  /* 0x0000ea00ff107b82 */ /* 0x000ea60000000800 */
[----:B---3--:R-:W-:Y:S02]  /*89f0*/  LEA.HI.X.SX32 R24, R12, R0, 0x1, P6 ;  /* 0x000000000c187211 */ /* 0x008fe400030f0eff */
[----:B------:R-:W-:Y:S01]  /*8a00*/  IADD3 R13, P6, PT, R13, R2, RZ ;  /* 0x000000020d0d7210 */ /* 0x000fe20007fde0ff */
[----:B----4-:R-:W-:Y:S02]  /*8a10*/  IMAD R4, R3, 0x93, RZ ;  /* 0x0000009303047824 */ /* 0x010fe400078e02ff */
[----:B------:R-:W-:-:S03]  /*8a20*/  @!P0 IMAD.MOV.U32 R5, RZ, RZ, R24 ;  /* 0x000000ffff058224 */ /* 0x000fc600078e0018 */
[----:B------:R-:W-:Y:S01]  /*8a30*/  LEA.HI.X.SX32 R15, R4, R0, 0x1, P6 ;  /* 0x00000000040f7211 */ /* 0x000fe200030f0eff */
[----:B------:R-:W-:Y:S01]  /*8a40*/  @!P0 IMAD.MOV.U32 R4, RZ, RZ, R22 ;  /* 0x000000ffff048224 */ /* 0x000fe200078e0016 */
[----:B------:R-:W-:-:S04]  /*8a50*/  ISETP.GE.U32.AND P3, PT, R11, 0x7ffffe70, PT ;  /* 0x7ffffe700b00780c */ /* 0x000fc80003f66070 */
[----:B------:R3:W5:Y:S01]  /*8a60*/  @!P0 LDG.E.U16 R157, desc[UR24][R4.64] ;  /* 0x00000018049d8981 */ /* 0x000762000c1e1500 */
[----:B------:R-:W-:Y:S02]  /*8a70*/  VIADD R11, R6, 0xffffff70 ;  /* 0xffffff70060b7836 */ /* 0x000fe40000000000 */
[----:B---3--:R-:W-:Y:S02]  /*8a80*/  @!P2 IMAD.MOV.U32 R4, RZ, RZ, R13 ;  /* 0x000000ffff04a224 */ /* 0x008fe400078e000d */
[----:B------:R-:W-:Y:S01]  /*8a90*/  @!P2 IMAD.MOV.U32 R5, RZ, RZ, R15 ;  /* 0x000000ffff05a224 */ /* 0x000fe200078e000f */
[----:B------:R3:W-:Y:S04]  /*8aa0*/  STL [R1+0x908], R26 ;  /* 0x0009081a01007387 */ /* 0x0007e80000100800 */
[----:B------:R2:W5:Y:S01]  /*8ab0*/  @!P2 LDG.E.U16 R155, desc[UR24][R4.64] ;  /* 0x00000018049ba981 */ /* 0x000562000c1e1500 */
[----:B------:R-:W-:Y:S01]  /*8ac0*/  ISETP.GE.U32.AND P0, PT, R11, 0x7ffffe71, PT ;  /* 0x7ffffe710b00780c */ /* 0x000fe20003f06070 */
[----:B------:R-:W-:-:S02]  /*8ad0*/  IMAD R11, R3, 0x92, RZ ;  /* 0x00000092030b7824 */ /* 0x000fc400078e02ff */
[----:B------:R-:W-:Y:S01]  /*8ae0*/  STL [R1+0x904], R22 ;  /* 0x0009041601007387 */ /* 0x000fe20000100800 */
[----:B--2---:R-:W-:-:S03]  /*8af0*/  IMAD R4, R16, 0x124, RZ ;  /* 0x0000012410047824 */ /* 0x004fc600078e02ff */
[----:B------:R-:W-:Y:S01]  /*8b00*/  STL [R1+0x900], R24 ;  /* 0x0009001801007387 */ /* 0x000fe20000100800 */
[----:B------:R-:W-:Y:S01]  /*8b10*/  VIADD R5, R6, 0xffffff71 ;  /* 0xffffff7106057836 */ /* 0x000fe20000000000 */
[----:B------:R-:W2:Y:S02]  /*8b20*/  LDC R16, c[0x0][0x3a8] ;  /* 0x0000ea00ff107b82 */ /* 0x000ea40000000800 */
[----:B------:R0:W-:Y:S01]  /*8b30*/  STL [R1+0x8fc], R13 ;  /* 0x0008fc0d01007387 */ /* 0x0001e20000100800 */
[----:B---3--:R-:W-:Y:S01]  /*8b40*/  IADD3 R26, P6, PT, R4, R2, RZ ;  /* 0x00000002041a7210 */ /* 0x008fe20007fde0ff */
[----:B------:R-:W-:Y:S02]  /*8b50*/  IMAD R4, R3, 0x91, RZ ;  /* 0x0000009103047824 */ /* 0x000fe400078e02ff */
[----:B------:R3:W-:Y:S01]  /*8b60*/  STL [R1+0x8f8], R15 ;  /* 0x0008f80f01007387 */ /* 0x0007e20000100800 */
[----:B------:R-:W-:Y:S01]  /*8b70*/  LEA.HI.X.SX32 R71, R11, R0, 0x1, P6 ;  /* 0x000000000b477211 */ /* 0x000fe200030f0eff */
[----:B0-----:R-:W-:Y:S01]  /*8b80*/  IMAD R13, R17, 0x122, RZ ;  /* 0x00000122110d7824 */ /* 0x001fe200078e02ff */
[----:B---3--:R-:W0:Y:S04]  /*8b90*/  LDC R15, c[0x0][0x3a8] ;  /* 0x0000ea00ff0f7b82 */ /* 0x008e280000000800 */
[----:B------:R-:W-:-:S02]  /*8ba0*/  IADD3 R22, P6, PT, R13, R2, RZ ;  /* 0x000000020d167210 */ /* 0x000fc40007fde0ff */
[----:B------:R-:W-:Y:S01]  /*8bb0*/  ISETP.GE.U32.AND P2, PT, R5, 0x7ffffe72, PT ;  /* 0x7ffffe720500780c */ /* 0x000fe20003f46070 */
[----:B------:R-:W-:Y:S01]  /*8bc0*/  @!P5 IMAD.MOV.U32 R5, RZ, RZ, R71 ;  /* 0x000000ffff05d224 */ /* 0x000fe200078e0047 */
[----:B------:R-:W-:Y:S01]  /*8bd0*/  LEA.HI.X.SX32 R24, R4, R0, 0x1, P6 ;  /* 0x0000000004187211 */ /* 0x000fe200030f0eff */
[----:B------:R-:W-:Y:S02]  /*8be0*/  @!P5 IMAD.MOV.U32 R4, RZ, RZ, R26 ;  /* 0x000000ffff04d224 */ /* 0x000fe400078e001a */
[----:B------:R-:W-:Y:S02]  /*8bf0*/  VIADD R13, R6, 0xffffff72 ;  /* 0xffffff72060d7836 */ /* 0x000fe40000000000 */
[----:B-1----:R-:W-:Y:S01]  /*8c00*/  IMAD R14, R14, 0x120, RZ ;  /* 0x000001200e0e7824 */ /* 0x002fe200078e02ff */
[----:B------:R1:W5:Y:S01]  /*8c10*/  @!P5 LDG.E.U16 R154, desc[UR24][R4.64] ;  /* 0x00000018049ad981 */ /* 0x000362000c1e1500 */
[----:B------:R-:W3:Y:S01]  /*8c20*/  LDC R17, c[0x0][0x3a8] ;  /* 0x0000ea00ff117b82 */ /* 0x000ee20000000800 */
[----:B------:R-:W-:Y:S01]  /*8c30*/  ISETP.GE.U32.AND P5, PT, R13, 0x7ffffe73, PT ;  /* 0x7ffffe730d00780c */ /* 0x000fe20003fa6070 */
[----:B-1----:R-:W-:-:S02]  /*8c40*/  @!P4 IMAD.MOV.U32 R4, RZ, RZ, R22 ;  /* 0x000000ffff04c224 */ /* 0x002fc400078e0016 */
[----:B------:R-:W-:Y:S01]  /*8c50*/  @!P4 IMAD.MOV.U32 R5, RZ, RZ, R24 ;  /* 0x000000ffff05c224 */ /* 0x000fe200078e0018 */
[----:B------:R1:W-:Y:S01]  /*8c60*/  STL [R1+0x8f4], R26 ;  /* 0x0008f41a01007387 */ /* 0x0003e20000100800 */
[----:B------:R-:W-:-:S03]  /*8c70*/  IMAD R13, R3, 0x90, RZ ;  /* 0x00000090030d7824 */ /* 0x000fc600078e02ff */
[----:B------:R4:W5:Y:S01]  /*8c80*/  @!P4 LDG.E.U16 R153, desc[UR24][R4.64] ;  /* 0x000000180499c981 */ /* 0x000962000c1e1500 */
[----:B-1----:R-:W-:Y:S01]  /*8c90*/  IADD3 R26, P6, PT, R14, R2, RZ ;  /* 0x000000020e1a7210 */ /* 0x002fe20007fde0ff */
[----:B----4-:R-:W-:Y:S02]  /*8ca0*/  VIADD R4, R6, 0xffffff73 ;  /* 0xffffff7306047836 */ /* 0x010fe40000000000 */
[----:B------:R1:W-:Y:S03]  /*8cb0*/  STL [R1+0x8f0], R71 ;  /* 0x0008f04701007387 */ /* 0x0003e60000100800 */
[----:B------:R-:W-:Y:S01]  /*8cc0*/  ISETP.GE.U32.AND P4, PT, R4, 0x7ffffe74, PT ;  /* 0x7ffffe740400780c */ /* 0x000fe20003f86070 */
[----:B0-----:R-:W-:Y:S01]  /*8cd0*/  IMAD R4, R15, 0x11e, RZ ;  /* 0x0000011e0f047824 */ /* 0x001fe200078e02ff */
[----:B------:R0:W-:Y:S01]  /*8ce0*/  STL [R1+0x8ec], R22 ;  /* 0x0008ec1601007387 */ /* 0x0001e20000100800 */
[----:B-1----:R-:W-:-:S03]  /*8cf0*/  LEA.HI.X.SX32 R71, R13, R0, 0x1, P6 ;  /* 0x000000000d477211 */ /* 0x002fc600030f0eff */
[----:B------:R1:W-:Y:S01]  /*8d00*/  STL [R1+0x8e8], R24 ;  /* 0x0008e81801007387 */ /* 0x0003e20000100800 */
[----:B------:R-:W-:Y:S02]  /*8d10*/  IMAD R14, R3, 0x8f, RZ ;  /* 0x0000008f030e7824 */ /* 0x000fe400078e02ff */
[----:B------:R-:W-:Y:S02]  /*8d20*/  VIADD R15, R6, 0xffffff74 ;  /* 0xffffff74060f7836 */ /* 0x000fe40000000000 */
[----:B------:R-:W-:Y:S01]  /*8d30*/  @!P3 IMAD.MOV.U32 R5, RZ, RZ, R71 ;  /* 0x000000ffff05b224 */ /* 0x000fe200078e0047 */
[----:B0-----:R-:W0:Y:S01]  /*8d40*/  LDC R22, c[0x0][0x3a8] ;  /* 0x0000ea00ff167b82 */ /* 0x001e220000000800 */
[----:B-1----:R-:W-:Y:S01]  /*8d50*/  IADD3 R24, P6, PT, R4, R2, RZ ;  /* 0x0000000204187210 */ /* 0x002fe20007fde0ff */
[----:B------:R-:W-:-:S03]  /*8d60*/  @!P3 IMAD.MOV.U32 R4, RZ, RZ, R26 ;  /* 0x000000ffff04b224 */ /* 0x000fc600078e001a */
[----:B------:R-:W-:Y:S02]  /*8d70*/  LEA.HI.X.SX32 R14, R14, R0, 0x1, P6 ;  /* 0x000000000e0e7211 */ /* 0x000fe400030f0eff */
[----:B------:R1:W5:Y:S01]  /*8d80*/  @!P3 LDG.E.U16 R151, desc[UR24][R4.64] ;  /* 0x000000180497b981 */ /* 0x000362000c1e1500 */
[----:B------:R-:W-:Y:S01]  /*8d90*/  ISETP.GE.U32.AND P3, PT, R15, 0x7ffffe75, PT ;  /* 0x7ffffe750f00780c */ /* 0x000fe20003f66070 */
[----:B--2---:R-:W-:Y:S02]  /*8da0*/  IMAD R15, R16, 0x11c, RZ ;  /* 0x0000011c100f7824 */ /* 0x004fe400078e02ff */
[----:B------:R2:W-:Y:S04]  /*8db0*/  STL [R1+0x8e4], R26 ;  /* 0x0008e41a01007387 */ /* 0x0005e80000100800 */
[----:B------:R-:W-:Y:S01]  /*8dc0*/  STL [R1+0x8e0], R71 ;  /* 0x0008e04701007387 */ /* 0x000fe20000100800 */
[----:B-1----:R-:W-:-:S03]  /*8dd0*/  @!P0 IMAD.MOV.U32 R4, RZ, RZ, R24 ;  /* 0x000000ffff048224 */ /* 0x002fc600078e0018 */
[----:B------:R-:W-:Y:S01]  /*8de0*/  STL [R1+0x8dc], R24 ;  /* 0x0008dc1801007387 */ /* 0x000fe20000100800 */
[----:B------:R-:W-:Y:S01]  /*8df0*/  @!P0 IMAD.MOV.U32 R5, RZ, RZ, R14 ;  /* 0x000000ffff058224 */ /* 0x000fe200078e000e */
[----:B--2---:R-:W-:Y:S02]  /*8e00*/  IADD3 R26, P6, PT, R15, R2, RZ ;  /* 0x000000020f1a7210 */ /* 0x004fe40007fde0ff */
[----:B------:R1:W-:Y:S01]  /*8e10*/  STL [R1+0x8d8], R14 ;  /* 0x0008d80e01007387 */ /* 0x0003e20000100800 */
[----:B------:R-:W-:-:S03]  /*8e20*/  VIADD R16, R6, 0xffffff75 ;  /* 0xffffff7506107836 */ /* 0x000fc60000000000 */
[----:B------:R3:W5:Y:S01]  /*8e30*/  @!P0 LDG.E.U16 R150, desc[UR24][R4.64] ;  /* 0x0000001804968981 */ /* 0x000762000c1e1500 */
[----:B-1----:R-:W-:Y:S02]  /*8e40*/  IMAD R14, R3, 0x8e, RZ ;  /* 0x0000008e030e7824 */ /* 0x002fe400078e02ff */
[----:B---3--:R-:W-:-:S03]  /*8e50*/  IMAD R4, R17, 0x11a, RZ ;  /* 0x0000011a11047824 */ /* 0x008fc600078e02ff */
[----:B------:R-:W-:Y:S01]  /*8e60*/  LEA.HI.X.SX32 R71, R14, R0, 0x1, P6 ;  /* 0x000000000e477211 */ /* 0x000fe200030f0eff */
[----:B------:R-:W-:Y:S01]  /*8e70*/  IMAD R15, R3, 0x8d, RZ ;  /* 0x0000008d030f7824 */ /* 0x000fe200078e02ff */
[----:B------:R-:W-:Y:S01]  /*8e80*/  ISETP.GE.U32.AND P0, PT, R16, 0x7ffffe76, PT ;  /* 0x7ffffe761000780c */ /* 0x000fe20003f06070 */
[----:B------:R-:W-:Y:S01]  /*8e90*/  STL [R1+0x8d4], R26 ;  /* 0x0008d41a01007387 */ /* 0x000fe20000100800 */
[----:B------:R-:W-:Y:S01]  /*8ea0*/  IADD3 R24, P6, PT, R4, R2, RZ ;  /* 0x0000000204187210 */ /* 0x000fe20007fde0ff */
[----:B------:R-:W-:Y:S01]  /*8eb0*/  @!P2 IMAD.MOV.U32 R4, RZ, RZ, R26 ;  /* 0x000000ffff04a224 */ /* 0x000fe200078e001a */
[----:B------:R-:W1:Y:S01]  /*8ec0*/  LDC R16, c[0x0][0x3a8] ;  /* 0x0000ea00ff107b82 */ /* 0x000e620000000800 */
[----:B------:R-:W-:Y:S01]  /*8ed0*/  @!P2 IMAD.MOV.U32 R5, RZ, RZ, R71 ;  /* 0x000000ffff05a224 */ /* 0x000fe200078e0047 */
[----:B------:R2:W-:Y:S04]  /*8ee0*/  STL [R1+0x8d0], R71 ;  /* 0x0008d04701007387 */ /* 0x0005e80000100800 */
[----:B------:R3:W5:Y:S02]  /*8ef0*/  @!P2 LDG.E.U16 R149, desc[UR24][R4.64] ;  /* 0x000000180495a981 */ /* 0x000764000c1e1500 */
[----:B------:R-:W4:Y:S01]  /*8f00*/  LDC R17, c[0x0][0x3a8] ;  /* 0x0000ea00ff117b82 */ /* 0x000f220000000800 */
[----:B--2---:R-:W-:Y:S01]  /*8f10*/  LEA.HI.X.SX32 R71, R15, R0, 0x1, P6 ;  /* 0x000000000f477211 */ /* 0x004fe200030f0eff */
[----:B---3--:R-:W-:-:S02]  /*8f20*/  VIADD R4, R6, 0xffffff76 ;  /* 0xffffff7606047836 */ /* 0x008fc40000000000 */
[----:B0-----:R-:W-:Y:S02]  /*8f30*/  IMAD R5, R22, 0x118, RZ ;  /* 0x0000011816057824 */ /* 0x001fe400078e02ff */
[----:B------:R-:W-:Y:S01]  /*8f40*/  IMAD R15, R3, 0x8c, RZ ;  /* 0x0000008c030f7824 */ /* 0x000fe200078e02ff */
[----:B------:R-:W-:Y:S01]  /*8f50*/  ISETP.GE.U32.AND P2, PT, R4, 0x7ffffe77, PT ;  /* 0x7ffffe770400780c */ /* 0x000fe20003f46070 */
[----:B------:R-:W-:Y:S01]  /*8f60*/  @!P5 IMAD.MOV.U32 R4, RZ, RZ, R24 ;  /* 0x000000ffff04d224 */ /* 0x000fe200078e0018 */
[----:B------:R-:W-:Y:S01]  /*8f70*/  IADD3 R26, P6, PT, R5, R2, RZ ;  /* 0x00000002051a7210 */ /* 0x000fe20007fde0ff */
[----:B------:R-:W-:Y:S01]  /*8f80*/  @!P5 IMAD.MOV.U32 R5, RZ, RZ, R71 ;  /* 0x000000ffff05d224 */ /* 0x000fe200078e0047 */
[----:B------:R0:W-:Y:S01]  /*8f90*/  STL [R1+0x8cc], R24 ;  /* 0x0008cc1801007387 */ /* 0x0001e20000100800 */
[----:B------:R-:W2:Y:S03]  /*8fa0*/  LDC R22, c[0x0][0x3a8] ;  /* 0x0000ea00ff167b82 */ /* 0x000ea60000000800 */
[----:B------:R3:W5:Y:S04]  /*8fb0*/  @!P5 LDG.E.U16 R148, desc[UR24][R4.64] ;  /* 0x000000180494d981 */ /* 0x000768000c1e1500 */
[----:B------:R0:W-:Y:S01]  /*8fc0*/  STL [R1+0x8c8], R71 ;  /* 0x0008c84701007387 */ /* 0x0001e20000100800 */
[----:B-1----:R-:W-:Y:S01]  /*8fd0*/  IMAD R16, R16, 0x116, RZ ;  /* 0x0000011610107824 */ /* 0x002fe200078e02ff */
[----:B0-----:R-:W0:Y:S01]  /*8fe0*/  LDC R24, c[0x0][0x3a8] ;  /* 0x0000ea00ff187b82 */ /* 0x001e220000000800 */
[----:B---3--:R-:W-:Y:S01]  /*8ff0*/  VIADD R4, R6, 0xffffff77 ;  /* 0xffffff7706047836 */ /* 0x008fe20000000000 */
[----:B------:R-:W-:-:S04]  /*9000*/  LEA.HI.X.SX32 R71, R15, R0, 0x1, P6 ;  /* 0x000000000f477211 */ /* 0x000fc800030f0eff */
[----:B------:R-:W-:Y:S01]  /*9010*/  ISETP.GE.U32.AND P5, PT, R4, 0x7ffffe78, PT ;  /* 0x7ffffe780400780c */ /* 0x000fe20003fa6070 */
[----:B------:R-:W-:Y:S02]  /*9020*/  @!P4 IMAD.MOV.U32 R4, RZ, RZ, R26 ;  /* 0x000000ffff04c224 */ /* 0x000fe400078e001a */
[----:B------:R-:W-:Y:S01]  /*9030*/  @!P4 IMAD.MOV.U32 R5, RZ, RZ, R71 ;  /* 0x000000ffff05c224 */ /* 0x000fe200078e0047 */
[----:B------:R-:W-:Y:S01]  /*9040*/  IADD3 R73, P6, PT, R16, R2, RZ ;  /* 0x0000000210497210 */ /* 0x000fe20007fde0ff */
[----:B----4-:R-:W-:-:S03]  /*9050*/  IMAD R17, R17, 0x114, RZ ;  /* 0x0000011411117824 */ /* 0x010fc600078e02ff */
[----:B------:R1:W5:Y:S01]  /*9060*/  @!P4 LDG.E.U16 R147, desc[UR24][R4.64] ;  /* 0x000000180493c981 */ /* 0x000362000c1e1500 */
[----:B------:R-:W-:-:S03]  /*9070*/  IMAD R16, R3, 0x8a, RZ ;  /* 0x0000008a03107824 */ /* 0x000fc600078e02ff */
[----:B------:R3:W-:Y:S01]  /*9080*/  STL [R1+0x8c4], R26 ;  /* 0x0008c41a01007387 */ /* 0x0007e20000100800 */
[----:B-1----:R-:W-:Y:S02]  /*9090*/  IMAD R5, R3, 0x8b, RZ ;  /* 0x0000008b03057824 */ /* 0x002fe400078e02ff */
[----:B------:R-:W-:Y:S01]  /*90a0*/  VIADD R4, R6, 0xffffff78 ;  /* 0xffffff7806047836 */ /* 0x000fe20000000000 */
[----:B------:R1:W-:Y:S01]  /*90b0*/  STL [R1+0x8c0], R71 ;  /* 0x0008c04701007387 */ /* 0x0003e20000100800 */
[----:B---3--:R-:W3:Y:S01]  /*90c0*/  LDC R26, c[0x0][0x3a8] ;  /* 0x0000ea00ff1a7b82 */ /* 0x008ee20000000800 */
[----:B------:R-:W-:Y:S02]  /*90d0*/  LEA.HI.X.SX32 R130, R5, R0, 0x1, P6 ;  /* 0x0000000005827211 */ /* 0x000fe400030f0eff */
[----:B------:R-:W-:Y:S01]  /*90e0*/  ISETP.GE.U32.AND P4, PT, R4, 0x7ffffe79, PT ;  /* 0x7ffffe790400780c */ /* 0x000fe20003f86070 */
[----:B------:R-:W-:Y:S02]  /*90f0*/  @!P3 IMAD.MOV.U32 R4, RZ, RZ, R73 ;  /* 0x000000ffff04b224 */ /* 0x000fe400078e0049 */
[----:B------:R-:W-:Y:S01]  /*9100*/  @!P3 IMAD.MOV.U32 R5, RZ, RZ, R130 ;  /* 0x000000ffff05b224 */ /* 0x000fe200078e0082 */
[----:B-1----:R-:W-:Y:S01]  /*9110*/  IADD3 R71, P6, PT, R17, R2, RZ ;  /* 0x0000000211477210 */ /* 0x002fe20007fde0ff */
[----:B------:R-:W-:-:S03]  /*9120*/  VIADD R17, R6, 0xffffff79 ;  /* 0xffffff7906117836 */ /* 0x000fc60000000000 */
[----:B------:R1:W5:Y:S01]  /*9130*/  @!P3 LDG.E.U16 R145, desc[UR24][R4.64] ;  /* 0x000000180491b981 */ /* 0x000362000c1e1500 */
[----:B------:R-:W-:Y:S02]  /*9140*/  LEA.HI.X.SX32 R72, R16, R0, 0x1, P6 ;  /* 0x0000000010487211 */ /* 0x000fe400030f0eff */
[----:B------:R-:W-:Y:S01]  /*9150*/  ISETP.GE.U32.AND P3, PT, R17, 0x7ffffe7a, PT ;  /* 0x7ffffe7a1100780c */ /* 0x000fe20003f66070 */
[----:B--2---:R-:W-:Y:S02]  /*9160*/  IMAD R17, R22, 0x112, RZ ;  /* 0x0000011216117824 */ /* 0x004fe400078e02ff */
[----:B-1----:R-:W-:Y:S02]  /*9170*/  @!P0 IMAD.MOV.U32 R4, RZ, RZ, R71 ;  /* 0x000000ffff048224 */ /* 0x002fe400078e0047 */
[----:B------:R-:W-:Y:S01]  /*9180*/  @!P0 IMAD.MOV.U32 R5, RZ, RZ, R72 ;  /* 0x000000ffff058224 */ /* 0x000fe200078e0048 */
[----:B------:R1:W-:Y:S04]  /*9190*/  STL [R1+0x8bc], R73 ;  /* 0x0008bc4901007387 */ /* 0x0003e80000100800 */
[----:B------:R2:W5:Y:S01]  /*91a0*/  @!P0 LDG.E.U16 R146, desc[UR24][R4.64] ;  /* 0x0000001804928981 */ /* 0x000562000c1e1500 */
[----:B-1----:R-:W-:Y:S01]  /*91b0*/  IADD3 R73, P0, PT, R17, R2, RZ ;  /* 0x0000000211497210 */ /* 0x002fe20007f1e0ff */
[----:B--2---:R-:W-:-:S02]  /*91c0*/  IMAD R5, R3, 0x89, RZ ;  /* 0x0000008903057824 */ /* 0x004fc400078e02ff */
[----:B0-----:R-:W-:Y:S01]  /*91d0*/  IMAD R4, R24, 0x110, RZ ;  /* 0x0000011018047824 */ /* 0x001fe200078e02ff */
[----:B------:R0:W-:Y:S01]  /*91e0*/  STL [R1+0x8b8], R130 ;  /* 0x0008b88201007387 */ /* 0x0001e20000100800 */
[----:B------:R-:W-:-:S03]  /*91f0*/  IMAD R17, R3, 0x88, RZ ;  /* 0x0000008803117824 */ /* 0x000fc600078e02ff */
[----:B------:R1:W-:Y:S01]  /*9200*/  STL [R1+0x8b4], R71 ;  /* 0x0008b44701007387 */ /* 0x0003e20000100800 */
[----:B------:R-:W-:Y:S02]  /*9210*/  PRMT R143, RZ, 0x7610, R143 ;  /* 0x00007610ff8f7816 */ /* 0x000fe4000000008f */
[----:B0-----:R-:W-:Y:S01]  /*9220*/  LEA.HI.X.SX32 R130, R5, R0, 0x1, P0 ;  /* 0x0000000005827211 */ /* 0x001fe200000f0eff */
[----:B------:R0:W-:Y:S01]  /*9230*/  STL [R1+0x8b0], R72 ;  /* 0x0008b04801007387 */ /* 0x0001e20000100800 */
[----:B-1----:R-:W-:Y:S01]  /*9240*/  IADD3 R71, P6, PT, R4, R2, RZ ;  /* 0x0000000204477210 */ /* 0x002fe20007fde0ff */
[----:B------:R-:W-:Y:S02]  /*9250*/  @!P2 IMAD.MOV.U32 R4, RZ, RZ, R73 ;  /* 0x000000ffff04a224 */ /* 0x000fe400078e0049 */
[----:B------:R-:W-:Y:S02]  /*9260*/  @!P2 IMAD.MOV.U32 R5, RZ, RZ, R130 ;  /* 0x000000ffff05a224 */ /* 0x000fe400078e0082 */
[----:B------:R-:W-:Y:S01]  /*9270*/  VIADD R22, R6, 0xffffff80 ;  /* 0xffffff8006167836 */ /* 0x000fe20000000000 */
[----:B0-----:R-:W-:-:S02]  /*9280*/  LEA.HI.X.SX32 R72, R17, R0, 0x1, P6 ;  /* 0x0000000011487211 */ /* 0x001fc400030f0eff */
[----:B------:R0:W5:Y:S01]  /*9290*/  @!P2 LDG.E.U16 R143, desc[UR24][R4.64] ;  /* 0x00000018048fa981 */ /* 0x000162000c1e1500 */
[----:B------:R-:W-:Y:S01]  /*92a0*/  PRMT R144, RZ, 0x7610, R144 ;  /* 0x00007610ff907816 */ /* 0x000fe20000000090 */
[C---:B------:R-:W-:Y:S01]  /*92b0*/  IMAD R23, R3.reuse, 0xfe, RZ ;  /* 0x000000fe03177824 */ /* 0x040fe200078e02ff */
[----:B------:R-:W-:Y:S01]  /*92c0*/  ISETP.GE.U32.AND P0, PT, R22, 0x7ffffe81, PT ;  /* 0x7ffffe811600780c */ /* 0x000fe20003f06070 */
[----:B------:R-:W-:Y:S01]  /*92d0*/  STL [R1+0x8ac], R73 ;  /* 0x0008ac4901007387 */ /* 0x000fe20000100800 */
[----:B---3--:R-:W-:Y:S02]  /*92e0*/  IMAD R22, R26, 0x10e, RZ ;  /* 0x0000010e1a167824 */ /* 0x008fe400078e02ff */
[----:B0-----:R-:W-:Y:S02]  /*92f0*/  @!P5 IMAD.MOV.U32 R4, RZ, RZ, R71 ;  /* 0x000000ffff04d224 */ /* 0x001fe400078e0047 */
[----:B------:R-:W-:Y:S01]  /*9300*/  @!P5 IMAD.MOV.U32 R5, RZ, RZ, R72 ;  /* 0x000000ffff05d224 */ /* 0x000fe200078e0048 */
[----:B------:R-:W-:Y:S01]  /*9310*/  STL [R1+0x8a4], R71 ;  /* 0x0008a44701007387 */ /* 0x000fe20000100800 */
[----:B------:R-:W-:-:S03]  /*9320*/  IMAD R26, R3, 0x7f, RZ ;  /* 0x0000007f031a7824 */ /* 0x000fc600078e02ff */
[----:B------:R-:W-:Y:S01]  /*9330*/  STL [R1+0x8a8], R130 ;  /* 0x0008a88201007387 */ /* 0x000fe20000100800 */
[----:B------:R-:W-:-:S03]  /*9340*/  IMAD R24, R3, 0x87, RZ ;  /* 0x0000008703187824 */ /* 0x000fc600078e02ff */
[----:B------:R0:W-:Y:S04]  /*9350*/  STL [R1+0x8a0], R72 ;  /* 0x0008a04801007387 */ /* 0x0001e80000100800 */
[----:B------:R1:W5:Y:S01]  /*9360*/  @!P5 LDG.E.U16 R144, desc[UR24][R4.64] ;  /* 0x000000180490d981 */ /* 0x000362000c1e1500 */
[-C--:B------:R-:W-:Y:S02]  /*9370*/  IADD3 R131, P6, PT, R22, R2.reuse, RZ ;  /* 0x0000000216837210 */ /* 0x080fe40007fde0ff */
[----:B0-----:R-:W-:Y:S01]  /*9380*/  IADD3 R72, P5, PT, R23, R2, RZ ;  /* 0x0000000217487210 */ /* 0x001fe20007fbe0ff */
[----:B-1----:R-:W-:-:S03]  /*9390*/  VIADD R4, R6, 0xffffff7a ;  /* 0xffffff7a06047836 */ /* 0x002fc60000000000 */
[-C--:B------:R-:W-:Y:S01]  /*93a0*/  LEA.HI.X.SX32 R73, R26, R0.reuse, 0x1, P5 ;  /* 0x000000001a497211 */ /* 0x080fe200028f0eff */
[----:B------:R-:W-:Y:S01]  /*93b0*/  VIADD R5, R6, 0xffffff81 ;  /* 0xffffff8106057836 */ /* 0x000fe20000000000 */
[----:B------:R-:W-:Y:S01]  /*93c0*/  LEA.HI.X.SX32 R132, R24, R0, 0x1, P6 ;  /* 0x0000000018847211 */ /* 0x000fe200030f0eff */
[----:B------:R-:W-:Y:S01]  /*93d0*/  IMAD R25, R3, 0xfc, RZ ;  /* 0x000000fc03197824 */ /* 0x000fe200078e02ff */
[----:B------:R-:W-:Y:S01]  /*93e0*/  ISETP.GE.U32.AND P2, PT, R4, 0x7ffffe7b, PT ;  /* 0x7ffffe7b0400780c */ /* 0x000fe20003f46070 */
[----:B------:R-:W-:Y:S01]  /*93f0*/  @!P0 IMAD.MOV.U32 R4, RZ, RZ, R72 ;  /* 0x000000ffff048224 */ /* 0x000fe200078e0048 */
[----:B------:R-:W-:Y:S01]  /*9400*/  ISETP.GE.U32.AND P6, PT, R5, 0x7ffffe82, PT ;  /* 0x7ffffe820500780c */ /* 0x000fe20003fc6070 */
[----:B------:R-:W-:Y:S01]  /*9410*/  @!P0 IMAD.MOV.U32 R5, RZ, RZ, R73 ;  /* 0x000000ffff058224 */ /* 0x000fe200078e0049 */
[----:B------:R-:W-:Y:S01]  /*9420*/  PRMT R142, RZ, 0x7610, R142 ;  /* 0x00007610ff8e7816 */ /* 0x000fe2000000008e */
[----:B------:R-:W-:Y:S01]  /*9430*/  VIADD R23, R6, 0xffffff82 ;  /* 0xffffff8206177836 */ /* 0x000fe20000000000 */
[----:B------:R-:W-:Y:S01]  /*9440*/  IADD3 R71, P5, PT, R25, R2, RZ ;  /* 0x0000000219477210 */ /* 0x000fe20007fbe0ff */
[----:B------:R-:W-:-:S02]  /*9450*/  IMAD R22, R3, 0x7e, RZ ;  /* 0x0000007e03167824 */ /* 0x000fc400078e02ff */
[----:B------:R-:W-:Y:S01]  /*9460*/  IMAD R27, R3, 0xfa, RZ ;  /* 0x000000fa031b7824 */ /* 0x000fe200078e02ff */
[----:B------:R0:W5:Y:S01]  /*9470*/  @!P0 LDG.E.U16 R142, desc[UR24][R4.64] ;  /* 0x00000018048e8981 */ /* 0x000162000c1e1500 */
[----:B------:R-:W-:Y:S01]  /*9480*/  ISETP.GE.U32.AND P0, PT, R23, 0x7ffffe83, PT ;  /* 0x7ffffe831700780c */ /* 0x000fe20003f06070 */
[----:B------:R-:W-:Y:S01]  /*9490*/  IMAD R24, R3, 0x7d, RZ ;  /* 0x0000007d03187824 */ /* 0x000fe200078e02ff */
[----:B------:R-:W-:Y:S01]  /*94a0*/  LEA.HI.X.SX32 R26, R22, R0, 0x1, P5 ;  /* 0x00000000161a7211 */ /* 0x000fe200028f0eff */
[----:B------:R-:W-:Y:S01]  /*94b0*/  STL [R1+0x89c], R131 ;  /* 0x00089c8301007387 */ /* 0x000fe20000100800 */
[----:B------:R-:W-:-:S03]  /*94c0*/  IADD3 R25, P5, PT, R27, R2, RZ ;  /* 0x000000021b197210 */ /* 0x000fc60007fbe0ff */
[----:B------:R-:W-:Y:S01]  /*94d0*/  STL [R1+0x85c], R72 ;  /* 0x00085c4801007387 */ /* 0x000fe20000100800 */
[----:B------:R-:W-:-:S03]  /*94e0*/  PRMT R141, RZ, 0x7610, R141 ;  /* 0x00007610ff8d7816 */ /* 0x000fc6000000008d */
[----:B------:R-:W-:Y:S01]  /*94f0*/  STL [R1+0x898], R132 ;  /* 0x0008988401007387 */ /* 0x000fe20000100800 */
[----:B0-----:R-:W-:-:S03]  /*9500*/  @!P6 IMAD.MOV.U32 R4, RZ, RZ, R71 ;  /* 0x000000ffff04e224 */ /* 0x001fc600078e0047 */
[----:B------:R-:W-:Y:S01]  /*9510*/  STL [R1+0x858], R73 ;  /* 0x0008584901007387 */ /* 0x000fe20000100800 */
[----:B------:R-:W-:-:S03]  /*9520*/  @!P6 IMAD.MOV.U32 R5, RZ, RZ, R26 ;  /* 0x000000ffff05e224 */ /* 0x000fc600078e001a */
[----:B------:R-:W-:Y:S01]  /*9530*/  STL [R1+0x854], R71 ;  /* 0x0008544701007387 */ /* 0x000fe20000100800 */
[----:B------:R-:W-:-:S03]  /*9540*/  VIADD R23, R6, 0xffffff83 ;  /* 0xffffff8306177836 */ /* 0x000fc60000000000 */
[----:B------:R0:W-:Y:S01]  /*9550*/  STL [R1+0x850], R26 ;  /* 0x0008501a01007387 */ /* 0x0001e20000100800 */
[----:B------:R-:W-:Y:S01]  /*9560*/  IMAD R28, R3, 0xf8, RZ ;  /* 0x000000f8031c7824 */ /* 0x000fe200078e02ff */
[----:B------:R-:W-:Y:S02]  /*9570*/  PRMT R140, RZ, 0x7610, R140 ;  /* 0x00007610ff8c7816 */ /* 0x000fe4000000008c */
[----:B------:R1:W5:Y:S01]  /*9580*/  @!P6 LDG.E.U16 R141, desc[UR24][R4.64] ;  /* 0x00000018048de981 */ /* 0x000362000c1e1500 */
[----:B------:R-:W-:Y:S02]  /*9590*/  ISETP.GE.U32.AND P6, PT, R23, 0x7ffffe84, PT ;  /* 0x7ffffe841700780c */ /* 0x000fe40003fc6070 */
[----:B0-----:R-:W-:Y:S01]  /*95a0*/  LEA.HI.X.SX32 R26, R24, R0, 0x1, P5 ;  /* 0x00000000181a7211 */ /* 0x001fe200028f0eff */
[----:B------:R-:W-:Y:S02]  /*95b0*/  VIADD R24, R6, 0xffffff84 ;  /* 0xffffff8406187836 */ /* 0x000fe40000000000 */
[----:B-1----:R-:W-:-:S02]  /*95c0*/  @!P0 IMAD.MOV.U32 R4, RZ, RZ, R25 ;  /* 0x000000ffff048224 */ /* 0x002fc400078e0019 */
[----:B------:R-:W-:Y:S01]  /*95d0*/  @!P0 IMAD.MOV.U32 R5, RZ, RZ, R26 ;  /* 0x000000ffff058224 */ /* 0x000fe200078e001a */
[----:B------:R-:W-:Y:S01]  /*95e0*/  IADD3 R27, P5, PT, R28, R2, RZ ;  /* 0x000000021c1b7210 */ /* 0x000fe20007fbe0ff */
[C---:B------:R-:W-:Y:S02]  /*95f0*/  IMAD R23, R3.reuse, 0x7c, RZ ;  /* 0x0000007c03177824 */ /* 0x040fe400078e02ff */
[----:B------:R-:W-:Y:S01]  /*9600*/  IMAD R29, R3, 0xf6, RZ ;  /* 0x000000f6031d7824 */ /* 0x000fe200078e02ff */
[----:B------:R0:W5:Y:S01]  /*9610*/  @!P0 LDG.E.U16 R140, desc[UR24][R4.64] ;  /* 0x00000018048c8981 */ /* 0x000162000c1e1500 */
[----:B------:R-:W-:Y:S02]  /*9620*/  ISETP.GE.U32.AND P0, PT, R24, 0x7ffffe85, PT ;  /* 0x7ffffe851800780c */ /* 0x000fe40003f06070 */
[----:B------:R-:W-:Y:S01]  /*9630*/  LEA.HI.X.SX32 R28, R23, R0, 0x1, P5 ;  /* 0x00000000171c7211 */ /* 0x000fe200028f0eff */
[----:B------:R1:W-:Y:S01]  /*9640*/  STL [R1+0x84c], R25 ;  /* 0x00084c1901007387 */ /* 0x0003e20000100800 */
[----:B------:R-:W-:-:S03]  /*9650*/  PRMT R139, RZ, 0x7610, R139 ;  /* 0x00007610ff8b7816 */ /* 0x000fc6000000008b */
[----:B------:R2:W-:Y:S01]  /*9660*/  STL [R1+0x848], R26 ;  /* 0x0008481a01007387 */ /* 0x0005e20000100800 */
[----:B------:R-:W-:Y:S02]  /*9670*/  VIADD R24, R6, 0xffffff85 ;  /* 0xffffff8506187836 */ /* 0x000fe40000000000 */
[----:B-1----:R-:W-:Y:S01]  /*9680*/  IMAD R25, R3, 0x7b, RZ ;  /* 0x0000007b03197824 */ /* 0x002fe200078e02ff */
[----:B------:R1:W-:Y:S01]  /*9690*/  STL [R1+0x844], R27 ;  /* 0x0008441b01007387 */ /* 0x0003e20000100800 */
[----:B--2---:R-:W-:Y:S01]  /*96a0*/  IADD3 R26, P5, PT, R29, R2, RZ ;  /* 0x000000021d1a7210 */ /* 0x004fe20007fbe0ff */
[----:B0-----:R-:W-:Y:S02]  /*96b0*/  @!P6 IMAD.MOV.U32 R4, RZ, RZ, R27 ;  /* 0x000000ffff04e224 */ /* 0x001fe400078e001b */
[----:B------:R-:W-:Y:S01]  /*96c0*/  @!P6 IMAD.MOV.U32 R5, RZ, RZ, R28 ;  /* 0x000000ffff05e224 */ /* 0x000fe200078e001c */
[----:B-1----:R-:W-:Y:S01]  /*96d0*/  LEA.HI.X.SX32 R27, R25, R0, 0x1, P5 ;  /* 0x00000000191b7211 */ /* 0x002fe200028f0eff */
[----:B------:R-:W-:-:S03]  /*96e0*/  IMAD R30, R3, 0xf4, RZ ;  /* 0x000000f4031e7824 */ /* 0x000fc600078e02ff */
[----:B------:R0:W5:Y:S01]  /*96f0*/  @!P6 LDG.E.U16 R139, desc[UR24][R4.64] ;  /* 0x00000018048be981 */ /* 0x000162000c1e1500 */
[----:B------:R-:W-:Y:S01]  /*9700*/  PRMT R138, RZ, 0x7610, R138 ;  /* 0x00007610ff8a7816 */ /* 0x000fe2000000008a */
[----:B------:R-:W-:Y:S01]  /*9710*/  VIADD R25, R6, 0xffffff86 ;  /* 0xffffff8606197836 */ /* 0x000fe20000000000 */
[----:B------:R-:W-:Y:S01]  /*9720*/  ISETP.GE.U32.AND P6, PT, R24, 0x7ffffe86, PT ;  /* 0x7ffffe861800780c */ /* 0x000fe20003fc6070 */
[----:B------:R1:W-:Y:S01]  /*9730*/  STL [R1+0x840], R28 ;  /* 0x0008401c01007387 */ /* 0x0003e20000100800 */
[----:B------:R-:W-:Y:S02]  /*9740*/  IMAD R24, R3, 0x7a, RZ ;  /* 0x0000007a03187824 */ /* 0x000fe400078e02ff */
[----:B0-----:R-:W-:Y:S02]  /*9750*/  @!P0 IMAD.MOV.U32 R4, RZ, RZ, R26 ;  /* 0x000000ffff048224 */ /* 0x001fe400078e001a */
[----:B------:R-:W-:Y:S01]  /*9760*/  @!P0 IMAD.MOV.U32 R5, RZ, RZ, R27 ;  /* 0x000000ffff058224 */ /* 0x000fe200078e001b */
[----:B-1----:R-:W-:-:S04]  /*9770*/  IADD3 R28, P5, PT, R30, R2, RZ ;  /* 0x000000021e1c7210 */ /* 0x002fc80007fbe0ff */
        /* <DEDUP_REMOVED lines=12> */
[----:B-1----:R-:W-:-:S04]  /*9840*/  LEA.HI.X.SX32 R28, R26, R0, 0x1, P5 ;  /* 0x000000001a1c7211 */ /* 0x002fc800028f0eff */
        /* <DEDUP_REMOVED lines=114> */
[----:B------:R-:W-:Y:S01]  /*9f70*/  IMAD R30, R3, 0x6e, RZ ;  /* 0x0000006e031e7824 */ /* 0x000fe200078e02ff */
[----:B------:R-:W-:Y:S01]  /*9f80*/  IADD3 R68, P5, PT, R65, R2, RZ ;  /* 0x0000000241447210 */ /* 0x000fe20007fbe0ff */
[----:B0-----:R-:W-:Y:S02]  /*9f90*/  @!P0 IMAD.MOV.U32 R4, RZ, RZ, R59 ;  /* 0x000000ffff048224 */ /* 0x001fe400078e003b */
[----:B------:R-:W-:Y:S01]  /*9fa0*/  @!P0 IMAD.MOV.U32 R5, RZ, RZ, R69 ;  /* 0x000000ffff058224 */ /* 0x000fe200078e0045 */
[----:B------:R0:W-:Y:S04]  /*9fb0*/  STL [R1+0x7e0], R70 ;  /* 0x0007e04601007387 */ /* 0x0001e80000100800 */
[----:B------:R1:W5:Y:S01]  /*9fc0*/  @!P0 LDG.E.U16 R123, desc[UR24][R4.64] ;  /* 0x00000018047b8981 */ /* 0x000362000c1e1500 */
[----:B------:R-:W-:-:S03]  /*9fd0*/  ISETP.GE.U32.AND P0, PT, R31, 0x7ffffe93, PT ;  /* 0x7ffffe931f00780c */ /* 0x000fc60003f06070 */
[----:B------:R2:W-:Y:S01]  /*9fe0*/  STL [R1+0x7dc], R59 ;  /* 0x0007dc3b01007387 */ /* 0x0005e20000100800 */
[----:B0-----:R-:W-:-:S03]  /*9ff0*/  LEA.HI.X.SX32 R70, R30, R0, 0x1, P5 ;  /* 0x000000001e467211 */ /* 0x001fc600028f0eff */
[----:B------:R0:W-:Y:S01]  /*a000*/  STL [R1+0x7d8], R69 ;  /* 0x0007d84501007387 */ /* 0x0001e20000100800 */
[----:B------:R-:W-:Y:S01]  /*a010*/  PRMT R122, RZ, 0x7610, R122 ;  /* 0x00007610ff7a7816 */ /* 0x000fe2000000007a */
[----:B-1----:R-:W-:Y:S02]  /*a020*/  @!P6 IMAD.MOV.U32 R4, RZ, RZ, R68 ;  /* 0x000000ffff04e224 */ /* 0x002fe400078e0044 */
[----:B--2---:R-:W-:Y:S01]  /*a030*/  IMAD R59, R3, 0x6d, RZ ;  /* 0x0000006d033b7824 */ /* 0x004fe200078e02ff */
[----:B------:R-:W-:Y:S01]  /*a040*/  STL [R1+0x7d4], R68 ;  /* 0x0007d44401007387 */ /* 0x000fe20000100800 */
[----:B0-----:R-:W-:-:S03]  /*a050*/  IADD3 R69, P5, PT, R63, R2, RZ ;  /* 0x000000023f457210 */ /* 0x001fc60007fbe0ff */
[----:B------:R0:W-:Y:S01]  /*a060*/  STL [R1+0x7d0], R70 ;  /* 0x0007d04601007387 */ /* 0x0001e20000100800 */
[----:B------:R-:W-:Y:S02]  /*a070*/  @!P6 IMAD.MOV.U32 R5, RZ, RZ, R70 ;  /* 0x000000ffff05e224 */ /* 0x000fe400078e0046 */
[C---:B------:R-:W-:Y:S01]  /*a080*/  VIADD R31, R6.reuse, 0xffffff93 ;  /* 0xffffff93061f7836 */ /* 0x040fe20000000000 */
[----:B------:R-:W-:Y:S02]  /*a090*/  PRMT R121, RZ, 0x7610, R121 ;  /* 0x00007610ff797816 */ /* 0x000fe40000000079 */
[----:B------:R1:W5:Y:S01]  /*a0a0*/  @!P6 LDG.E.U16 R122, desc[UR24][R4.64] ;  /* 0x00000018047ae981 */ /* 0x000362000c1e1500 */
[----:B0-----:R-:W-:Y:S01]  /*a0b0*/  LEA.HI.X.SX32 R70, R59, R0, 0x1, P5 ;  /* 0x000000003b467211 */ /* 0x001fe200028f0eff */
[----:B------:R-:W-:Y:S01]  /*a0c0*/  VIADD R59, R6, 0xffffff94 ;  /* 0xffffff94063b7836 */ /* 0x000fe20000000000 */
[----:B------:R-:W-:Y:S01]  /*a0d0*/  ISETP.GE.U32.AND P6, PT, R31, 0x7ffffe94, PT ;  /* 0x7ffffe941f00780c */ /* 0x000fe20003fc6070 */
[----:B------:R-:W-:-:S02]  /*a0e0*/  IMAD R31, R3, 0x6c, RZ ;  /* 0x0000006c031f7824 */ /* 0x000fc400078e02ff */
[----:B-1----:R-:W-:Y:S02]  /*a0f0*/  @!P0 IMAD.MOV.U32 R4, RZ, RZ, R69 ;  /* 0x000000ffff048224 */ /* 0x002fe400078e0045 */
[----:B------:R-:W-:Y:S01]  /*a100*/  @!P0 IMAD.MOV.U32 R5, RZ, RZ, R70 ;  /* 0x000000ffff058224 */ /* 0x000fe200078e0046 */
[----:B------:R-:W-:Y:S01]  /*a110*/  IADD3 R68, P5, PT, R58, R2, RZ ;  /* 0x000000023a447210 */ /* 0x000fe20007fbe0ff */
[----:B------:R-:W-:Y:S04]  /*a120*/  STL [R1+0x7cc], R69 ;  /* 0x0007cc4501007387 */ /* 0x000fe80000100800 */
[----:B------:R0:W5:Y:S01]  /*a130*/  @!P0 LDG.E.U16 R121, desc[UR24][R4.64] ;  /* 0x0000001804798981 */ /* 0x000162000c1e1500 */
[----:B------:R-:W-:Y:S01]  /*a140*/  ISETP.GE.U32.AND P0, PT, R59, 0x7ffffe95, PT ;  /* 0x7ffffe953b00780c */ /* 0x000fe20003f06070 */
[----:B------:R-:W-:-:S02]  /*a150*/  IMAD R59, R3, 0x6b, RZ ;  /* 0x0000006b033b7824 */ /* 0x000fc400078e02ff */
[----:B------:R1:W-:Y:S01]  /*a160*/  STL [R1+0x7c8], R70 ;  /* 0x0007c84601007387 */ /* 0x0003e20000100800 */
[----:B------:R-:W-:Y:S01]  /*a170*/  PRMT R120, RZ, 0x7610, R120 ;  /* 0x00007610ff787816 */ /* 0x000fe20000000078 */
[----:B------:R-:W-:Y:S02]  /*a180*/  VIADD R58, R6, 0xffffff95 ;  /* 0xffffff95063a7836 */ /* 0x000fe40000000000 */
[----:B------:R-:W-:Y:S01]  /*a190*/  STL [R1+0x7c4], R68 ;  /* 0x0007c44401007387 */ /* 0x000fe20000100800 */
[----:B-1----:R-:W-:Y:S02]  /*a1a0*/  LEA.HI.X.SX32 R70, R31, R0, 0x1, P5 ;  /* 0x000000001f467211 */ /* 0x002fe400028f0eff */
[----:B------:R-:W-:Y:S01]  /*a1b0*/  IADD3 R69, P5, PT, R32, R2, RZ ;  /* 0x0000000220457210 */ /* 0x000fe20007fbe0ff */
[----:B0-----:R-:W-:Y:S02]  /*a1c0*/  @!P6 IMAD.MOV.U32 R4, RZ, RZ, R68 ;  /* 0x000000ffff04e224 */ /* 0x001fe400078e0044 */
[----:B------:R0:W-:Y:S01]  /*a1d0*/  STL [R1+0x7c0], R70 ;  /* 0x0007c04601007387 */ /* 0x0001e20000100800 */
[----:B------:R-:W-:Y:S01]  /*a1e0*/  @!P6 IMAD.MOV.U32 R5, RZ, RZ, R70 ;  /* 0x000000ffff05e224 */ /* 0x000fe200078e0046 */
[----:B------:R-:W-:-:S04]  /*a1f0*/  PRMT R119, RZ, 0x7610, R119 ;  /* 0x00007610ff777816 */ /* 0x000fc80000000077 */
[----:B------:R1:W5:Y:S01]  /*a200*/  @!P6 LDG.E.U16 R120, desc[UR24][R4.64] ;  /* 0x000000180478e981 */ /* 0x000362000c1e1500 */
[----:B0-----:R-:W-:Y:S02]  /*a210*/  LEA.HI.X.SX32 R70, R59, R0, 0x1, P5 ;  /* 0x000000003b467211 */ /* 0x001fe400028f0eff */
[----:B------:R-:W-:Y:S01]  /*a220*/  ISETP.GE.U32.AND P6, PT, R58, 0x7ffffe96, PT ;  /* 0x7ffffe963a00780c */ /* 0x000fe20003fc6070 */
[----:B------:R-:W-:Y:S02]  /*a230*/  VIADD R58, R6, 0xffffff96 ;  /* 0xffffff96063a7836 */ /* 0x000fe40000000000 */
[----:B-1----:R-:W-:Y:S02]  /*a240*/  @!P0 IMAD.MOV.U32 R4, RZ, RZ, R69 ;  /* 0x000000ffff048224 */ /* 0x002fe400078e0045 */
[----:B------:R-:W-:Y:S01]  /*a250*/  @!P0 IMAD.MOV.U32 R5, RZ, RZ, R70 ;  /* 0x000000ffff058224 */ /* 0x000fe200078e0046 */
[----:B------:R-:W-:Y:S01]  /*a260*/  IADD3 R68, P5, PT, R56, R2, RZ ;  /* 0x0000000238447210 */ /* 0x000fe20007fbe0ff */
[C---:B------:R-:W-:Y:S01]  /*a270*/  IMAD R32, R3.reuse, 0x6a, RZ ;  /* 0x0000006a03207824 */ /* 0x040fe200078e02ff */
        /* <DEDUP_REMOVED lines=43> */
[----:B------:R-:W-:Y:S01]  /*a530*/  IMAD R35, R3, 0x66, RZ ;  /* 0x0000006603237824 */ /* 0x000fe200078e02ff */
        /* <DEDUP_REMOVED lines=189> */
[----:B------:R-:W-:Y:S01]  /*b110*/  PRMT R97, RZ, 0x7610, R97 ;  /* 0x00007610ff617816 */ /* 0x000fe20000000061 */
[----:B------:R-:W-:-:S03]  /*b120*/  VIADD R43, R6, 0xffffffac ;  /* 0xffffffac062b7836 */ /* 0x000fc60000000000 */
[----:B------:R1:W5:Y:S01]  /*b130*/  @!P6 LDG.E.U16 R98, desc[UR24][R4.64] ;  /* 0x000000180462e981 */ /* 0x000362000c1e1500 */
[----:B0-----:R-:W-:Y:S02]  /*b140*/  LEA.HI.X.SX32 R70, R47, R0, 0x1, P5 ;  /* 0x000000002f467211 */ /* 0x001fe400028f0eff */
[----:B------:R-:W-:Y:S01]  /*b150*/  ISETP.GE.U32.AND P6, PT, R45, 0x7ffffeac, PT ;  /* 0x7ffffeac2d00780c */ /* 0x000fe20003fc6070 */
[----:B------:R-:W-:Y:S02]  /*b160*/  IMAD R47, R3, 0x54, RZ ;  /* 0x00000054032f7824 */ /* 0x000fe400078e02ff */
[----:B-1----:R-:W-:Y:S02]  /*b170*/  @!P0 IMAD.MOV.U32 R4, RZ, RZ, R69 ;  /* 0x000000ffff048224 */ /* 0x002fe400078e0045 */
[----:B------:R-:W-:Y:S01]  /*b180*/  @!P0 IMAD.MOV.U32 R5, RZ, RZ, R70 ;  /* 0x000000ffff058224 */ /* 0x000fe200078e0046 */
[----:B------:R-:W-:-:S04]  /*b190*/  IADD3 R68, P5, PT, R40, R2, RZ ;  /* 0x0000000228447210 */ /* 0x000fc80007fbe0ff */
[----:B------:R0:W5:Y:S01]  /*b1a0*/  @!P0 LDG.E.U16 R97, desc[UR24][R4.64] ;  /* 0x0000001804618981 */ /* 0x000162000c1e1500 */
[----:B------:R-:W-:Y:S01]  /*b1b0*/  ISETP.GE.U32.AND P0, PT, R43, 0x7ffffead, PT ;  /* 0x7ffffead2b00780c */ /* 0x000fe20003f06070 */
[----:B------:R-:W-:Y:S01]  /*b1c0*/  IMAD R43, R3, 0x53, RZ ;  /* 0x00000053032b7824 */ /* 0x000fe200078e02ff */
[----:B------:R-:W-:Y:S01]  /*b1d0*/  LEA.HI.X.SX32 R45, R47, R0, 0x1, P5 ;  /* 0x000000002f2d7211 */ /* 0x000fe200028f0eff */
[----:B------:R1:W-:Y:S01]  /*b1e0*/  STL [R1+0x70c], R69 ;  /* 0x00070c4501007387 */ /* 0x0003e20000100800 */
[----:B------:R-:W-:Y:S01]  /*b1f0*/  PRMT R96, RZ, 0x7610, R96 ;  /* 0x00007610ff607816 */ /* 0x000fe20000000060 */
[----:B------:R-:W-:Y:S02]  /*b200*/  VIADD R40, R6, 0xffffffad ;  /* 0xffffffad06287836 */ /* 0x000fe40000000000 */
[----:B0-----:R-:W-:Y:S01]  /*b210*/  @!P6 IMAD.MOV.U32 R4, RZ, RZ, R68 ;  /* 0x000000ffff04e224 */ /* 0x001fe200078e0044 */
[----:B-1----:R-:W-:Y:S01]  /*b220*/  IADD3 R69, P5, PT, R33, R2, RZ ;  /* 0x0000000221457210 */ /* 0x002fe20007fbe0ff */
[----:B------:R-:W-:-:S03]  /*b230*/  @!P6 IMAD.MOV.U32 R5, RZ, RZ, R45 ;  /* 0x000000ffff05e224 */ /* 0x000fc600078e002d */
[----:B------:R-:W-:Y:S01]  /*b240*/  LEA.HI.X.SX32 R43, R43, R0, 0x1, P5 ;  /* 0x000000002b2b7211 */ /* 0x000fe200028f0eff */
[----:B------:R-:W-:Y:S01]  /*b250*/  STL [R1+0x708], R70 ;  /* 0x0007084601007387 */ /* 0x000fe20000100800 */
[----:B------:R-:W-:Y:S01]  /*b260*/  PRMT R95, RZ, 0x7610, R95 ;  /* 0x00007610ff5f7816 */ /* 0x000fe2000000005f */
[----:B------:R-:W-:Y:S02]  /*b270*/  VIADD R33, R6, 0xffffffae ;  /* 0xffffffae06217836 */ /* 0x000fe40000000000 */
[----:B------:R0:W5:Y:S01]  /*b280*/  @!P6 LDG.E.U16 R96, desc[UR24][R4.64] ;  /* 0x000000180460e981 */ /* 0x000162000c1e1500 */
[----:B------:R-:W-:-:S03]  /*b290*/  ISETP.GE.U32.AND P6, PT, R40, 0x7ffffeae, PT ;  /* 0x7ffffeae2800780c */ /* 0x000fc60003fc6070 */
[----:B------:R1:W-:Y:S04]  /*b2a0*/  STL [R1+0x704], R68 ;  /* 0x0007044401007387 */ /* 0x0003e80000100800 */
[----:B------:R2:W-:Y:S01]  /*b2b0*/  STL [R1+0x700], R45 ;  /* 0x0007002d01007387 */ /* 0x0005e20000100800 */
[----:B0-----:R-:W-:Y:S02]  /*b2c0*/  @!P0 IMAD.MOV.U32 R4, RZ, RZ, R69 ;  /* 0x000000ffff048224 */ /* 0x001fe400078e0045 */
[----:B------:R-:W-:Y:S01]  /*b2d0*/  @!P0 IMAD.MOV.U32 R5, RZ, RZ, R43 ;  /* 0x000000ffff058224 */ /* 0x000fe200078e002b */
[----:B-1----:R-:W-:-:S04]  /*b2e0*/  IADD3 R68, P5, PT, R21, R2, RZ ;  /* 0x0000000215447210 */ /* 0x002fc80007fbe0ff */
[----:B------:R0:W5:Y:S01]  /*b2f0*/  @!P0 LDG.E.U16 R95, desc[UR24][R4.64] ;  /* 0x00000018045f8981 */ /* 0x000162000c1e1500 */
[----:B--2---:R-:W-:Y:S01]  /*b300*/  IMAD R45, R3, 0x52, RZ ;  /* 0x00000052032d7824 */ /* 0x004fe200078e02ff */
[----:B------:R-:W-:Y:S01]  /*b310*/  ISETP.GE.U32.AND P0, PT, R33, 0x7ffffeaf, PT ;  /* 0x7ffffeaf2100780c */ /* 0x000fe20003f06070 */
[----:B------:R-:W-:Y:S01]  /*b320*/  IMAD R33, R3, 0x51, RZ ;  /* 0x0000005103217824 */ /* 0x000fe200078e02ff */
[----:B------:R-:W-:Y:S02]  /*b330*/  STL [R1+0x6fc], R69 ;  /* 0x0006fc4501007387 */ /* 0x000fe40000100800 */
[----:B------:R-:W-:Y:S02]  /*b340*/  LEA.HI.X.SX32 R40, R45, R0, 0x1, P5 ;  /* 0x000000002d287211 */ /* 0x000fe400028f0eff */
[----:B------:R1:W-:Y:S01]  /*b350*/  STL [R1+0x6f8], R43 ;  /* 0x0006f82b01007387 */ /* 0x0003e20000100800 */
[----:B------:R-:W-:Y:S01]  /*b360*/  PRMT R94, RZ, 0x7610, R94 ;  /* 0x00007610ff5e7816 */ /* 0x000fe2000000005e */
[----:B0-----:R-:W-:-:S02]  /*b370*/  @!P6 IMAD.MOV.U32 R4, RZ, RZ, R68 ;  /* 0x000000ffff04e224 */ /* 0x001fc400078e0044 */
[----:B------:R-:W-:Y:S02]  /*b380*/  @!P6 IMAD.MOV.U32 R5, RZ, RZ, R40 ;  /* 0x000000ffff05e224 */ /* 0x000fe400078e0028 */
[----:B------:R-:W-:Y:S01]  /*b390*/  VIADD R21, R6, 0xffffffaf ;  /* 0xffffffaf06157836 */ /* 0x000fe20000000000 */
[----:B------:R-:W-:Y:S02]  /*b3a0*/  PRMT R93, RZ, 0x7610, R93 ;  /* 0x00007610ff5d7816 */ /* 0x000fe4000000005d */
[----:B------:R0:W5:Y:S01]  /*b3b0*/  @!P6 LDG.E.U16 R94, desc[UR24][R4.64] ;  /* 0x00000018045ee981 */ /* 0x000162000c1e1500 */
[----:B-1----:R-:W-:-:S04]  /*b3c0*/  IADD3 R43, P5, PT, R20, R2, RZ ;  /* 0x00000002142b7210 */ /* 0x002fc80007fbe0ff */
[----:B------:R-:W-:Y:S01]  /*b3d0*/  LEA.HI.X.SX32 R33, R33, R0, 0x1, P5 ;  /* 0x0000000021217211 */ /* 0x000fe200028f0eff */
[----:B------:R-:W-:Y:S01]  /*b3e0*/  VIADD R20, R6, 0xffffffb0 ;  /* 0xffffffb006147836 */ /* 0x000fe20000000000 */
[----:B------:R-:W-:Y:S01]  /*b3f0*/  ISETP.GE.U32.AND P6, PT, R21, 0x7ffffeb0, PT ;  /* 0x7ffffeb01500780c */ /* 0x000fe20003fc6070 */
[----:B------:R-:W-:Y:S01]  /*b400*/  STL [R1+0x6f4], R68 ;  /* 0x0006f44401007387 */ /* 0x000fe20000100800 */
[----:B0-----:R-:W-:Y:S02]  /*b410*/  @!P0 IMAD.MOV.U32 R4, RZ, RZ, R43 ;  /* 0x000000ffff048224 */ /* 0x001fe400078e002b */
[----:B------:R-:W-:Y:S01]  /*b420*/  @!P0 IMAD.MOV.U32 R5, RZ, RZ, R33 ;  /* 0x000000ffff058224 */ /* 0x000fe200078e0021 */
[----:B------:R0:W-:Y:S01]  /*b430*/  STL [R1+0x6f0], R40 ;  /* 0x0006f02801007387 */ /* 0x0001e20000100800 */
[----:B------:R-:W-:-:S03]  /*b440*/  IMAD R71, R3, 0x50, RZ ;  /* 0x0000005003477824 */ /* 0x000fc600078e02ff */
[----:B------:R1:W5:Y:S01]  /*b450*/  @!P0 LDG.E.U16 R93, desc[UR24][R4.64] ;  /* 0x00000018045d8981 */ /* 0x000362000c1e1500 */
[----:B------:R-:W-:Y:S02]  /*b460*/  ISETP.GE.U32.AND P0, PT, R20, 0x7ffffeb1, PT ;  /* 0x7ffffeb11400780c */ /* 0x000fe40003f06070 */
[----:B0-----:R-:W-:Y:S01]  /*b470*/  IADD3 R40, P5, PT, R19, R2, RZ ;  /* 0x0000000213287210 */ /* 0x001fe20007fbe0ff */
[----:B------:R-:W-:Y:S01]  /*b480*/  STL [R1+0x6ec], R43 ;  /* 0x0006ec2b01007387 */ /* 0x000fe20000100800 */
[----:B------:R-:W-:Y:S02]  /*b490*/  IMAD R20, R3, 0x4f, RZ ;  /* 0x0000004f03147824 */ /* 0x000fe400078e02ff */
[----:B------:R-:W-:Y:S01]  /*b4a0*/  LEA.HI.X.SX32 R21, R71, R0, 0x1, P5 ;  /* 0x0000000047157211 */ /* 0x000fe200028f0eff */
[----:B------:R0:W-:Y:S01]  /*b4b0*/  STL [R1+0x6e8], R33 ;  /* 0x0006e82101007387 */ /* 0x0001e20000100800 */
[----:B------:R-:W-:Y:S01]  /*b4c0*/  PRMT R92, RZ, 0x7610, R92 ;  /* 0x00007610ff5c7816 */ /* 0x000fe2000000005c */
[----:B-1----:R-:W-:-:S02]  /*b4d0*/  @!P6 IMAD.MOV.U32 R4, RZ, RZ, R40 ;  /* 0x000000ffff04e224 */ /* 0x002fc400078e0028 */
[----:B------:R-:W-:Y:S02]  /*b4e0*/  @!P6 IMAD.MOV.U32 R5, RZ, RZ, R21 ;  /* 0x000000ffff05e224 */ /* 0x000fe400078e0015 */
[----:B------:R-:W-:Y:S01]  /*b4f0*/  VIADD R19, R6, 0xffffffb1 ;  /* 0xffffffb106137836 */ /* 0x000fe20000000000 */
[----:B------:R-:W-:Y:S02]  /*b500*/  PRMT R91, RZ, 0x7610, R91 ;  /* 0x00007610ff5b7816 */ /* 0x000fe4000000005b */
[----:B------:R1:W5:Y:S01]  /*b510*/  @!P6 LDG.E.U16 R92, desc[UR24][R4.64] ;  /* 0x00000018045ce981 */ /* 0x000362000c1e1500 */
[----:B0-----:R-:W-:-:S04]  /*b520*/  IADD3 R33, P5, PT, R18, R2, RZ ;  /* 0x0000000212217210 */ /* 0x001fc80007fbe0ff */
[----:B------:R-:W-:Y:S01]  /*b530*/  LEA.HI.X.SX32 R20, R20, R0, 0x1, P5 ;  /* 0x0000000014147211 */ /* 0x000fe200028f0eff */
[----:B------:R-:W-:Y:S01]  /*b540*/  VIADD R18, R6, 0xffffffb2 ;  /* 0xffffffb206127836 */ /* 0x000fe20000000000 */
[----:B------:R-:W-:Y:S01]  /*b550*/  ISETP.GE.U32.AND P6, PT, R19, 0x7ffffeb2, PT ;  /* 0x7ffffeb21300780c */ /* 0x000fe20003fc6070 */
[----:B------:R-:W-:Y:S01]  /*b560*/  STL [R1+0x6e4], R40 ;  /* 0x0006e42801007387 */ /* 0x000fe20000100800 */
[----:B-1----:R-:W-:Y:S02]  /*b570*/  @!P0 IMAD.MOV.U32 R4, RZ, RZ, R33 ;  /* 0x000000ffff048224 */ /* 0x002fe400078e0021 */
[----:B------:R-:W-:Y:S01]  /*b580*/  @!P0 IMAD.MOV.U32 R5, RZ, RZ, R20 ;  /* 0x000000ffff058224 */ /* 0x000fe200078e0014 */
[----:B------:R0:W-:Y:S01]  /*b590*/  STL [R1+0x6e0], R21 ;  /* 0x0006e01501007387 */ /* 0x0001e20000100800 */
[----:B------:R-:W-:-:S03]  /*b5a0*/  IMAD R43, R3, 0x4e, RZ ;  /* 0x0000004e032b7824 */ /* 0x000fc600078e02ff */
[----:B------:R1:W5:Y:S01]  /*b5b0*/  @!P0 LDG.E.U16 R91, desc[UR24][R4.64] ;  /* 0x00000018045b8981 */ /* 0x000362000c1e1500 */
[----:B------:R-:W-:-:S03]  /*b5c0*/  ISETP.GE.U32.AND P0, PT, R18, 0x7ffffeb3, PT ;  /* 0x7ffffeb31200780c */ /* 0x000fc60003f06070 */
[----:B------:R-:W-:Y:S01]  /*b5d0*/  STL [R1+0x6dc], R33 ;  /* 0x0006dc2101007387 */ /* 0x000fe20000100800 */
[----:B0-----:R-:W-:-:S03]  /*b5e0*/  IADD3 R21, P5, PT, R8, R2, RZ ;  /* 0x0000000208157210 */ /* 0x001fc60007fbe0ff */
[----:B------:R0:W-:Y:S01]  /*b5f0*/  STL [R1+0x6d8], R20 ;  /* 0x0006d81401007387 */ /* 0x0001e20000100800 */
[----:B------:R-:W-:Y:S01]  /*b600*/  IMAD R18, R3, 0x4d, RZ ;  /* 0x0000004d03127824 */ /* 0x000fe200078e02ff */
[----:B------:R-:W-:Y:S01]  /*b610*/  PRMT R90, RZ, 0x7610, R90 ;  /* 0x00007610ff5a7816 */ /* 0x000fe2000000005a */
[----:B-1----:R-:W-:Y:S01]  /*b620*/  @!P6 IMAD.MOV.U32 R4, RZ, RZ, R21 ;  /* 0x000000ffff04e224 */ /* 0x002fe200078e0015 */
[----:B0-----:R-:W-:Y:S02]  /*b630*/  LEA.HI.X.SX32 R20, R43, R0, 0x1, P5 ;  /* 0x000000002b147211 */ /* 0x001fe400028f0eff */
[----:B------:R-:W-:Y:S01]  /*b640*/  IADD3 R19, P5, PT, R7, R2, RZ ;  /* 0x0000000207137210 */ /* 0x000fe20007fbe0ff */
[----:B------:R-:W-:Y:S02]  /*b650*/  VIADD R8, R6, 0xffffffb3 ;  /* 0xffffffb306087836 */ /* 0x000fe40000000000 */
[----:B------:R-:W-:Y:S01]  /*b660*/  @!P6 IMAD.MOV.U32 R5, RZ, RZ, R20 ;  /* 0x000000ffff05e224 */ /* 0x000fe200078e0014 */
[----:B------:R-:W-:-:S02]  /*b670*/  LEA.HI.X.SX32 R18, R18, R0, 0x1, P5 ;  /* 0x0000000012127211 */ /* 0x000fc400028f0eff */
[----:B------:R-:W-:Y:S02]  /*b680*/  PRMT R89, RZ, 0x7610, R89 ;  /* 0x00007610ff597816 */ /* 0x000fe40000000059 */
[----:B------:R0:W5:Y:S01]  /*b690*/  @!P6 LDG.E.U16 R90, desc[UR24][R4.64] ;  /* 0x00000018045ae981 */ /* 0x000162000c1e1500 */
[----:B------:R-:W-:Y:S01]  /*b6a0*/  ISETP.GE.U32.AND P6, PT, R8, 0x7ffffeb4, PT ;  /* 0x7ffffeb40800780c */ /* 0x000fe20003fc6070 */
[----:B------:R-:W-:Y:S01]  /*b6b0*/  VIADD R7, R6, 0xffffffb4 ;  /* 0xffffffb406077836 */ /* 0x000fe20000000000 */
[----:B------:R-:W-:Y:S01]  /*b6c0*/  IADD3 R9, P5, PT, R9, R2, RZ ;  /* 0x0000000209097210 */ /* 0x000fe20007fbe0ff */
[----:B------:R-:W-:Y:S01]  /*b6d0*/  IMAD R70, R3, 0x4c, RZ ;  /* 0x0000004c03467824 */ /* 0x000fe200078e02ff */
[----:B------:R-:W-:Y:S01]  /*b6e0*/  STL [R1+0x6d4], R21 ;  /* 0x0006d41501007387 */ /* 0x000fe20000100800 */
[----:B0-----:R-:W-:Y:S02]  /*b6f0*/  @!P0 IMAD.MOV.U32 R4, RZ, RZ, R19 ;  /* 0x000000ffff048224 */ /* 0x001fe400078e0013 */
[----:B------:R-:W-:Y:S01]  /*b700*/  @!P0 IMAD.MOV.U32 R5, RZ, RZ, R18 ;  /* 0x000000ffff058224 */ /* 0x000fe200078e0012 */
[----:B------:R-:W-:Y:S04]  /*b710*/  STL [R1+0x6d0], R20 ;  /* 0x0006d01401007387 */ /* 0x000fe80000100800 */
[----:B------:R0:W5:Y:S01]  /*b720*/  @!P0 LDG.E.U16 R89, desc[UR24][R4.64] ;  /* 0x0000001804598981 */ /* 0x000162000c1e1500 */
[----:B------:R-:W-:-:S03]  /*b730*/  ISETP.GE.U32.AND P0, PT, R7, 0x7ffffeb5, PT ;  /* 0x7ffffeb50700780c */ /* 0x000fc60003f06070 */
[----:B------:R-:W-:Y:S01]  /*b740*/  STL [R1+0x6cc], R19 ;  /* 0x0006cc1301007387 */ /* 0x000fe20000100800 */
[----:B------:R-:W-:-:S03]  /*b750*/  IMAD R8, R3, 0x4b, RZ ;  /* 0x0000004b03087824 */ /* 0x000fc600078e02ff */
[----:B------:R1:W-:Y:S01]  /*b760*/  STL [R1+0x6c8], R18 ;  /* 0x0006c81201007387 */ /* 0x0003e20000100800 */
[----:B------:R-:W-:Y:S01]  /*b770*/  PRMT R88, RZ, 0x7610, R88 ;  /* 0x00007610ff587816 */ /* 0x000fe20000000058 */
[----:B0-----:R-:W-:Y:S02]  /*b780*/  @!P6 IMAD.MOV.U32 R4, RZ, RZ, R9 ;  /* 0x000000ffff04e224 */ /* 0x001fe400078e0009 */
[----:B------:R-:W-:Y:S01]  /*b790*/  VIADD R7, R6, 0xffffffb5 ;  /* 0xffffffb506077836 */ /* 0x000fe20000000000 */
[----:B-1----:R-:W-:Y:S02]  /*b7a0*/  LEA.HI.X.SX32 R18, R70, R0, 0x1, P5 ;  /* 0x0000000046127211 */ /* 0x002fe400028f0eff */
[----:B------:R-:W-:-:S03]  /*b7b0*/  IADD3 R10, P5, PT, R10, R2, RZ ;  /* 0x000000020a0a7210 */ /* 0x000fc60007fbe0ff */
[----:B------:R-:W-:Y:S01]  /*b7c0*/  @!P6 IMAD.MOV.U32 R5, RZ, RZ, R18 ;  /* 0x000000ffff05e224 */ /* 0x000fe200078e0012 */
[----:B------:R-:W-:Y:S02]  /*b7d0*/  LEA.HI.X.SX32 R8, R8, R0, 0x1, P5 ;  /* 0x0000000008087211 */ /* 0x000fe400028f0eff */
[----:B------:R-:W-:Y:S02]  /*b7e0*/  PRMT R87, RZ, 0x7610, R87 ;  /* 0x00007610ff577816 */ /* 0x000fe40000000057 */
[----:B------:R0:W5:Y:S01]  /*b7f0*/  @!P6 LDG.E.U16 R88, desc[UR24][R4.64] ;  /* 0x000000180458e981 */ /* 0x000162000c1e1500 */
[----:B------:R-:W-:Y:S01]  /*b800*/  ISETP.GE.U32.AND P6, PT, R7, 0x7ffffeb6, PT ;  /* 0x7ffffeb60700780c */ /* 0x000fe20003fc6070 */
[----:B------:R-:W-:Y:S02]  /*b810*/  VIADD R7, R6, 0xffffffb6 ;  /* 0xffffffb606077836 */ /* 0x000fe40000000000 */
[----:B------:R1:W-:Y:S01]  /*b820*/  STL [R1+0x6c4], R9 ;  /* 0x0006c40901007387 */ /* 0x0003e20000100800 */
[----:B------:R-:W-:-:S02]  /*b830*/  IMAD R40, R3, 0x4a, RZ ;  /* 0x0000004a03287824 */ /* 0x000fc400078e02ff */
[----:B0-----:R-:W-:Y:S02]  /*b840*/  @!P0 IMAD.MOV.U32 R4, RZ, RZ, R10 ;  /* 0x000000ffff048224 */ /* 0x001fe400078e000a */
[----:B------:R-:W-:Y:S01]  /*b850*/  @!P0 IMAD.MOV.U32 R5, RZ, RZ, R8 ;  /* 0x000000ffff058224 */ /* 0x000fe200078e0008 */
[----:B-1----:R-:W-:Y:S01]  /*b860*/  IADD3 R9, P5, PT, R12, R2, RZ ;  /* 0x000000020c097210 */ /* 0x002fe20007fbe0ff */
[----:B------:R-:W-:Y:S04]  /*b870*/  STL [R1+0x6c0], R18 ;  /* 0x0006c01201007387 */ /* 0x000fe80000100800 */
[----:B------:R0:W5:Y:S01]  /*b880*/  @!P0 LDG.E.U16 R87, desc[UR24][R4.64] ;  /* 0x0000001804578981 */ /* 0x000162000c1e1500 */
[----:B------:R-:W-:Y:S02]  /*b890*/  ISETP.GE.U32.AND P0, PT, R7, 0x7ffffeb7, PT ;  /* 0x7ffffeb70700780c */ /* 0x000fe40003f06070 */
[----:B------:R-:W-:Y:S01]  /*b8a0*/  LEA.HI.X.SX32 R12, R40, R0, 0x1, P5 ;  /* 0x00000000280c7211 */ /* 0x000fe200028f0eff */
[----:B------:R1:W-:Y:S04]  /*b8b0*/  STL [R1+0x6bc], R10 ;  /* 0x0006bc0a01007387 */ /* 0x0003e80000100800 */
[----:B------:R2:W-:Y:S01]  /*b8c0*/  STL [R1+0x6b8], R8 ;  /* 0x0006b80801007387 */ /* 0x0005e20000100800 */
[----:B------:R-:W-:Y:S01]  /*b8d0*/  PRMT R86, RZ, 0x7610, R86 ;  /* 0x00007610ff567816 */ /* 0x000fe20000000056 */
[----:B0-----:R-:W-:Y:S01]  /*b8e0*/  @!P6 IMAD.MOV.U32 R4, RZ, RZ, R9 ;  /* 0x000000ffff04e224 */ /* 0x001fe200078e0009 */
[----:B-1----:R-:W-:Y:S01]  /*b8f0*/  IADD3 R10, P5, PT, R11, R2, RZ ;  /* 0x000000020b0a7210 */ /* 0x002fe20007fbe0ff */
[----:B--2---:R-:W-:-:S02]  /*b900*/  IMAD R8, R3, 0x49, RZ ;  /* 0x0000004903087824 */ /* 0x004fc400078e02ff */
[----:B------:R-:W-:Y:S02]  /*b910*/  @!P6 IMAD.MOV.U32 R5, RZ, RZ, R12 ;  /* 0x000000ffff05e224 */ /* 0x000fe400078e000c */
[----:B------:R-:W-:Y:S01]  /*b920*/  VIADD R7, R6, 0xffffffb7 ;  /* 0xffffffb706077836 */ /* 0x000fe20000000000 */
[----:B------:R-:W-:Y:S02]  /*b930*/  LEA.HI.X.SX32 R8, R8, R0, 0x1, P5 ;  /* 0x0000000008087211 */ /* 0x000fe400028f0eff */
[----:B------:R0:W5:Y:S01]  /*b940*/  @!P6 LDG.E.U16 R86, desc[UR24][R4.64] ;  /* 0x000000180456e981 */ /* 0x000162000c1e1500 */
[----:B------:R-:W-:Y:S02]  /*b950*/  PRMT R85, RZ, 0x7610, R85 ;  /* 0x00007610ff557816 */ /* 0x000fe40000000055 */
[----:B------:R-:W-:Y:S01]  /*b960*/  ISETP.GE.U32.AND P6, PT, R7, 0x7ffffeb8, PT ;  /* 0x7ffffeb80700780c */ /* 0x000fe20003fc6070 */
[----:B------:R-:W-:Y:S01]  /*b970*/  VIADD R7, R6, 0xffffffb8 ;  /* 0xffffffb806077836 */ /* 0x000fe20000000000 */
[----:B------:R1:W-:Y:S01]  /*b980*/  STL [R1+0x6b4], R9 ;  /* 0x0006b40901007387 */ /* 0x0003e20000100800 */
[----:B------:R-:W-:-:S02]  /*b990*/  IMAD R69, R3, 0x48, RZ ;  /* 0x0000004803457824 */ /* 0x000fc400078e02ff */
[----:B0-----:R-:W-:Y:S02]  /*b9a0*/  @!P0 IMAD.MOV.U32 R4, RZ, RZ, R10 ;  /* 0x000000ffff048224 */ /* 0x001fe400078e000a */
[----:B------:R-:W-:Y:S01]  /*b9b0*/  @!P0 IMAD.MOV.U32 R5, RZ, RZ, R8 ;  /* 0x000000ffff058224 */ /* 0x000fe200078e0008 */
[----:B------:R-:W-:Y:S01]  /*b9c0*/  STL [R1+0x6b0], R12 ;  /* 0x0006b00c01007387 */ /* 0x000fe20000100800 */
[----:B-1----:R-:W-:-:S03]  /*b9d0*/  IADD3 R9, P5, PT, R13, R2, RZ ;  /* 0x000000020d097210 */ /* 0x002fc60007fbe0ff */
        /* <DEDUP_REMOVED lines=20> */
[----:B------:R0:W-:Y:S01]  /*bb20*/  STL [R1+0x6a0], R11 ;  /* 0x0006a00b01007387 */ /* 0x0001e20000100800 */
[----:B-1----:R-:W-:-:S03]  /*bb30*/  IADD3 R9, P5, PT, R15, R2, RZ ;  /* 0x000000020f097210 */ /* 0x002fc60007fbe0ff */
[----:B------:R1:W5:Y:S01]  /*bb40*/  @!P0 LDG.E.U16 R83, desc[UR24][R4.64] ;  /* 0x0000001804538981 */ /* 0x000362000c1e1500 */
[----:B------:R-:W-:-:S03]  /*bb50*/  ISETP.GE.U32.AND P0, PT, R7, 0x7ffffebb, PT ;  /* 0x7ffffebb0700780c */ /* 0x000fc60003f06070 */
[----:B------:R2:W-:Y:S01]  /*bb60*/  STL [R1+0x69c], R10 ;  /* 0x00069c0a01007387 */ /* 0x0005e20000100800 */
[----:B0-----:R-:W-:-:S03]  /*bb70*/  LEA.HI.X.SX32 R11, R21, R0, 0x1, P5 ;  /* 0x00000000150b7211 */ /* 0x001fc600028f0eff */
[----:B------:R0:W-:Y:S01]  /*bb80*/  STL [R1+0x698], R8 ;  /* 0x0006980801007387 */ /* 0x0001e20000100800 */
[----:B------:R-:W-:Y:S01]  /*bb90*/  PRMT R82, RZ, 0x7610, R82 ;  /* 0x00007610ff527816 */ /* 0x000fe20000000052 */
[----:B-1----:R-:W-:Y:S01]  /*bba0*/  @!P6 IMAD.MOV.U32 R4, RZ, RZ, R9 ;  /* 0x000000ffff04e224 */ /* 0x002fe200078e0009 */
[----:B--2---:R-:W-:Y:S01]  /*bbb0*/  IADD3 R10, P5, PT, R16, R2, RZ ;  /* 0x00000002100a7210 */ /* 0x004fe20007fbe0ff */
[----:B0-----:R-:W-:Y:S02]  /*bbc0*/  IMAD R8, R3, 0x45, RZ ;  /* 0x0000004503087824 */ /* 0x001fe400078e02ff */
[----:B------:R-:W-:Y:S02]  /*bbd0*/  @!P6 IMAD.MOV.U32 R5, RZ, RZ, R11 ;  /* 0x000000ffff05e224 */ /* 0x000fe400078e000b */
[----:B------:R-:W-:Y:S01]  /*bbe0*/  VIADD R7, R6, 0xffffffbb ;  /* 0xffffffbb06077836 */ /* 0x000fe20000000000 */
[----:B------:R-:W-:Y:S02]  /*bbf0*/  LEA.HI.X.SX32 R8, R8, R0, 0x1, P5 ;  /* 0x0000000008087211 */ /* 0x000fe400028f0eff */
[----:B------:R0:W5:Y:S01]  /*bc00*/  @!P6 LDG.E.U16 R82, desc[UR24][R4.64] ;  /* 0x000000180452e981 */ /* 0x000162000c1e1500 */
[----:B------:R-:W-:-:S02]  /*bc10*/  PRMT R81, RZ, 0x7610, R81 ;  /* 0x00007610ff517816 */ /* 0x000fc40000000051 */
[----:B------:R-:W-:Y:S01]  /*bc20*/  ISETP.GE.U32.AND P6, PT, R7, 0x7ffffebc, PT ;  /* 0x7ffffebc0700780c */ /* 0x000fe20003fc6070 */
[----:B------:R-:W-:Y:S01]  /*bc30*/  VIADD R7, R6, 0xffffffbc ;  /* 0xffffffbc06077836 */ /* 0x000fe20000000000 */
[----:B------:R1:W-:Y:S01]  /*bc40*/  STL [R1+0x694], R9 ;  /* 0x0006940901007387 */ /* 0x0003e20000100800 */
[C---:B------:R-:W-:Y:S02]  /*bc50*/  IMAD R33, R3.reuse, 0x44, RZ ;  /* 0x0000004403217824 */ /* 0x040fe400078e02ff */
[----:B0-----:R-:W-:Y:S02]  /*bc60*/  @!P0 IMAD.MOV.U32 R4, RZ, RZ, R10 ;  /* 0x000000ffff048224 */ /* 0x001fe400078e000a */
[----:B------:R-:W-:Y:S01]  /*bc70*/  @!P0 IMAD.MOV.U32 R5, RZ, RZ, R8 ;  /* 0x000000ffff058224 */ /* 0x000fe200078e0008 */
[----:B------:R0:W-:Y:S01]  /*bc80*/  STL [R1+0x690], R11 ;  /* 0x0006900b01007387 */ /* 0x0001e20000100800 */
[----:B------:R-:W-:Y:S01]  /*bc90*/  IMAD R72, R3, 0x86, RZ ;  /* 0x0000008603487824 */ /* 0x000fe200078e02ff */
[----:B-1----:R-:W-:-:S02]  /*bca0*/  IADD3 R9, P5, PT, R17, R2, RZ ;  /* 0x0000000211097210 */ /* 0x002fc40007fbe0ff */
        /* <DEDUP_REMOVED lines=8> */
[C---:B0-----:R-:W-:Y:S02]  /*bd30*/  IMAD R8, R3.reuse, 0x43, RZ ;  /* 0x0000004303087824 */ /* 0x041fe400078e02ff */
[----:B------:R-:W-:Y:S02]  /*bd40*/  @!P6 IMAD.MOV.U32 R5, RZ, RZ, R11 ;  /* 0x000000ffff05e224 */ /* 0x000fe400078e000b */
[----:B------:R-:W-:Y:S01]  /*bd50*/  VIADD R7, R6, 0xffffffbd ;  /* 0xffffffbd06077836 */ /* 0x000fe20000000000 */
[----:B------:R-:W-:Y:S01]  /*bd60*/  LEA.HI.X.SX32 R8, R8, R0, 0x1, P5 ;  /* 0x0000000008087211 */ /* 0x000fe200028f0eff */
[----:B------:R-:W-:Y:S01]  /*bd70*/  IMAD R73, R3, 0x84, RZ ;  /* 0x0000008403497824 */ /* 0x000fe200078e02ff */
        /* <DEDUP_REMOVED lines=17> */
[----:B-1----:R-:W-:Y:S02]  /*be90*/  @!P6 IMAD.MOV.U32 R4, RZ, RZ, R9 ;  /* 0x000000ffff04e224 */ /* 0x002fe400078e0009 */
[----:B------:R-:W-:Y:S01]  /*bea0*/  STL [R1+0x674], R9 ;  /* 0x0006740901007387 */ /* 0x000fe20000100800 */
[----:B--2---:R-:W-:Y:S01]  /*beb0*/  IADD3 R10, P5, PT, R130, R2, RZ ;  /* 0x00000002820a7210 */ /* 0x004fe20007fbe0ff */
[----:B0-----:R-:W-:Y:S02]  /*bec0*/  IMAD R8, R3, 0x41, RZ ;  /* 0x0000004103087824 */ /* 0x001fe400078e02ff */
[----:B------:R0:W-:Y:S01]  /*bed0*/  STL [R1+0x670], R11 ;  /* 0x0006700b01007387 */ /* 0x0001e20000100800 */
[----:B------:R-:W-:Y:S02]  /*bee0*/  @!P6 IMAD.MOV.U32 R5, RZ, RZ, R11 ;  /* 0x000000ffff05e224 */ /* 0x000fe400078e000b */
[----:B------:R-:W-:Y:S01]  /*bef0*/  VIADD R7, R6, 0xffffffc0 ;  /* 0xffffffc006077836 */ /* 0x000fe20000000000 */
[----:B------:R-:W-:-:S02]  /*bf00*/  PRMT R77, RZ, 0x7610, R77 ;  /* 0x00007610ff4d7816 */ /* 0x000fc4000000004d */
[----:B------:R1:W5:Y:S01]  /*bf10*/  @!P6 LDG.E.U16 R78, desc[UR24][R4.64] ;  /* 0x00000018044ee981 */ /* 0x000362000c1e1500 */
[----:B0-----:R-:W-:Y:S02]  /*bf20*/  LEA.HI.X.SX32 R11, R8, R0, 0x1, P5 ;  /* 0x00000000080b7211 */ /* 0x001fe400028f0eff */
[----:B------:R-:W-:Y:S01]  /*bf30*/  ISETP.GE.U32.AND P6, PT, R7, 0x7ffffec1, PT ;  /* 0x7ffffec10700780c */ /* 0x000fe20003fc6070 */
[----:B------:R-:W-:Y:S02]  /*bf40*/  VIADD R7, R6, 0xffffffc1 ;  /* 0xffffffc106077836 */ /* 0x000fe40000000000 */
[----:B-1----:R-:W-:Y:S02]  /*bf50*/  @!P0 IMAD.MOV.U32 R4, RZ, RZ, R10 ;  /* 0x000000ffff048224 */ /* 0x002fe400078e000a */
[----:B------:R-:W-:Y:S01]  /*bf60*/  @!P0 IMAD.MOV.U32 R5, RZ, RZ, R11 ;  /* 0x000000ffff058224 */ /* 0x000fe200078e000b */
[----:B------:R-:W-:Y:S01]  /*bf70*/  IADD3 R9, P5, PT, R22, R2, RZ ;  /* 0x0000000216097210 */ /* 0x000fe20007fbe0ff */
[----:B------:R-:W-:-:S03]  /*bf80*/  IMAD R8, R3, 0x3f, RZ ;  /* 0x0000003f03087824 */ /* 0x000fc600078e02ff */
[----:B------:R0:W5:Y:S01]  /*bf90*/  @!P0 LDG.E.U16 R77, desc[UR24][R4.64] ;  /* 0x00000018044d8981 */ /* 0x000162000c1e1500 */
[----:B------:R-:W-:Y:S01]  /*bfa0*/  ISETP.GE.U32.AND P0, PT, R7, 0x7ffffec2, PT ;  /* 0x7ffffec20700780c */ /* 0x000fe20003f06070 */
[----:B------:R-:W-:Y:S01]  /*bfb0*/  IMAD R20, R3, 0x3e, RZ ;  /* 0x0000003e03147824 */ /* 0x000fe200078e02ff */
[----:B------:R-:W-:Y:S01]  /*bfc0*/  LEA.HI.X.SX32 R8, R8, R0, 0x1, P5 ;  /* 0x0000000008087211 */ /* 0x000fe200028f0eff */
[----:B------:R1:W-:Y:S01]  /*bfd0*/  STL [R1+0x66c], R10 ;  /* 0x00066c0a01007387 */ /* 0x0003e20000100800 */
[----:B------:R-:W-:Y:S01]  /*bfe0*/  PRMT R76, RZ, 0x7610, R76 ;  /* 0x00007610ff4c7816 */ /* 0x000fe2000000004c */
[----:B------:R-:W-:Y:S02]  /*bff0*/  VIADD R7, R6, 0xffffffc2 ;  /* 0xffffffc206077836 */ /* 0x000fe40000000000 */
[----:B------:R2:W-:Y:S01]  /*c000*/  STL [R1+0x668], R11 ;  /* 0x0006680b01007387 */ /* 0x0005e20000100800 */
[----:B0-----:R-:W-:Y:S01]  /*c010*/  @!P6 IMAD.MOV.U32 R4, RZ, RZ, R9 ;  /* 0x000000ffff04e224 */ /* 0x001fe200078e0009 */
[----:B-1----:R-:W-:Y:S01]  /*c020*/  IADD3 R10, P5, PT, R23, R2, RZ ;  /* 0x00000002170a7210 */ /* 0x002fe20007fbe0ff */
[----:B------:R-:W-:-:S03]  /*c030*/  @!P6 IMAD.MOV.U32 R5, RZ, RZ, R8 ;  /* 0x000000ffff05e224 */ /* 0x000fc600078e0008 */
[----:B--2---:R-:W-:Y:S02]  /*c040*/  LEA.HI.X.SX32 R11, R20, R0, 0x1, P5 ;  /* 0x00000000140b7211 */ /* 0x004fe400028f0eff */
[----:B------:R0:W5:Y:S01]  /*c050*/  @!P6 LDG.E.U16 R76, desc[UR24][R4.64] ;  /* 0x00000018044ce981 */ /* 0x000162000c1e1500 */
[----:B------:R-:W-:Y:S02]  /*c060*/  PRMT R67, RZ, 0x7610, R67 ;  /* 0x00007610ff437816 */ /* 0x000fe40000000043 */
[----:B------:R-:W-:Y:S01]  /*c070*/  ISETP.GE.U32.AND P6, PT, R7, 0x7ffffec3, PT ;  /* 0x7ffffec30700780c */ /* 0x000fe20003fc6070 */
[----:B------:R1:W-:Y:S01]  /*c080*/  STL [R1+0x65c], R9 ;  /* 0x00065c0901007387 */ /* 0x0003e20000100800 */
[----:B------:R-:W-:-:S03]  /*c090*/  VIADD R7, R6, 0xffffffc3 ;  /* 0xffffffc306077836 */ /* 0x000fc60000000000 */
        /* <DEDUP_REMOVED lines=8> */
[----:B------:R1:W-:Y:S02]  /*c120*/  STL [R1+0x654], R10 ;  /* 0x0006540a01007387 */ /* 0x0003e40000100800 */
[----:B------:R-:W-:Y:S02]  /*c130*/  LEA.HI.X.SX32 R8, R8, R0, 0x1, P5 ;  /* 0x0000000008087211 */ /* 0x000fe400028f0eff */
[----:B------:R-:W-:Y:S01]  /*c140*/  PRMT R66, RZ, 0x7610, R66 ;  /* 0x00007610ff427816 */ /* 0x000fe20000000042 */
[----:B------:R2:W-:Y:S01]  /*c150*/  STL [R1+0x650], R11 ;  /* 0x0006500b01007387 */ /* 0x0005e20000100800 */
[----:B0-----:R-:W-:Y:S01]  /*c160*/  @!P6 IMAD.MOV.U32 R4, RZ, RZ, R9 ;  /* 0x000000ffff04e224 */ /* 0x001fe200078e0009 */
[----:B-1----:R-:W-:Y:S01]  /*c170*/  IADD3 R10, P5, PT, R25, R2, RZ ;  /* 0x00000002190a7210 */ /* 0x002fe20007fbe0ff */
[----:B------:R-:W-:-:S02]  /*c180*/  @!P6 IMAD.MOV.U32 R5, RZ, RZ, R8 ;  /* 0x000000ffff05e224 */ /* 0x000fc400078e0008 */
[C---:B------:R-:W-:Y:S01]  /*c190*/  VIADD R7, R6.reuse, 0xffffffc4 ;  /* 0xffffffc406077836 */ /* 0x040fe20000000000 */
        /* <DEDUP_REMOVED lines=21> */
[----:B------:R-:W-:Y:S01]  /*c2f0*/  VIADD R7, R6, 0xffffffc6 ;  /* 0xffffffc606077836 */ /* 0x000fe20000000000 */
        /* <DEDUP_REMOVED lines=31> */
[----:B-1----:R-:W-:Y:S01]  /*c4f0*/  IADD3 R9, P5, PT, R30, R2, RZ ;  /* 0x000000021e097210 */ /* 0x002fe20007fbe0ff */
[----:B--2---:R-:W-:-:S03]  /*c500*/  IMAD R8, R3, 0x37, RZ ;  /* 0x0000003703087824 */ /* 0x004fc600078e02ff */
[----:B------:R0:W5:Y:S01]  /*c510*/  @!P0 LDG.E.U16 R61, desc[UR24][R4.64] ;  /* 0x00000018043d8981 */ /* 0x000162000c1e1500 */
[----:B------:R-:W-:-:S03]  /*c520*/  ISETP.GE.U32.AND P0, PT, R7, 0x7ffffeca, PT ;  /* 0x7ffffeca0700780c */ /* 0x000fc60003f06070 */
[----:B------:R1:W-:Y:S01]  /*c530*/  STL [R1+0x624], R10 ;  /* 0x0006240a01007387 */ /* 0x0003e20000100800 */
[----:B------:R-:W-:-:S03]  /*c540*/  PRMT R60, RZ, 0x7610, R60 ;  /* 0x00007610ff3c7816 */ /* 0x000fc6000000003c */
[----:B------:R2:W-:Y:S01]  /*c550*/  STL [R1+0x620], R11 ;  /* 0x0006200b01007387 */ /* 0x0005e20000100800 */
[----:B-1----:R-:W-:Y:S01]  /*c560*/  LEA.HI.X.SX32 R10, R8, R0, 0x1, P5 ;  /* 0x00000000080a7211 */ /* 0x002fe200028f0eff */
[----:B------:R-:W-:Y:S01]  /*c570*/  IMAD R8, R3, 0x36, RZ ;  /* 0x0000003603087824 */ /* 0x000fe200078e02ff */
[----:B--2---:R-:W-:Y:S01]  /*c580*/  IADD3 R11, P5, PT, R31, R2, RZ ;  /* 0x000000021f0b7210 */ /* 0x004fe20007fbe0ff */
[----:B0-----:R-:W-:Y:S02]  /*c590*/  @!P6 IMAD.MOV.U32 R4, RZ, RZ, R9 ;  /* 0x000000ffff04e224 */ /* 0x001fe400078e0009 */
[----:B------:R-:W-:Y:S01]  /*c5a0*/  @!P6 IMAD.MOV.U32 R5, RZ, RZ, R10 ;  /* 0x000000ffff05e224 */ /* 0x000fe200078e000a */
[----:B------:R-:W-:Y:S01]  /*c5b0*/  LEA.HI.X.SX32 R13, R8, R0, 0x1, P5 ;  /* 0x00000000080d7211 */ /* 0x000fe200028f0eff */
[C---:B------:R-:W-:Y:S01]  /*c5c0*/  VIADD R7, R6.reuse, 0xffffffca ;  /* 0xffffffca06077836 */ /* 0x040fe20000000000 */
[----:B------:R-:W-:Y:S02]  /*c5d0*/  PRMT R59, RZ, 0x7610, R59 ;  /* 0x00007610ff3b7816 */ /* 0x000fe4000000003b */
[----:B------:R0:W5:Y:S02]  /*c5e0*/  @!P6 LDG.E.U16 R60, desc[UR24][R4.64] ;  /* 0x00000018043ce981 */ /* 0x000164000c1e1500 */
[----:B------:R-:W-:Y:S01]  /*c5f0*/  ISETP.GE.U32.AND P6, PT, R7, 0x7ffffecb, PT ;  /* 0x7ffffecb0700780c */ /* 0x000fe20003fc6070 */
[----:B------:R-:W-:Y:S01]  /*c600*/  VIADD R7, R6, 0xffffffcb ;  /* 0xffffffcb06077836 */ /* 0x000fe20000000000 */
[----:B------:R1:W-:Y:S01]  /*c610*/  STL [R1+0x61c], R9 ;  /* 0x00061c0901007387 */ /* 0x0003e20000100800 */
[----:B0-----:R-:W-:-:S02]  /*c620*/  @!P0 IMAD.MOV.U32 R4, RZ, RZ, R11 ;  /* 0x000000ffff048224 */ /* 0x001fc400078e000b */
[----:B------:R-:W-:Y:S01]  /*c630*/  @!P0 IMAD.MOV.U32 R5, RZ, RZ, R13 ;  /* 0x000000ffff058224 */ /* 0x000fe200078e000d */
[----:B------:R0:W-:Y:S01]  /*c640*/  STL [R1+0x618], R10 ;  /* 0x0006180a01007387 */ /* 0x0001e20000100800 */
[----:B-1----:R-:W-:-:S03]  /*c650*/  IMAD R9, R3, 0x35, RZ ;  /* 0x0000003503097824 */ /* 0x002fc600078e02ff */
[----:B------:R1:W5:Y:S01]  /*c660*/  @!P0 LDG.E.U16 R59, desc[UR24][R4.64] ;  /* 0x00000018043b8981 */ /* 0x000362000c1e1500 */
[----:B------:R-:W-:Y:S02]  /*c670*/  ISETP.GE.U32.AND P0, PT, R7, 0x7ffffecc, PT ;  /* 0x7ffffecc0700780c */ /* 0x000fe40003f06070 */
[----:B0-----:R-:W-:Y:S01]  /*c680*/  IADD3 R10, P5, PT, R32, R2, RZ ;  /* 0x00000002200a7210 */ /* 0x001fe20007fbe0ff */
[----:B------:R0:W-:Y:S01]  /*c690*/  STL [R1+0x614], R11 ;  /* 0x0006140b01007387 */ /* 0x0001e20000100800 */
[----:B------:R-:W-:-:S03]  /*c6a0*/  IMAD R7, R3, 0x34, RZ ;  /* 0x0000003403077824 */ /* 0x000fc600078e02ff */
[----:B------:R2:W-:Y:S01]  /*c6b0*/  STL [R1+0x610], R13 ;  /* 0x0006100d01007387 */ /* 0x0005e20000100800 */
[----:B------:R-:W-:Y:S02]  /*c6c0*/  PRMT R58, RZ, 0x7610, R58 ;  /* 0x00007610ff3a7816 */ /* 0x000fe4000000003a */
[----:B0-----:R-:W-:Y:S01]  /*c6d0*/  LEA.HI.X.SX32 R11, R9, R0, 0x1, P5 ;  /* 0x00000000090b7211 */ /* 0x001fe200028f0eff */
[----:B-1----:R-:W-:Y:S01]  /*c6e0*/  @!P6 IMAD.MOV.U32 R4, RZ, RZ, R10 ;  /* 0x000000ffff04e224 */ /* 0x002fe200078e000a */
[----:B--2---:R-:W-:-:S03]  /*c6f0*/  IADD3 R13, P5, PT, R34, R2, RZ ;  /* 0x00000002220d7210 */ /* 0x004fc60007fbe0ff */
[----:B------:R-:W-:Y:S02]  /*c700*/  @!P6 IMAD.MOV.U32 R5, RZ, RZ, R11 ;  /* 0x000000ffff05e224 */ /* 0x000fe400078e000b */
[C---:B------:R-:W-:Y:S01]  /*c710*/  VIADD R9, R6.reuse, 0xffffffcc ;  /* 0xffffffcc06097836 */ /* 0x040fe20000000000 */
[----:B------:R-:W-:Y:S02]  /*c720*/  LEA.HI.X.SX32 R14, R7, R0, 0x1, P5 ;  /* 0x00000000070e7211 */ /* 0x000fe400028f0eff */
[----:B------:R0:W5:Y:S01]  /*c730*/  @!P6 LDG.E.U16 R58, desc[UR24][R4.64] ;  /* 0x00000018043ae981 */ /* 0x000162000c1e1500 */
[----:B------:R-:W-:Y:S02]  /*c740*/  PRMT R56, RZ, 0x7610, R56 ;  /* 0x00007610ff387816 */ /* 0x000fe40000000038 */
        /* <DEDUP_REMOVED lines=165> */
[----:B------:R-:W-:Y:S01]  /*d1a0*/  IMAD R17, R3, 0x24, RZ ;  /* 0x0000002403117824 */ /* 0x000fe200078e02ff */
[----:B------:R-:W-:Y:S02]  /*d1b0*/  PRMT R40, RZ, 0x7610, R40 ;  /* 0x00007610ff287816 */ /* 0x000fe40000000028 */
[----:B------:R2:W-:Y:S01]  /*d1c0*/  STL [R1+0x590], R156 ;  /* 0x0005909c01007387 */ /* 0x0005e20000100800 */
[----:B-1----:R-:W-:Y:S01]  /*d1d0*/  @!P6 IMAD.MOV.U32 R4, RZ, RZ, R23 ;  /* 0x000000ffff04e224 */ /* 0x002fe200078e0017 */
[----:B0-----:R-:W-:-:S02]  /*d1e0*/  LEA.HI.X.SX32 R152, R22, R0, 0x1, P5 ;  /* 0x0000000016987211 */ /* 0x001fc400028f0eff */
[----:B------:R-:W-:Y:S01]  /*d1f0*/  IADD3 R69, P5, PT, R69, R2, RZ ;  /* 0x0000000245457210 */ /* 0x000fe20007fbe0ff */
[----:B------:R-:W-:Y:S02]  /*d200*/  VIADD R22, R6, 0xffffffdc ;  /* 0xffffffdc06167836 */ /* 0x000fe40000000000 */
[----:B------:R-:W-:Y:S01]  /*d210*/  @!P6 IMAD.MOV.U32 R5, RZ, RZ, R152 ;  /* 0x000000ffff05e224 */ /* 0x000fe200078e0098 */
[----:B--2---:R-:W-:Y:S02]  /*d220*/  LEA.HI.X.SX32 R156, R17, R0, 0x1, P5 ;  /* 0x00000000119c7211 */ /* 0x004fe400028f0eff */
[----:B------:R-:W-:Y:S02]  /*d230*/  PRMT R41, RZ, 0x7610, R41 ;  /* 0x00007610ff297816 */ /* 0x000fe40000000029 */
[----:B------:R0:W5:Y:S01]  /*d240*/  @!P6 LDG.E.U16 R40, desc[UR24][R4.64] ;  /* 0x000000180428e981 */ /* 0x000162000c1e1500 */
[----:B------:R-:W-:Y:S01]  /*d250*/  ISETP.GE.U32.AND P6, PT, R22, 0x7ffffedd, PT ;  /* 0x7ffffedd1600780c */ /* 0x000fe20003fc6070 */
[----:B------:R-:W-:-:S02]  /*d260*/  VIADD R22, R6, 0xffffffdd ;  /* 0xffffffdd06167836 */ /* 0x000fc40000000000 */
[----:B------:R1:W-:Y:S01]  /*d270*/  STL [R1+0x58c], R23 ;  /* 0x00058c1701007387 */ /* 0x0003e20000100800 */
[----:B0-----:R-:W-:Y:S02]  /*d280*/  @!P0 IMAD.MOV.U32 R4, RZ, RZ, R69 ;  /* 0x000000ffff048224 */ /* 0x001fe400078e0045 */
[----:B------:R-:W-:Y:S01]  /*d290*/  @!P0 IMAD.MOV.U32 R5, RZ, RZ, R156 ;  /* 0x000000ffff058224 */ /* 0x000fe200078e009c */
[----:B------:R0:W-:Y:S01]  /*d2a0*/  STL [R1+0x588], R152 ;  /* 0x0005889801007387 */ /* 0x0001e20000100800 */
[----:B-1----:R-:W-:-:S03]  /*d2b0*/  IMAD R23, R3, 0x23, RZ ;  /* 0x0000002303177824 */ /* 0x002fc600078e02ff */
[----:B------:R1:W5:Y:S01]  /*d2c0*/  @!P0 LDG.E.U16 R41, desc[UR24][R4.64] ;  /* 0x0000001804298981 */ /* 0x000362000c1e1500 */
[----:B------:R-:W-:Y:S02]  /*d2d0*/  ISETP.GE.U32.AND P0, PT, R22, 0x7ffffede, PT ;  /* 0x7ffffede1600780c */ /* 0x000fe40003f06070 */
[----:B0-----:R-:W-:Y:S01]  /*d2e0*/  IADD3 R152, P5, PT, R21, R2, RZ ;  /* 0x0000000215987210 */ /* 0x001fe20007fbe0ff */
[----:B------:R0:W-:Y:S01]  /*d2f0*/  STL [R1+0x584], R69 ;  /* 0x0005844501007387 */ /* 0x0001e20000100800 */
[----:B------:R-:W-:Y:S02]  /*d300*/  IMAD R21, R3, 0x22, RZ ;  /* 0x0000002203157824 */ /* 0x000fe400078e02ff */
[----:B------:R-:W-:Y:S01]  /*d310*/  LEA.HI.X.SX32 R23, R23, R0, 0x1, P5 ;  /* 0x0000000017177211 */ /* 0x000fe200028f0eff */
[----:B------:R-:W-:Y:S01]  /*d320*/  STL [R1+0x580], R156 ;  /* 0x0005809c01007387 */ /* 0x000fe20000100800 */
[----:B------:R-:W-:Y:S01]  /*d330*/  PRMT R38, RZ, 0x7610, R38 ;  /* 0x00007610ff267816 */ /* 0x000fe20000000026 */
[----:B-1----:R-:W-:Y:S01]  /*d340*/  @!P6 IMAD.MOV.U32 R4, RZ, RZ, R152 ;  /* 0x000000ffff04e224 */ /* 0x002fe200078e0098 */
[----:B0-----:R-:W-:Y:S01]  /*d350*/  IADD3 R69, P5, PT, R33, R2, RZ ;  /* 0x0000000221457210 */ /* 0x001fe20007fbe0ff */
[----:B------:R0:W-:Y:S01]  /*d360*/  STL [R1+0x57c], R152 ;  /* 0x00057c9801007387 */ /* 0x0001e20000100800 */
[----:B------:R-:W-:-:S02]  /*d370*/  @!P6 IMAD.MOV.U32 R5, RZ, RZ, R23 ;  /* 0x000000ffff05e224 */ /* 0x000fc400078e0017 */
[----:B------:R-:W-:Y:S01]  /*d380*/  VIADD R22, R6, 0xffffffde ;  /* 0xffffffde06167836 */ /* 0x000fe20000000000 */
[----:B------:R-:W-:Y:S02]  /*d390*/  PRMT R39, RZ, 0x7610, R39 ;  /* 0x00007610ff277816 */ /* 0x000fe40000000027 */
[----:B------:R1:W5:Y:S01]  /*d3a0*/  @!P6 LDG.E.U16 R38, desc[UR24][R4.64] ;  /* 0x000000180426e981 */ /* 0x000362000c1e1500 */
[----:B0-----:R-:W-:Y:S02]  /*d3b0*/  LEA.HI.X.SX32 R152, R21, R0, 0x1, P5 ;  /* 0x0000000015987211 */ /* 0x001fe400028f0eff */
[----:B------:R-:W-:Y:S01]  /*d3c0*/  ISETP.GE.U32.AND P6, PT, R22, 0x7ffffedf, PT ;  /* 0x7ffffedf1600780c */ /* 0x000fe20003fc6070 */
[----:B------:R-:W-:Y:S01]  /*d3d0*/  VIADD R22, R6, 0xffffffe0 ;  /* 0xffffffe006167836 */ /* 0x000fe20000000000 */
[----:B------:R0:W-:Y:S01]  /*d3e0*/  STL [R1+0x578], R23 ;  /* 0x0005781701007387 */ /* 0x0001e20000100800 */
[----:B-1----:R-:W-:Y:S02]  /*d3f0*/  @!P0 IMAD.MOV.U32 R4, RZ, RZ, R69 ;  /* 0x000000ffff048224 */ /* 0x002fe400078e0045 */
[----:B------:R-:W-:Y:S01]  /*d400*/  @!P0 IMAD.MOV.U32 R5, RZ, RZ, R152 ;  /* 0x000000ffff058224 */ /* 0x000fe200078e0098 */
[----:B------:R-:W-:Y:S01]  /*d410*/  IADD3 R68, P5, PT, R68, R2, RZ ;  /* 0x0000000244447210 */ /* 0x000fe20007fbe0ff */
[----:B------:R-:W-:Y:S01]  /*d420*/  STL [R1+0x574], R69 ;  /* 0x0005744501007387 */ /* 0x000fe20000100800 */
[----:B0-----:R-:W-:-:S03]  /*d430*/  IMAD R23, R3, 0x21, RZ ;  /* 0x0000002103177824 */ /* 0x001fc600078e02ff */
[----:B------:R0:W5:Y:S01]  /*d440*/  @!P0 LDG.E.U16 R39, desc[UR24][R4.64] ;  /* 0x0000001804278981 */ /* 0x000162000c1e1500 */
[----:B------:R-:W-:-:S03]  /*d450*/  ISETP.GE.U32.AND P0, PT, R22, 0x7ffffee1, PT ;  /* 0x7ffffee11600780c */ /* 0x000fc60003f06070 */
[----:B------:R1:W-:Y:S01]  /*d460*/  STL [R1+0x570], R152 ;  /* 0x0005709801007387 */ /* 0x0003e20000100800 */
[----:B------:R-:W-:Y:S01]  /*d470*/  PRMT R37, RZ, 0x7610, R37 ;  /* 0x00007610ff257816 */ /* 0x000fe20000000025 */
[----:B------:R-:W-:Y:S01]  /*d480*/  VIADD R22, R6, 0xffffffe1 ;  /* 0xffffffe106167836 */ /* 0x000fe20000000000 */
[----:B-1----:R-:W-:Y:S01]  /*d490*/  LEA.HI.X.SX32 R152, R23, R0, 0x1, P5 ;  /* 0x0000000017987211 */ /* 0x002fe200028f0eff */
[----:B------:R-:W-:Y:S01]  /*d4a0*/  IMAD R23, R3, 0x1f, RZ ;  /* 0x0000001f03177824 */ /* 0x000fe200078e02ff */
[----:B------:R-:W-:Y:S01]  /*d4b0*/  IADD3 R69, P5, PT, R20, R2, RZ ;  /* 0x0000000214457210 */ /* 0x000fe20007fbe0ff */
[----:B0-----:R-:W-:Y:S02]  /*d4c0*/  @!P6 IMAD.MOV.U32 R4, RZ, RZ, R68 ;  /* 0x000000ffff04e224 */ /* 0x001fe400078e0044 */
[----:B------:R-:W-:Y:S01]  /*d4d0*/  @!P6 IMAD.MOV.U32 R5, RZ, RZ, R152 ;  /* 0x000000ffff05e224 */ /* 0x000fe200078e0098 */
[----:B------:R-:W-:Y:S02]  /*d4e0*/  LEA.HI.X.SX32 R156, R23, R0, 0x1, P5 ;  /* 0x00000000179c7211 */ /* 0x000fe400028f0eff */
[----:B------:R-:W-:-:S02]  /*d4f0*/  PRMT R35, RZ, 0x7610, R35 ;  /* 0x00007610ff237816 */ /* 0x000fc40000000023 */
[----:B------:R0:W5:Y:S01]  /*d500*/  @!P6 LDG.E.U16 R37, desc[UR24][R4.64] ;  /* 0x000000180425e981 */ /* 0x000162000c1e1500 */
[----:B------:R-:W-:Y:S01]  /*d510*/  ISETP.GE.U32.AND P6, PT, R22, 0x7ffffee2, PT ;  /* 0x7ffffee21600780c */ /* 0x000fe20003fc6070 */
[----:B------:R-:W-:Y:S02]  /*d520*/  VIADD R20, R6, 0xffffffe2 ;  /* 0xffffffe206147836 */ /* 0x000fe40000000000 */
[----:B------:R1:W-:Y:S01]  /*d530*/  STL [R1+0x56c], R68 ;  /* 0x00056c4401007387 */ /* 0x0003e20000100800 */
[----:B0-----:R-:W-:Y:S02]  /*d540*/  @!P0 IMAD.MOV.U32 R4, RZ, RZ, R69 ;  /* 0x000000ffff048224 */ /* 0x001fe400078e0045 */
[----:B------:R-:W-:Y:S01]  /*d550*/  @!P0 IMAD.MOV.U32 R5, RZ, RZ, R156 ;  /* 0x000000ffff058224 */ /* 0x000fe200078e009c */
[----:B------:R0:W-:Y:S01]  /*d560*/  STL [R1+0x568], R152 ;  /* 0x0005689801007387 */ /* 0x0001e20000100800 */
[----:B-1----:R-:W-:-:S03]  /*d570*/  IMAD R68, R3, 0x1e, RZ ;  /* 0x0000001e03447824 */ /* 0x002fc600078e02ff */
        /* <DEDUP_REMOVED lines=8> */
[----:B------:R-:W-:Y:S01]  /*d600*/  STL [R1+0x554], R152 ;  /* 0x0005549801007387 */ /* 0x000fe20000100800 */
[----:B0-----:R-:W-:Y:S02]  /*d610*/  LEA.HI.X.SX32 R156, R68, R0, 0x1, P5 ;  /* 0x00000000449c7211 */ /* 0x001fe400028f0eff */
[----:B------:R-:W-:Y:S01]  /*d620*/  IADD3 R69, P5, PT, R18, R2, RZ ;  /* 0x0000000212457210 */ /* 0x000fe20007fbe0ff */
[C---:B------:R-:W-:Y:S02]  /*d630*/  VIADD R19, R6.reuse, 0xffffffe3 ;  /* 0xffffffe306137836 */ /* 0x040fe40000000000 */
[----:B------:R0:W-:Y:S01]  /*d640*/  STL [R1+0x550], R156 ;  /* 0x0005509c01007387 */ /* 0x0001e20000100800 */
[----:B------:R-:W-:Y:S01]  /*d650*/  @!P6 IMAD.MOV.U32 R5, RZ, RZ, R156 ;  /* 0x000000ffff05e224 */ /* 0x000fe200078e009c */
[----:B------:R-:W-:Y:S01]  /*d660*/  PRMT R33, RZ, 0x7610, R33 ;  /* 0x00007610ff217816 */ /* 0x000fe20000000021 */
[----:B------:R-:W-:-:S03]  /*d670*/  VIADD R18, R6, 0xffffffe4 ;  /* 0xffffffe406127836 */ /* 0x000fc60000000000 */
[----:B------:R1:W5:Y:S01]  /*d680*/  @!P6 LDG.E.U16 R36, desc[UR24][R4.64] ;  /* 0x000000180424e981 */ /* 0x000362000c1e1500 */
[----:B0-----:R-:W-:Y:S02]  /*d690*/  LEA.HI.X.SX32 R156, R20, R0, 0x1, P5 ;  /* 0x00000000149c7211 */ /* 0x001fe400028f0eff */
[----:B------:R-:W-:Y:S01]  /*d6a0*/  ISETP.GE.U32.AND P6, PT, R19, 0x7ffffee4, PT ;  /* 0x7ffffee41300780c */ /* 0x000fe20003fc6070 */
[C---:B------:R-:W-:Y:S02]  /*d6b0*/  IMAD R20, R3.reuse, 0x1c, RZ ;  /* 0x0000001c03147824 */ /* 0x040fe400078e02ff */
        /* <DEDUP_REMOVED lines=37> */
[----:B------:R-:W-:-:S03]  /*d910*/  PRMT R29, RZ, 0x7610, R29 ;  /* 0x00007610ff1d7816 */ /* 0x000fc6000000001d */
[----:B------:R0:W5:Y:S01]  /*d920*/  @!P6 LDG.E.U16 R32, desc[UR24][R4.64] ;  /* 0x000000180420e981 */ /* 0x000162000c1e1500 */
[----:B------:R-:W-:Y:S01]  /*d930*/  ISETP.GE.U32.AND P6, PT, R7, 0x7ffffee8, PT ;  /* 0x7ffffee80700780c */ /* 0x000fe20003fc6070 */
[----:B------:R-:W-:Y:S02]  /*d940*/  VIADD R7, R6, 0xffffffe8 ;  /* 0xffffffe806077836 */ /* 0x000fe40000000000 */
[----:B------:R-:W-:Y:S01]  /*d950*/  STL [R1+0x534], R152 ;  /* 0x0005349801007387 */ /* 0x000fe20000100800 */
[----:B------:R-:W-:-:S03]  /*d960*/  IADD3 R9, P5, PT, R10, R2, RZ ;  /* 0x000000020a097210 */ /* 0x000fc60007fbe0ff */
[----:B------:R1:W-:Y:S01]  /*d970*/  STL [R1+0x530], R12 ;  /* 0x0005300c01007387 */ /* 0x0003e20000100800 */
[----:B0-----:R-:W-:Y:S02]  /*d980*/  @!P0 IMAD.MOV.U32 R4, RZ, RZ, R69 ;  /* 0x000000ffff048224 */ /* 0x001fe400078e0045 */
[----:B------:R-:W-:Y:S01]  /*d990*/  @!P0 IMAD.MOV.U32 R5, RZ, RZ, R8 ;  /* 0x000000ffff058224 */ /* 0x000fe200078e0008 */
[----:B------:R0:W-:Y:S04]  /*d9a0*/  STL [R1+0x52c], R69 ;  /* 0x00052c4501007387 */ /* 0x0001e80000100800 */
[----:B------:R2:W5:Y:S01]  /*d9b0*/  @!P0 LDG.E.U16 R29, desc[UR24][R4.64] ;  /* 0x00000018041d8981 */ /* 0x000562000c1e1500 */
[----:B-1----:R-:W-:Y:S01]  /*d9c0*/  IMAD R12, R3, 0x18, RZ ;  /* 0x00000018030c7824 */ /* 0x002fe200078e02ff */
[----:B------:R-:W-:-:S02]  /*d9d0*/  ISETP.GE.U32.AND P0, PT, R7, 0x7ffffee9, PT ;  /* 0x7ffffee90700780c */ /* 0x000fc40003f06070 */
[----:B------:R1:W-:Y:S02]  /*d9e0*/  STL [R1+0x528], R8 ;  /* 0x0005280801007387 */ /* 0x0003e40000100800 */
[----:B0-----:R-:W-:Y:S02]  /*d9f0*/  LEA.HI.X.SX32 R69, R12, R0, 0x1, P5 ;  /* 0x000000000c457211 */ /* 0x001fe400028f0eff */
[----:B------:R-:W-:Y:S02]  /*da00*/  IADD3 R10, P5, PT, R11, R2, RZ ;  /* 0x000000020b0a7210 */ /* 0x000fe40007fbe0ff */
[----:B------:R-:W-:Y:S01]  /*da10*/  PRMT R30, RZ, 0x7610, R30 ;  /* 0x00007610ff1e7816 */ /* 0x000fe2000000001e */
[----:B-1----:R-:W-:Y:S02]  /*da20*/  IMAD R8, R3, 0x17, RZ ;  /* 0x0000001703087824 */ /* 0x002fe400078e02ff */
[----:B--2---:R-:W-:Y:S02]  /*da30*/  @!P6 IMAD.MOV.U32 R4, RZ, RZ, R9 ;  /* 0x000000ffff04e224 */ /* 0x004fe400078e0009 */
[----:B------:R-:W-:Y:S01]  /*da40*/  @!P6 IMAD.MOV.U32 R5, RZ, RZ, R69 ;  /* 0x000000ffff05e224 */ /* 0x000fe200078e0045 */
[----:B------:R-:W-:Y:S01]  /*da50*/  LEA.HI.X.SX32 R8, R8, R0, 0x1, P5 ;  /* 0x0000000008087211 */ /* 0x000fe200028f0eff */
[----:B------:R-:W-:Y:S01]  /*da60*/  VIADD R7, R6, 0xffffffe9 ;  /* 0xffffffe906077836 */ /* 0x000fe20000000000 */
[----:B------:R-:W-:-:S02]  /*da70*/  PRMT R27, RZ, 0x7610, R27 ;  /* 0x00007610ff1b7816 */ /* 0x000fc4000000001b */
[----:B------:R0:W5:Y:S02]  /*da80*/  @!P6 LDG.E.U16 R30, desc[UR24][R4.64] ;  /* 0x00000018041ee981 */ /* 0x000164000c1e1500 */
[----:B------:R-:W-:Y:S01]  /*da90*/  ISETP.GE.U32.AND P6, PT, R7, 0x7ffffeea, PT ;  /* 0x7ffffeea0700780c */ /* 0x000fe20003fc6070 */
[----:B------:R-:W-:Y:S01]  /*daa0*/  VIADD R7, R6, 0xffffffea ;  /* 0xffffffea06077836 */ /* 0x000fe20000000000 */
[----:B------:R1:W-:Y:S01]  /*dab0*/  STL [R1+0x524], R9 ;  /* 0x0005240901007387 */ /* 0x0003e20000100800 */
[----:B------:R-:W-:Y:S01]  /*dac0*/  IADD3 R11, P5, PT, R13, R2, RZ ;  /* 0x000000020d0b7210 */ /* 0x000fe20007fbe0ff */
[----:B0-----:R-:W-:Y:S02]  /*dad0*/  @!P0 IMAD.MOV.U32 R4, RZ, RZ, R10 ;  /* 0x000000ffff048224 */ /* 0x001fe400078e000a */
[----:B------:R-:W-:Y:S02]  /*dae0*/  @!P0 IMAD.MOV.U32 R5, RZ, RZ, R8 ;  /* 0x000000ffff058224 */ /* 0x000fe400078e0008 */
[----:B-1----:R-:W-:Y:S01]  /*daf0*/  IMAD R9, R3, 0x16, RZ ;  /* 0x0000001603097824 */ /* 0x002fe200078e02ff */
[----:B------:R-:W-:Y:S04]  /*db00*/  STL [R1+0x520], R69 ;  /* 0x0005204501007387 */ /* 0x000fe80000100800 */
[----:B------:R0:W5:Y:S01]  /*db10*/  @!P0 LDG.E.U16 R27, desc[UR24][R4.64] ;  /* 0x00000018041b8981 */ /* 0x000162000c1e1500 */
[----:B------:R-:W-:-:S02]  /*db20*/  ISETP.GE.U32.AND P0, PT, R7, 0x7ffffeeb, PT ;  /* 0x7ffffeeb0700780c */ /* 0x000fc40003f06070 */
[----:B------:R-:W-:Y:S01]  /*db30*/  LEA.HI.X.SX32 R13, R9, R0, 0x1, P5 ;  /* 0x00000000090d7211 */ /* 0x000fe200028f0eff */
[----:B------:R1:W-:Y:S04]  /*db40*/  STL [R1+0x51c], R10 ;  /* 0x00051c0a01007387 */ /* 0x0003e80000100800 */
[----:B------:R2:W-:Y:S01]  /*db50*/  STL [R1+0x518], R8 ;  /* 0x0005180801007387 */ /* 0x0005e20000100800 */
[----:B------:R-:W-:Y:S01]  /*db60*/  PRMT R28, RZ, 0x7610, R28 ;  /* 0x00007610ff1c7816 */ /* 0x000fe2000000001c */
[----:B0-----:R-:W-:Y:S01]  /*db70*/  @!P6 IMAD.MOV.U32 R4, RZ, RZ, R11 ;  /* 0x000000ffff04e224 */ /* 0x001fe200078e000b */
[----:B-1----:R-:W-:Y:S01]  /*db80*/  IADD3 R10, P5, PT, R14, R2, RZ ;  /* 0x000000020e0a7210 */ /* 0x002fe20007fbe0ff */
[----:B--2---:R-:W-:Y:S01]  /*db90*/  IMAD R8, R3, 0x15, RZ ;  /* 0x0000001503087824 */ /* 0x004fe200078e02ff */
[----:B------:R0:W-:Y:S01]  /*dba0*/  STL [R1+0x514], R11 ;  /* 0x0005140b01007387 */ /* 0x0001e20000100800 */
[----:B------:R-:W-:-:S02]  /*dbb0*/  @!P6 IMAD.MOV.U32 R5, RZ, RZ, R13 ;  /* 0x000000ffff05e224 */ /* 0x000fc400078e000d */
[----:B------:R-:W-:Y:S01]  /*dbc0*/  VIADD R7, R6, 0xffffffeb ;  /* 0xffffffeb06077836 */ /* 0x000fe20000000000 */
[----:B------:R-:W-:Y:S02]  /*dbd0*/  PRMT R25, RZ, 0x7610, R25 ;  /* 0x00007610ff197816 */ /* 0x000fe40000000019 */
[----:B------:R1:W5:Y:S01]  /*dbe0*/  @!P6 LDG.E.U16 R28, desc[UR24][R4.64] ;  /* 0x00000018041ce981 */ /* 0x000362000c1e1500 */
[----:B0-----:R-:W-:Y:S02]  /*dbf0*/  LEA.HI.X.SX32 R11, R8, R0, 0x1, P5 ;  /* 0x00000000080b7211 */ /* 0x001fe400028f0eff */
[----:B------:R-:W-:Y:S01]  /*dc00*/  ISETP.GE.U32.AND P6, PT, R7, 0x7ffffeec, PT ;  /* 0x7ffffeec0700780c */ /* 0x000fe20003fc6070 */
[----:B------:R-:W-:Y:S02]  /*dc10*/  VIADD R7, R6, 0xffffffec ;  /* 0xffffffec06077836 */ /* 0x000fe40000000000 */
[----:B-1----:R-:W-:Y:S02]  /*dc20*/  @!P0 IMAD.MOV.U32 R4, RZ, RZ, R10 ;  /* 0x000000ffff048224 */ /* 0x002fe400078e000a */
[----:B------:R-:W-:Y:S01]  /*dc30*/  @!P0 IMAD.MOV.U32 R5, RZ, RZ, R11 ;  /* 0x000000ffff058224 */ /* 0x000fe200078e000b */
[----:B------:R0:W-:Y:S01]  /*dc40*/  STL [R1+0x510], R13 ;  /* 0x0005100d01007387 */ /* 0x0001e20000100800 */
[----:B------:R-:W-:-:S03]  /*dc50*/  IMAD R8, R3, 0x14, RZ ;  /* 0x0000001403087824 */ /* 0x000fc600078e02ff */
[----:B------:R1:W5:Y:S01]  /*dc60*/  @!P0 LDG.E.U16 R25, desc[UR24][R4.64] ;  /* 0x0000001804198981 */ /* 0x000362000c1e1500 */
[----:B------:R-:W-:Y:S02]  /*dc70*/  ISETP.GE.U32.AND P0, PT, R7, 0x7ffffeed, PT ;  /* 0x7ffffeed0700780c */ /* 0x000fe40003f06070 */
[----:B0-----:R-:W-:Y:S01]  /*dc80*/  IADD3 R13, P5, PT, R15, R2, RZ ;  /* 0x000000020f0d7210 */ /* 0x001fe20007fbe0ff */
[----:B------:R0:W-:Y:S03]  /*dc90*/  STL [R1+0x50c], R10 ;  /* 0x00050c0a01007387 */ /* 0x0001e60000100800 */
[----:B------:R-:W-:Y:S01]  /*dca0*/  LEA.HI.X.SX32 R14, R8, R0, 0x1, P5 ;  /* 0x00000000080e7211 */ /* 0x000fe200028f0eff */
[----:B------:R2:W-:Y:S01]  /*dcb0*/  STL [R1+0x508], R11 ;  /* 0x0005080b01007387 */ /* 0x0005e20000100800 */
[----:B------:R-:W-:Y:S01]  /*dcc0*/  PRMT R26, RZ, 0x7610, R26 ;  /* 0x00007610ff1a7816 */ /* 0x000fe2000000001a */
[----:B-1----:R-:W-:-:S02]  /*dcd0*/  @!P6 IMAD.MOV.U32 R4, RZ, RZ, R13 ;  /* 0x000000ffff04e224 */ /* 0x002fc400078e000d */
[----:B0-----:R-:W-:Y:S01]  /*dce0*/  IMAD R10, R3, 0x13, RZ ;  /* 0x00000013030a7824 */ /* 0x001fe200078e02ff */
[----:B------:R0:W-:Y:S01]  /*dcf0*/  STL [R1+0x504], R13 ;  /* 0x0005040d01007387 */ /* 0x0001e20000100800 */
[----:B--2---:R-:W-:Y:S01]  /*dd00*/  IADD3 R11, P5, PT, R16, R2, RZ ;  /* 0x00000002100b7210 */ /* 0x004fe20007fbe0ff */
[----:B------:R-:W-:Y:S02]  /*dd10*/  @!P6 IMAD.MOV.U32 R5, RZ, RZ, R14 ;  /* 0x000000ffff05e224 */ /* 0x000fe400078e000e */
[----:B------:R-:W-:Y:S01]  /*dd20*/  VIADD R7, R6, 0xffffffed ;  /* 0xffffffed06077836 */ /* 0x000fe20000000000 */
[----:B------:R-:W-:Y:S02]  /*dd30*/  PRMT R23, RZ, 0x7610, R23 ;  /* 0x00007610ff177816 */ /* 0x000fe40000000017 */
[----:B------:R1:W5:Y:S01]  /*dd40*/  @!P6 LDG.E.U16 R26, desc[UR24][R4.64] ;  /* 0x00000018041ae981 */ /* 0x000362000c1e1500 */
[----:B0-----:R-:W-:Y:S01]  /*dd50*/  LEA.HI.X.SX32 R13, R10, R0, 0x1, P5 ;  /* 0x000000000a0d7211 */ /* 0x001fe200028f0eff */
[----:B------:R-:W-:Y:S01]  /*dd60*/  VIADD R10, R6, 0xffffffee ;  /* 0xffffffee060a7836 */ /* 0x000fe20000000000 */
[----:B------:R-:W-:Y:S01]  /*dd70*/  ISETP.GE.U32.AND P6, PT, R7, 0x7ffffeee, PT ;  /* 0x7ffffeee0700780c */ /* 0x000fe20003fc6070 */
[----:B------:R0:W-:Y:S01]  /*dd80*/  STL [R1+0x500], R14 ;  /* 0x0005000e01007387 */ /* 0x0001e20000100800 */
[----:B------:R-:W-:-:S02]  /*dd90*/  IMAD R7, R3, 0x12, RZ ;  /* 0x0000001203077824 */ /* 0x000fc400078e02ff */
[----:B-1----:R-:W-:Y:S02]  /*dda0*/  @!P0 IMAD.MOV.U32 R4, RZ, RZ, R11 ;  /* 0x000000ffff048224 */ /* 0x002fe400078e000b */
[----:B------:R-:W-:Y:S01]  /*ddb0*/  @!P0 IMAD.MOV.U32 R5, RZ, RZ, R13 ;  /* 0x000000ffff058224 */ /* 0x000fe200078e000d */
[----:B0-----:R-:W-:-:S04]  /*ddc0*/  IADD3 R14, P5, PT, R17, R2, RZ ;  /* 0x00000002110e7210 */ /* 0x001fc80007fbe0ff */
        /* <DEDUP_REMOVED lines=8> */
[----:B------:R-:W-:Y:S01]  /*de50*/  STL [R1+0x4f4], R14 ;  /* 0x0004f40e01007387 */ /* 0x000fe20000100800 */
[----:B--2---:R-:W-:-:S03]  /*de60*/  IADD3 R13, P5, PT, R21, R2, RZ ;  /* 0x00000002150d7210 */ /* 0x004fc60007fbe0ff */
[----:B------:R1:W-:Y:S01]  /*de70*/  STL [R1+0x4f0], R69 ;  /* 0x0004f04501007387 */ /* 0x0003e20000100800 */
[----:B0-----:R-:W-:Y:S02]  /*de80*/  @!P6 IMAD.MOV.U32 R4, RZ, RZ, R14 ;  /* 0x000000ffff04e224 */ /* 0x001fe400078e000e */
[----:B------:R-:W-:Y:S01]  /*de90*/  @!P6 IMAD.MOV.U32 R5, RZ, RZ, R69 ;  /* 0x000000ffff05e224 */ /* 0x000fe200078e0045 */
[----:B------:R-:W-:-:S04]  /*dea0*/  PRMT R21, RZ, 0x7610, R21 ;  /* 0x00007610ff157816 */ /* 0x000fc80000000015 */
[----:B------:R0:W5:Y:S01]  /*deb0*/  @!P6 LDG.E.U16 R24, desc[UR24][R4.64] ;  /* 0x000000180418e981 */ /* 0x000162000c1e1500 */
[----:B-1----:R-:W-:Y:S02]  /*dec0*/  LEA.HI.X.SX32 R69, R11, R0, 0x1, P5 ;  /* 0x000000000b457211 */ /* 0x002fe400028f0eff */
[----:B------:R-:W-:Y:S01]  /*ded0*/  ISETP.GE.U32.AND P6, PT, R10, 0x7ffffef0, PT ;  /* 0x7ffffef00a00780c */ /* 0x000fe20003fc6070 */
[----:B------:R-:W-:Y:S01]  /*dee0*/  VIADD R10, R6, 0xfffffff0 ;  /* 0xfffffff0060a7836 */ /* 0x000fe20000000000 */
[C---:B------:R-:W-:Y:S01]  /*def0*/  LEA R14, P5, R3.reuse, R2, 0x5 ;  /* 0x00000002030e7211 */ /* 0x040fe200078a28ff */
[----:B------:R-:W-:Y:S02]  /*df00*/  IMAD.SHL.U32 R11, R3, 0x10, RZ ;  /* 0x00000010030b7824 */ /* 0x000fe400078e00ff */
[----:B0-----:R-:W-:Y:S02]  /*df10*/  @!P0 IMAD.MOV.U32 R4, RZ, RZ, R13 ;  /* 0x000000ffff048224 */ /* 0x001fe400078e000d */
[----:B------:R-:W-:Y:S01]  /*df20*/  @!P0 IMAD.MOV.U32 R5, RZ, RZ, R69 ;  /* 0x000000ffff058224 */ /* 0x000fe200078e0045 */
[----:B------:R-:W-:Y:S04]  /*df30*/  STL [R1+0x4ec], R13 ;  /* 0x0004ec0d01007387 */ /* 0x000fe80000100800 */
        /* <DEDUP_REMOVED lines=16> */
[----:B------:R-:W-:Y:S02]  /*e040*/  IMAD R10, R3, 0xe, RZ ;  /* 0x0000000e030a7824 */ /* 0x000fe400078e02ff */
[----:B0-----:R-:W-:Y:S02]  /*e050*/  @!P0 IMAD.MOV.U32 R4, RZ, RZ, R13 ;  /* 0x000000ffff048224 */ /* 0x001fe400078e000d */
[----:B------:R-:W-:Y:S01]  /*e060*/  @!P0 IMAD.MOV.U32 R5, RZ, RZ, R68 ;  /* 0x000000ffff058224 */ /* 0x000fe200078e0044 */
[----:B------:R-:W-:Y:S01]  /*e070*/  STL [R1+0x4e0], R69 ;  /* 0x0004e04501007387 */ /* 0x000fe20000100800 */
[----:B-1----:R-:W-:-:S03]  /*e080*/  IADD3 R14, P5, PT, R20, R2, RZ ;  /* 0x00000002140e7210 */ /* 0x002fc60007fbe0ff */
[----:B------:R0:W5:Y:S01]  /*e090*/  @!P0 LDG.E.U16 R19, desc[UR24][R4.64] ;  /* 0x0000001804138981 */ /* 0x000162000c1e1500 */
[----:B------:R-:W-:-:S03]  /*e0a0*/  ISETP.GE.U32.AND P0, PT, R11, 0x7ffffef3, PT ;  /* 0x7ffffef30b00780c */ /* 0x000fc60003f06070 */
[----:B------:R1:W-:Y:S04]  /*e0b0*/  STL [R1+0x4dc], R13 ;  /* 0x0004dc0d01007387 */ /* 0x0003e80000100800 */
[----:B------:R2:W-:Y:S01]  /*e0c0*/  STL [R1+0x4d8], R68 ;  /* 0x0004d84401007387 */ /* 0x0005e20000100800 */
[----:B------:R-:W-:Y:S01]  /*e0d0*/  PRMT R20, RZ, 0x7610, R20 ;  /* 0x00007610ff147816 */ /* 0x000fe20000000014 */
[----:B0-----:R-:W-:Y:S02]  /*e0e0*/  @!P6 IMAD.MOV.U32 R4, RZ, RZ, R14 ;  /* 0x000000ffff04e224 */ /* 0x001fe400078e000e */
[----:B-1----:R-:W-:Y:S01]  /*e0f0*/  IMAD R13, R3, 0xd, RZ ;  /* 0x0000000d030d7824 */ /* 0x002fe200078e02ff */
[----:B--2---:R-:W-:Y:S02]  /*e100*/  LEA.HI.X.SX32 R68, R10, R0, 0x1, P5 ;  /* 0x000000000a447211 */ /* 0x004fe400028f0eff */
[----:B------:R-:W-:Y:S01]  /*e110*/  IADD3 R69, P5, PT, R18, R2, RZ ;  /* 0x0000000212457210 */ /* 0x000fe20007fbe0ff */
[----:B------:R-:W-:-:S02]  /*e120*/  VIADD R11, R6, 0xfffffff3 ;  /* 0xfffffff3060b7836 */ /* 0x000fc40000000000 */
[----:B------:R-:W-:Y:S01]  /*e130*/  @!P6 IMAD.MOV.U32 R5, RZ, RZ, R68 ;  /* 0x000000ffff05e224 */ /* 0x000fe200078e0044 */
[----:B------:R-:W-:Y:S02]  /*e140*/  LEA.HI.X.SX32 R152, R13, R0, 0x1, P5 ;  /* 0x000000000d987211 */ /* 0x000fe400028f0eff */
[----:B------:R-:W-:Y:S02]  /*e150*/  PRMT R17, RZ, 0x7610, R17 ;  /* 0x00007610ff117816 */ /* 0x000fe40000000011 */
[----:B------:R0:W5:Y:S01]  /*e160*/  @!P6 LDG.E.U16 R20, desc[UR24][R4.64] ;  /* 0x000000180414e981 */ /* 0x000162000c1e1500 */
[----:B------:R-:W-:Y:S01]  /*e170*/  ISETP.GE.U32.AND P6, PT, R11, 0x7ffffef4, PT ;  /* 0x7ffffef40b00780c */ /* 0x000fe20003fc6070 */
[----:B------:R-:W-:Y:S02]  /*e180*/  VIADD R11, R6, 0xfffffff4 ;  /* 0xfffffff4060b7836 */ /* 0x000fe40000000000 */
[----:B------:R1:W-:Y:S04]  /*e190*/  STL [R1+0x4d4], R14 ;  /* 0x0004d40e01007387 */ /* 0x0003e80000100800 */
[----:B------:R2:W-:Y:S01]  /*e1a0*/  STL [R1+0x4d0], R68 ;  /* 0x0004d04401007387 */ /* 0x0005e20000100800 */
[----:B0-----:R-:W-:-:S02]  /*e1b0*/  @!P0 IMAD.MOV.U32 R4, RZ, RZ, R69 ;  /* 0x000000ffff048224 */ /* 0x001fc400078e0045 */
[----:B------:R-:W-:Y:S01]  /*e1c0*/  @!P0 IMAD.MOV.U32 R5, RZ, RZ, R152 ;  /* 0x000000ffff058224 */ /* 0x000fe200078e0098 */
[----:B-1----:R-:W-:Y:S01]  /*e1d0*/  IADD3 R14, P5, PT, R12, R2, RZ ;  /* 0x000000020c0e7210 */ /* 0x002fe20007fbe0ff */
[----:B------:R-:W-:Y:S01]  /*e1e0*/  STL [R1+0x4cc], R69 ;  /* 0x0004cc4501007387 */ /* 0x000fe20000100800 */
[----:B--2---:R-:W-:-:S03]  /*e1f0*/  IMAD R68, R3, 0xc, RZ ;  /* 0x0000000c03447824 */ /* 0x004fc600078e02ff */
[----:B------:R0:W5:Y:S01]  /*e200*/  @!P0 LDG.E.U16 R17, desc[UR24][R4.64] ;  /* 0x0000001804118981 */ /* 0x000162000c1e1500 */
[----:B------:R-:W-:Y:S01]  /*e210*/  ISETP.GE.U32.AND P0, PT, R11, 0x7ffffef5, PT ;  /* 0x7ffffef50b00780c */ /* 0x000fe20003f06070 */
[----:B------:R-:W-:Y:S02]  /*e220*/  IMAD R12, R3, 0xb, RZ ;  /* 0x0000000b030c7824 */ /* 0x000fe400078e02ff */
[----:B------:R1:W-:Y:S01]  /*e230*/  STL [R1+0x4c8], R152 ;  /* 0x0004c89801007387 */ /* 0x0003e20000100800 */
[----:B------:R-:W-:Y:S01]  /*e240*/  PRMT R18, RZ, 0x7610, R18 ;  /* 0x00007610ff127816 */ /* 0x000fe20000000012 */
[----:B------:R-:W-:Y:S01]  /*e250*/  VIADD R11, R6, 0xfffffff5 ;  /* 0xfffffff5060b7836 */ /* 0x000fe20000000000 */
[----:B-1----:R-:W-:Y:S02]  /*e260*/  LEA.HI.X.SX32 R152, R68, R0, 0x1, P5 ;  /* 0x0000000044987211 */ /* 0x002fe400028f0eff */
[----:B------:R-:W-:Y:S01]  /*e270*/  IADD3 R69, P5, PT, R9, R2, RZ ;  /* 0x0000000209457210 */ /* 0x000fe20007fbe0ff */
[----:B0-----:R-:W-:-:S02]  /*e280*/  @!P6 IMAD.MOV.U32 R4, RZ, RZ, R14 ;  /* 0x000000ffff04e224 */ /* 0x001fc400078e000e */
[----:B------:R-:W-:Y:S01]  /*e290*/  @!P6 IMAD.MOV.U32 R5, RZ, RZ, R152 ;  /* 0x000000ffff05e224 */ /* 0x000fe200078e0098 */
[----:B------:R-:W-:Y:S01]  /*e2a0*/  LEA.HI.X.SX32 R12, R12, R0, 0x1, P5 ;  /* 0x000000000c0c7211 */ /* 0x000fe200028f0eff */
[----:B------:R0:W-:Y:S01]  /*e2b0*/  STL [R1+0x4c4], R14 ;  /* 0x0004c40e01007387 */ /* 0x0001e20000100800 */
[----:B------:R-:W-:-:S03]  /*e2c0*/  PRMT R15, RZ, 0x7610, R15 ;  /* 0x00007610ff0f7816 */ /* 0x000fc6000000000f */
[----:B------:R1:W5:Y:S01]  /*e2d0*/  @!P6 LDG.E.U16 R18, desc[UR24][R4.64] ;  /* 0x000000180412e981 */ /* 0x000362000c1e1500 */
[----:B------:R-:W-:Y:S01]  /*e2e0*/  ISETP.GE.U32.AND P6, PT, R11, 0x7ffffef6, PT ;  /* 0x7ffffef60b00780c */ /* 0x000fe20003fc6070 */
[----:B------:R-:W-:Y:S01]  /*e2f0*/  VIADD R11, R6, 0xfffffff6 ;  /* 0xfffffff6060b7836 */ /* 0x000fe20000000000 */
[----:B0-----:R-:W0:Y:S01]  /*e300*/  LDC R14, c[0x0][0x3a8] ;  /* 0x0000ea00ff0e7b82 */ /* 0x001e220000000800 */
[----:B------:R2:W-:Y:S01]  /*e310*/  STL [R1+0x4c0], R152 ;  /* 0x0004c09801007387 */ /* 0x0005e20000100800 */
[----:B-1----:R-:W-:Y:S02]  /*e320*/  @!P0 IMAD.MOV.U32 R4, RZ, RZ, R69 ;  /* 0x000000ffff048224 */ /* 0x002fe400078e0045 */
[----:B------:R-:W-:Y:S02]  /*e330*/  @!P0 IMAD.MOV.U32 R5, RZ, RZ, R12 ;  /* 0x000000ffff058224 */ /* 0x000fe400078e000c */
[----:B------:R-:W-:Y:S01]  /*e340*/  IMAD R9, R3, 0xa, RZ ;  /* 0x0000000a03097824 */ /* 0x000fe200078e02ff */
[----:B--2---:R-:W-:-:S02]  /*e350*/  IADD3 R152, P5, PT, R8, R2, RZ ;  /* 0x0000000208987210 */ /* 0x004fc40007fbe0ff */
[----:B------:R1:W5:Y:S01]  /*e360*/  @!P0 LDG.E.U16 R15, desc[UR24][R4.64] ;  /* 0x00000018040f8981 */ /* 0x000362000c1e1500 */
[----:B------:R-:W-:Y:S01]  /*e370*/  ISETP.GE.U32.AND P0, PT, R11, 0x7ffffef7, PT ;  /* 0x7ffffef70b00780c */ /* 0x000fe20003f06070 */
[----:B------:R-:W-:Y:S01]  /*e380*/  IMAD R11, R3, 0x9, RZ ;  /* 0x00000009030b7824 */ /* 0x000fe200078e02ff */
[----:B------:R-:W-:Y:S01]  /*e390*/  LEA.HI.X.SX32 R156, R9, R0, 0x1, P5 ;  /* 0x00000000099c7211 */ /* 0x000fe200028f0eff */
[----:B------:R2:W-:Y:S01]  /*e3a0*/  STL [R1+0x4bc], R69 ;  /* 0x0004bc4501007387 */ /* 0x0005e20000100800 */
[----:B------:R-:W-:-:S03]  /*e3b0*/  PRMT R16, RZ, 0x7610, R16 ;  /* 0x00007610ff107816 */ /* 0x000fc60000000010 */
[----:B------:R-:W-:Y:S01]  /*e3c0*/  STL [R1+0x4b8], R12 ;  /* 0x0004b80c01007387 */ /* 0x000fe20000100800 */
[----:B-1----:R-:W-:Y:S01]  /*e3d0*/  @!P6 IMAD.MOV.U32 R4, RZ, RZ, R152 ;  /* 0x000000ffff04e224 */ /* 0x002fe200078e0098 */
[----:B--2---:R-:W-:Y:S02]  /*e3e0*/  IADD3 R69, P5, PT, R7, R2, RZ ;  /* 0x0000000207457210 */ /* 0x004fe40007fbe0ff */
[----:B------:R1:W-:Y:S01]  /*e3f0*/  STL [R1+0x4b4], R152 ;  /* 0x0004b49801007387 */ /* 0x0003e20000100800 */
[----:B------:R-:W-:Y:S01]  /*e400*/  @!P6 IMAD.MOV.U32 R5, RZ, RZ, R156 ;  /* 0x000000ffff05e224 */ /* 0x000fe200078e009c */
[----:B------:R-:W-:Y:S01]  /*e410*/  PRMT R13, RZ, 0x7610, R13 ;  /* 0x00007610ff0d7816 */ /* 0x000fe2000000000d */
[----:B------:R-:W-:-:S03]  /*e420*/  VIADD R8, R6, 0xffffff7b ;  /* 0xffffff7b06087836 */ /* 0x000fc60000000000 */
[----:B------:R2:W5:Y:S01]  /*e430*/  @!P6 LDG.E.U16 R16, desc[UR24][R4.64] ;  /* 0x000000180410e981 */ /* 0x000562000c1e1500 */
[----:B-1----:R-:W-:Y:S01]  /*e440*/  LEA.HI.X.SX32 R152, R11, R0, 0x1, P5 ;  /* 0x000000000b987211 */ /* 0x002fe200028f0eff */
[----:B------:R-:W-:Y:S01]  /*e450*/  VIADD R12, R6, 0xfffffff7 ;  /* 0xfffffff7060c7836 */ /* 0x000fe20000000000 */
[----:B------:R-:W-:Y:S01]  /*e460*/  ISETP.GE.U32.AND P6, PT, R8, 0x7ffffe7c, PT ;  /* 0x7ffffe7c0800780c */ /* 0x000fe20003fc6070 */
[----:B0-----:R-:W-:Y:S01]  /*e470*/  IMAD R7, R14, 0x10c, RZ ;  /* 0x0000010c0e077824 */ /* 0x001fe200078e02ff */
[----:B------:R-:W-:Y:S01]  /*e480*/  PRMT R74, RZ, 0x7610, R74 ;  /* 0x00007610ff4a7816 */ /* 0x000fe2000000004a */
[----:B------:R-:W0:Y:S01]  /*e490*/  LDC R8, c[0x0][0x3a8] ;  /* 0x0000ea00ff087b82 */ /* 0x000e220000000800 */
[----:B--2---:R-:W-:Y:S02]  /*e4a0*/  @!P0 IMAD.MOV.U32 R4, RZ, RZ, R69 ;  /* 0x000000ffff048224 */ /* 0x004fe400078e0045 */
[----:B------:R-:W-:Y:S01]  /*e4b0*/  @!P0 IMAD.MOV.U32 R5, RZ, RZ, R152 ;  /* 0x000000ffff058224 */ /* 0x000fe200078e0098 */
[----:B------:R-:W-:Y:S01]  /*e4c0*/  STL [R1+0x4b0], R156 ;  /* 0x0004b09c01007387 */ /* 0x000fe20000100800 */
[----:B------:R-:W-:-:S03]  /*e4d0*/  ISETP.GE.U32.AND P5, PT, R12, 0x7ffffef8, PT ;  /* 0x7ffffef80c00780c */ /* 0x000fc60003fa6070 */
[----:B------:R1:W5:Y:S01]  /*e4e0*/  @!P0 LDG.E.U16 R13, desc[UR24][R4.64] ;  /* 0x00000018040d8981 */ /* 0x000362000c1e1500 */
[----:B------:R-:W-:Y:S01]  /*e4f0*/  PRMT R14, RZ, 0x7610, R14 ;  /* 0x00007610ff0e7816 */ /* 0x000fe2000000000e */
[----:B------:R-:W2:Y:S02]  /*e500*/  LDC R12, c[0x0][0x3a8] ;  /* 0x0000ea00ff0c7b82 */ /* 0x000ea40000000800 */
[----:B------:R3:W-:Y:S01]  /*e510*/  STL [R1+0x4ac], R69 ;  /* 0x0004ac4501007387 */ /* 0x0007e20000100800 */
[----:B-1----:R-:W-:Y:S02]  /*e520*/  @!P4 IMAD.MOV.U32 R4, RZ, RZ, R131 ;  /* 0x000000ffff04c224 */ /* 0x002fe400078e0083 */
[----:B------:R-:W-:Y:S01]  /*e530*/  @!P4 IMAD.MOV.U32 R5, RZ, RZ, R132 ;  /* 0x000000ffff05c224 */ /* 0x000fe200078e0084 */
[----:B---3--:R-:W-:Y:S01]  /*e540*/  IADD3 R69, P0, PT, R7, R2, RZ ;  /* 0x0000000207457210 */ /* 0x008fe20007f1e0ff */
[----:B------:R-:W-:-:S03]  /*e550*/  IMAD.SHL.U32 R7, R3, 0x8, RZ ;  /* 0x0000000803077824 */ /* 0x000fc600078e00ff */
[----:B------:R1:W5:Y:S01]  /*e560*/  @!P4 LDG.E.U16 R74, desc[UR24][R4.64] ;  /* 0x00000018044ac981 */ /* 0x000362000c1e1500 */
[----:B------:R-:W-:-:S03]  /*e570*/  LEA R132, P4, R3, R2, 0x4 ;  /* 0x0000000203847211 */ /* 0x000fc600078820ff */
[----:B------:R3:W-:Y:S01]  /*e580*/  STL [R1+0x4a8], R152 ;  /* 0x0004a89801007387 */ /* 0x0007e20000100800 */
[-C--:B------:R-:W-:Y:S01]  /*e590*/  LEA.HI.X.SX32 R131, R72, R0.reuse, 0x1, P0 ;  /* 0x0000000048837211 */ /* 0x080fe200000f0eff */
[C---:B-1----:R-:W-:Y:S02]  /*e5a0*/  VIADD R4, R6.reuse, 0xffffff7c ;  /* 0xffffff7c06047836 */ /* 0x042fe40000000000 */
[----:B------:R-:W-:Y:S01]  /*e5b0*/  VIADD R5, R6, 0xfffffff8 ;  /* 0xfffffff806057836 */ /* 0x000fe20000000000 */
[----:B---3--:R-:W-:Y:S02]  /*e5c0*/  LEA.HI.X.SX32 R152, R7, R0, 0x1, P4 ;  /* 0x0000000007987211 */ /* 0x008fe400020f0eff */
[----:B------:R-:W-:Y:S01]  /*e5d0*/  ISETP.GE.U32.AND P0, PT, R4, 0x7ffffe7d, PT ;  /* 0x7ffffe7d0400780c */ /* 0x000fe20003f06070 */
[----:B------:R-:W-:Y:S01]  /*e5e0*/  @!P5 IMAD.MOV.U32 R4, RZ, RZ, R132 ;  /* 0x000000ffff04d224 */ /* 0x000fe200078e0084 */
[----:B------:R-:W-:Y:S01]  /*e5f0*/  ISETP.GE.U32.AND P4, PT, R5, 0x7ffffef9, PT ;  /* 0x7ffffef90500780c */ /* 0x000fe20003f86070 */
[----:B------:R-:W-:Y:S01]  /*e600*/  @!P5 IMAD.MOV.U32 R5, RZ, RZ, R152 ;  /* 0x000000ffff05d224 */ /* 0x000fe200078e0098 */
[----:B------:R-:W-:Y:S01]  /*e610*/  PRMT R75, RZ, 0x7610, R75 ;  /* 0x00007610ff4b7816 */ /* 0x000fe2000000004b */
[----:B0-----:R-:W-:Y:S01]  /*e620*/  IMAD R7, R8, 0x10a, RZ ;  /* 0x0000010a08077824 */ /* 0x001fe200078e02ff */
[----:B------:R0:W-:Y:S01]  /*e630*/  STL [R1+0x894], R69 ;  /* 0x0008944501007387 */ /* 0x0001e20000100800 */
[----:B------:R-:W-:Y:S01]  /*e640*/  PRMT R11, RZ, 0x7610, R11 ;  /* 0x00007610ff0b7816 */ /* 0x000fe2000000000b */
[----:B------:R-:W1:Y:S02]  /*e650*/  LDC R8, c[0x0][0x3a8] ;  /* 0x0000ea00ff087b82 */ /* 0x000e640000000800 */
[----:B------:R3:W5:Y:S02]  /*e660*/  @!P5 LDG.E.U16 R14, desc[UR24][R4.64] ;  /* 0x00000018040ed981 */ /* 0x000764000c1e1500 */
[----:B---3--:R-:W-:-:S02]  /*e670*/  @!P3 IMAD.MOV.U32 R4, RZ, RZ, R69 ;  /* 0x000000ffff04b224 */ /* 0x008fc400078e0045 */
[----:B------:R-:W-:-:S05]  /*e680*/  @!P3 IMAD.MOV.U32 R5, RZ, RZ, R131 ;  /* 0x000000ffff05b224 */ /* 0x000fca00078e0083 */
[----:B------:R3:W5:Y:S01]  /*e690*/  @!P3 LDG.E.U16 R75, desc[UR24][R4.64] ;  /* 0x00000018044bb981 */ /* 0x000762000c1e1500 */
[----:B0-----:R-:W-:Y:S01]  /*e6a0*/  IADD3 R69, P3, PT, R7, R2, RZ ;  /* 0x0000000207457210 */ /* 0x001fe20007f7e0ff */
[C---:B------:R-:W-:Y:S02]  /*e6b0*/  IMAD R7, R3.reuse, 0x7, RZ ;  /* 0x0000000703077824 */ /* 0x040fe400078e02ff */
[----:B------:R0:W-:Y:S01]  /*e6c0*/  STL [R1+0x890], R131 ;  /* 0x0008908301007387 */ /* 0x0001e20000100800 */
[----:B---3--:R-:W-:-:S03]  /*e6d0*/  IMAD R4, R3, 0x85, RZ ;  /* 0x0000008503047824 */ /* 0x008fc600078e02ff */
[----:B------:R3:W-:Y:S02]  /*e6e0*/  STL [R1+0x4a4], R132 ;  /* 0x0004a48401007387 */ /* 0x0007e40000100800 */
[----:B0-----:R-:W-:Y:S02]  /*e6f0*/  LEA.HI.X.SX32 R131, R4, R0, 0x1, P3 ;  /* 0x0000000004837211 */ /* 0x001fe400018f0eff */
[----:B------:R-:W-:Y:S01]  /*e700*/  IADD3 R10, P3, PT, R10, R2, RZ ;  /* 0x000000020a0a7210 */ /* 0x000fe20007f7e0ff */
[C---:B------:R-:W-:Y:S02]  /*e710*/  VIADD R5, R6.reuse, 0xffffff7d ;  /* 0xffffff7d06057836 */ /* 0x040fe40000000000 */
[----:B------:R-:W-:Y:S01]  /*e720*/  VIADD R4, R6, 0xfffffff9 ;  /* 0xfffffff906047836 */ /* 0x000fe20000000000 */
[----:B---3--:R-:W-:Y:S02]  /*e730*/  LEA.HI.X.SX32 R132, R7, R0, 0x1, P3 ;  /* 0x0000000007847211 */ /* 0x008fe400018f0eff */
[----:B------:R-:W-:-:S02]  /*e740*/  ISETP.GE.U32.AND P5, PT, R5, 0x7ffffe7e, PT ;  /* 0x7ffffe7e0500780c */ /* 0x000fc40003fa6070 */
[----:B------:R-:W-:Y:S01]  /*e750*/  ISETP.GE.U32.AND P3, PT, R4, 0x7ffffefa, PT ;  /* 0x7ffffefa0400780c */ /* 0x000fe20003f66070 */
[----:B------:R-:W-:Y:S02]  /*e760*/  @!P4 IMAD.MOV.U32 R4, RZ, RZ, R10 ;  /* 0x000000ffff04c224 */ /* 0x000fe400078e000a */
[----:B------:R-:W-:Y:S01]  /*e770*/  @!P4 IMAD.MOV.U32 R5, RZ, RZ, R132 ;  /* 0x000000ffff05c224 */ /* 0x000fe200078e0084 */
[----:B------:R-:W-:Y:S01]  /*e780*/  PRMT R72, RZ, 0x7610, R72 ;  /* 0x00007610ff487816 */ /* 0x000fe20000000048 */
[----:B--2---:R-:W-:-:S03]  /*e790*/  IMAD R7, R12, 0x108, RZ ;  /* 0x000001080c077824 */ /* 0x004fc600078e02ff */
[----:B------:R0:W5:Y:S04]  /*e7a0*/  @!P4 LDG.E.U16 R11, desc[UR24][R4.64] ;  /* 0x00000018040bc981 */ /* 0x000168000c1e1500 */
[----:B------:R-:W-:Y:S01]  /*e7b0*/  STL [R1+0x4a0], R152 ;  /* 0x0004a09801007387 */ /* 0x000fe20000100800 */
[----:B0-----:R-:W-:Y:S02]  /*e7c0*/  @!P2 IMAD.MOV.U32 R4, RZ, RZ, R69 ;  /* 0x000000ffff04a224 */ /* 0x001fe400078e0045 */
[----:B------:R-:W-:Y:S01]  /*e7d0*/  @!P2 IMAD.MOV.U32 R5, RZ, RZ, R131 ;  /* 0x000000ffff05a224 */ /* 0x000fe200078e0083 */
[----:B------:R0:W-:Y:S01]  /*e7e0*/  STL [R1+0x88c], R69 ;  /* 0x00088c4501007387 */ /* 0x0001e20000100800 */
[----:B------:R-:W-:-:S03]  /*e7f0*/  IADD3 R68, P4, PT, R68, R2, RZ ;  /* 0x0000000244447210 */ /* 0x000fc60007f9e0ff */
[----:B------:R2:W5:Y:S01]  /*e800*/  @!P2 LDG.E.U16 R72, desc[UR24][R4.64] ;  /* 0x000000180448a981 */ /* 0x000562000c1e1500 */
[----:B0-----:R-:W-:Y:S01]  /*e810*/  IADD3 R69, P2, PT, R7, R2, RZ ;  /* 0x0000000207457210 */ /* 0x001fe20007f5e0ff */
[----:B------:R-:W-:Y:S02]  /*e820*/  IMAD R7, R3, 0x6, RZ ;  /* 0x0000000603077824 */ /* 0x000fe400078e02ff */
[----:B------:R0:W-:Y:S01]  /*e830*/  STL [R1+0x888], R131 ;  /* 0x0008888301007387 */ /* 0x0001e20000100800 */
[----:B--2---:R-:W-:-:S03]  /*e840*/  VIADD R5, R6, 0xffffff7e ;  /* 0xffffff7e06057836 */ /* 0x004fc60000000000 */
[----:B------:R2:W-:Y:S01]  /*e850*/  STL [R1+0x49c], R10 ;  /* 0x00049c0a01007387 */ /* 0x0005e20000100800 */
[----:B------:R-:W-:-:S03]  /*e860*/  VIADD R4, R6, 0xfffffffa ;  /* 0xfffffffa06047836 */ /* 0x000fc60000000000 */
[----:B------:R3:W-:Y:S01]  /*e870*/  STL [R1+0x498], R132 ;  /* 0x0004988401007387 */ /* 0x0007e20000100800 */
[----:B------:R-:W-:Y:S02]  /*e880*/  PRMT R12, RZ, 0x7610, R12 ;  /* 0x00007610ff0c7816 */ /* 0x000fe4000000000c */
[-C--:B0-----:R-:W-:Y:S02]  /*e890*/  LEA.HI.X.SX32 R131, R73, R0.reuse, 0x1, P2 ;  /* 0x0000000049837211 */ /* 0x081fe400010f0eff */
[----:B------:R-:W-:Y:S01]  /*e8a0*/  ISETP.GE.U32.AND P2, PT, R5, 0x7ffffe7f, PT ;  /* 0x7ffffe7f0500780c */ /* 0x000fe20003f46070 */
[----:B--2---:R-:W0:Y:S01]  /*e8b0*/  LDC R10, c[0x0][0x3a8] ;  /* 0x0000ea00ff0a7b82 */ /* 0x004e220000000800 */
[----:B---3--:R-:W-:Y:S02]  /*e8c0*/  LEA.HI.X.SX32 R132, R7, R0, 0x1, P4 ;  /* 0x0000000007847211 */ /* 0x008fe400020f0eff */
[----:B------:R-:W-:Y:S01]  /*e8d0*/  ISETP.GE.U32.AND P4, PT, R4, 0x7ffffefb, PT ;  /* 0x7ffffefb0400780c */ /* 0x000fe20003f86070 */
[----:B------:R-:W-:-:S02]  /*e8e0*/  @!P3 IMAD.MOV.U32 R4, RZ, RZ, R68 ;  /* 0x000000ffff04b224 */ /* 0x000fc400078e0044 */
[----:B------:R-:W-:Y:S01]  /*e8f0*/  @!P3 IMAD.MOV.U32 R5, RZ, RZ, R132 ;  /* 0x000000ffff05b224 */ /* 0x000fe200078e0084 */
[----:B------:R-:W-:Y:S01]  /*e900*/  PRMT R73, RZ, 0x7610, R73 ;  /* 0x00007610ff497816 */ /* 0x000fe20000000049 */
[----:B-1----:R-:W-:-:S03]  /*e910*/  IMAD R8, R8, 0x106, RZ ;  /* 0x0000010608087824 */ /* 0x002fc600078e02ff */
[----:B------:R1:W5:Y:S04]  /*e920*/  @!P3 LDG.E.U16 R12, desc[UR24][R4.64] ;  /* 0x00000018040cb981 */ /* 0x000368000c1e1500 */
[----:B------:R2:W-:Y:S01]  /*e930*/  STL [R1+0x884], R69 ;  /* 0x0008844501007387 */ /* 0x0005e20000100800 */
[----:B-1----:R-:W-:Y:S02]  /*e940*/  @!P6 IMAD.MOV.U32 R4, RZ, RZ, R69 ;  /* 0x000000ffff04e224 */ /* 0x002fe400078e0045 */
[----:B------:R-:W-:Y:S01]  /*e950*/  @!P6 IMAD.MOV.U32 R5, RZ, RZ, R131 ;  /* 0x000000ffff05e224 */ /* 0x000fe200078e0083 */
[----:B------:R-:W-:Y:S01]  /*e960*/  STL [R1+0x880], R131 ;  /* 0x0008808301007387 */ /* 0x000fe20000100800 */
[----:B--2---:R-:W-:-:S03]  /*e970*/  IADD3 R69, P3, PT, R8, R2, RZ ;  /* 0x0000000208457210 */ /* 0x004fc60007f7e0ff */
[----:B------:R1:W5:Y:S01]  /*e980*/  @!P6 LDG.E.U16 R73, desc[UR24][R4.64] ;  /* 0x000000180449e981 */ /* 0x000362000c1e1500 */
[----:B------:R-:W-:-:S03]  /*e990*/  IMAD R8, R3, 0x5, RZ ;  /* 0x0000000503087824 */ /* 0x000fc600078e02ff */
[----:B------:R2:W-:Y:S04]  /*e9a0*/  STL [R1+0x494], R68 ;  /* 0x0004944401007387 */ /* 0x0005e80000100800 */
[----:B------:R3:W-:Y:S01]  /*e9b0*/  STL [R1+0x490], R132 ;  /* 0x0004908401007387 */ /* 0x0007e20000100800 */
[----:B-1----:R-:W-:Y:S02]  /*e9c0*/  IMAD R4, R3, 0x83, RZ ;  /* 0x0000008303047824 */ /* 0x002fe400078e02ff */
[----:B------:R-:W-:Y:S01]  /*e9d0*/  VIADD R5, R6, 0xffffff7f ;  /* 0xffffff7f06057836 */ /* 0x000fe20000000000 */
[----:B------:R-:W-:Y:S01]  /*e9e0*/  PRMT R70, RZ, 0x7610, R70 ;  /* 0x00007610ff467816 */ /* 0x000fe20000000046 */
[----:B--2---:R-:W1:Y:S01]  /*e9f0*/  LDC R68, c[0x0][0x3a8] ;  /* 0x0000ea00ff447b82 */ /* 0x004e620000000800 */
[----:B------:R-:W-:-:S02]  /*ea00*/  LEA.HI.X.SX32 R131, R4, R0, 0x1, P3 ;  /* 0x0000000004837211 */ /* 0x000fc400018f0eff */
[----:B---3--:R-:W-:Y:S01]  /*ea10*/  IADD3 R132, P6, PT, R9, R2, RZ ;  /* 0x0000000209847210 */ /* 0x008fe20007fde0ff */
[----:B------:R-:W-:-:S03]  /*ea20*/  VIADD R4, R6, 0xfffffffb ;  /* 0xfffffffb06047836 */ /* 0x000fc60000000000 */
[----:B------:R-:W-:Y:S02]  /*ea30*/  LEA.HI.X.SX32 R152, R8, R0, 0x1, P6 ;  /* 0x0000000008987211 */ /* 0x000fe400030f0eff */
[----:B------:R-:W-:Y:S02]  /*ea40*/  ISETP.GE.U32.AND P3, PT, R5, 0x7ffffe80, PT ;  /* 0x7ffffe800500780c */ /* 0x000fe40003f66070 */
[----:B------:R-:W-:Y:S01]  /*ea50*/  ISETP.GE.U32.AND P6, PT, R4, 0x7ffffefc, PT ;  /* 0x7ffffefc0400780c */ /* 0x000fe20003fc6070 */
[----:B------:R-:W-:Y:S01]  /*ea60*/  @!P4 IMAD.MOV.U32 R4, RZ, RZ, R132 ;  /* 0x000000ffff04c224 */ /* 0x000fe200078e0084 */
[----:B------:R-:W-:Y:S01]  /*ea70*/  PRMT R9, RZ, 0x7610, R9 ;  /* 0x00007610ff097816 */ /* 0x000fe20000000009 */
[----:B------:R-:W-:Y:S02]  /*ea80*/  @!P4 IMAD.MOV.U32 R5, RZ, RZ, R152 ;  /* 0x000000ffff05c224 */ /* 0x000fe400078e0098 */
[----:B0-----:R-:W-:-:S03]  /*ea90*/  IMAD R8, R10, 0x104, RZ ;  /* 0x000001040a087824 */ /* 0x001fc600078e02ff */
[----:B------:R0:W5:Y:S04]  /*eaa0*/  @!P4 LDG.E.U16 R9, desc[UR24][R4.64] ;  /* 0x000000180409c981 */ /* 0x000168000c1e1500 */
[----:B------:R2:W-:Y:S01]  /*eab0*/  STL [R1+0x87c], R69 ;  /* 0x00087c4501007387 */ /* 0x0005e20000100800 */
[----:B0-----:R-:W-:Y:S02]  /*eac0*/  @!P0 IMAD.MOV.U32 R4, RZ, RZ, R69 ;  /* 0x000000ffff048224 */ /* 0x001fe400078e0045 */
[----:B------:R-:W-:-:S05]  /*ead0*/  @!P0 IMAD.MOV.U32 R5, RZ, RZ, R131 ;  /* 0x000000ffff058224 */ /* 0x000fca00078e0083 */
[----:B------:R0:W5:Y:S01]  /*eae0*/  @!P0 LDG.E.U16 R70, desc[UR24][R4.64] ;  /* 0x0000001804468981 */ /* 0x000162000c1e1500 */
[----:B--2---:R-:W-:-:S03]  /*eaf0*/  IADD3 R69, P0, PT, R8, R2, RZ ;  /* 0x0000000208457210 */ /* 0x004fc60007f1e0ff */
[----:B------:R2:W-:Y:S01]  /*eb00*/  STL [R1+0x878], R131 ;  /* 0x0008788301007387 */ /* 0x0005e20000100800 */
[----:B------:R-:W-:Y:S01]  /*eb10*/  LEA.HI.X.SX32 R130, R130, R0, 0x1, P0 ;  /* 0x0000000082827211 */ /* 0x000fe200000f0eff */
[----:B0-----:R-:W-:Y:S02]  /*eb20*/  VIADD R4, R6, 0xffffffbf ;  /* 0xffffffbf06047836 */ /* 0x001fe40000000000 */
[C---:B------:R-:W-:Y:S01]  /*eb30*/  IMAD.SHL.U32 R5, R3.reuse, 0x4, RZ ;  /* 0x0000000403057824 */ /* 0x040fe200078e00ff */
[----:B--2---:R-:W-:Y:S01]  /*eb40*/  LEA R131, P0, R3, R2, 0x3 ;  /* 0x0000000203837211 */ /* 0x004fe200078018ff */
[----:B------:R0:W-:Y:S01]  /*eb50*/  STL [R1+0x48c], R132 ;  /* 0x00048c8401007387 */ /* 0x0001e20000100800 */
[----:B------:R-:W-:Y:S01]  /*eb60*/  ISETP.GE.U32.AND P4, PT, R4, 0x7ffffec0, PT ;  /* 0x7ffffec00400780c */ /* 0x000fe20003f86070 */
[----:B------:R-:W-:Y:S01]  /*eb70*/  VIADD R4, R6, 0xfffffffc ;  /* 0xfffffffc06047836 */ /* 0x000fe20000000000 */
[----:B------:R-:W-:Y:S02]  /*eb80*/  PRMT R10, RZ, 0x7610, R10 ;  /* 0x00007610ff0a7816 */ /* 0x000fe4000000000a */
[----:B0-----:R-:W-:-:S02]  /*eb90*/  LEA.HI.X.SX32 R132, R5, R0, 0x1, P0 ;  /* 0x0000000005847211 */ /* 0x001fc400000f0eff */
[----:B------:R-:W-:Y:S01]  /*eba0*/  ISETP.GE.U32.AND P0, PT, R4, 0x7ffffefd, PT ;  /* 0x7ffffefd0400780c */ /* 0x000fe20003f06070 */
[----:B------:R-:W-:Y:S02]  /*ebb0*/  @!P6 IMAD.MOV.U32 R4, RZ, RZ, R131 ;  /* 0x000000ffff04e224 */ /* 0x000fe400078e0083 */
[----:B------:R-:W-:Y:S01]  /*ebc0*/  @!P6 IMAD.MOV.U32 R5, RZ, RZ, R132 ;  /* 0x000000ffff05e224 */ /* 0x000fe200078e0084 */
[----:B------:R-:W-:Y:S01]  /*ebd0*/  PRMT R71, RZ, 0x7610, R71 ;  /* 0x00007610ff477816 */ /* 0x000fe20000000047 */
[----:B-1----:R-:W-:-:S03]  /*ebe0*/  IMAD R8, R68, 0x102, RZ ;  /* 0x0000010244087824 */ /* 0x002fc600078e02ff */
[----:B------:R0:W5:Y:S04]  /*ebf0*/  @!P6 LDG.E.U16 R10, desc[UR24][R4.64] ;  /* 0x00000018040ae981 */ /* 0x000168000c1e1500 */
[----:B------:R-:W-:Y:S01]  /*ec00*/  STL [R1+0x488], R152 ;  /* 0x0004889801007387 */ /* 0x000fe20000100800 */
[----:B0-----:R-:W-:Y:S02]  /*ec10*/  @!P5 IMAD.MOV.U32 R4, RZ, RZ, R69 ;  /* 0x000000ffff04d224 */ /* 0x001fe400078e0045 */
[----:B------:R-:W-:Y:S01]  /*ec20*/  @!P5 IMAD.MOV.U32 R5, RZ, RZ, R130 ;  /* 0x000000ffff05d224 */ /* 0x000fe200078e0082 */
[----:B------:R0:W-:Y:S04]  /*ec30*/  STL [R1+0x874], R69 ;  /* 0x0008744501007387 */ /* 0x0001e80000100800 */
[----:B------:R1:W5:Y:S04]  /*ec40*/  @!P5 LDG.E.U16 R71, desc[UR24][R4.64] ;  /* 0x000000180447d981 */ /* 0x000368000c1e1500 */
[----:B------:R2:W-:Y:S01]  /*ec50*/  STL [R1+0x870], R130 ;  /* 0x0008708201007387 */ /* 0x0005e20000100800 */
[----:B0-----:R-:W-:Y:S01]  /*ec60*/  IADD3 R69, P5, PT, R8, R2, RZ ;  /* 0x0000000208457210 */ /* 0x001fe20007fbe0ff */
[----:B------:R-:W-:-:S02]  /*ec70*/  IMAD R8, R3, 0x3, RZ ;  /* 0x0000000303087824 */ /* 0x000fc400078e02ff */
[----:B------:R0:W-:Y:S01]  /*ec80*/  STL [R1+0x484], R131 ;  /* 0x0004848301007387 */ /* 0x0001e20000100800 */
[----:B-1----:R-:W-:-:S03]  /*ec90*/  IMAD R4, R3, 0x81, RZ ;  /* 0x0000008103047824 */ /* 0x002fc600078e02ff */
[----:B------:R1:W-:Y:S01]  /*eca0*/  STL [R1+0x480], R132 ;  /* 0x0004808401007387 */ /* 0x0003e20000100800 */
[----:B------:R-:W-:Y:S01]  /*ecb0*/  VIADD R5, R6, 0xfffffffd ;  /* 0xfffffffd06057836 */ /* 0x000fe20000000000 */
[----:B------:R-:W-:Y:S01]  /*ecc0*/  PRMT R68, RZ, 0x7610, R68 ;  /* 0x00007610ff447816 */ /* 0x000fe20000000044 */
[----:B--2---:R-:W2:Y:S01]  /*ecd0*/  LDC R130, c[0x0][0x3a8] ;  /* 0x0000ea00ff827b82 */ /* 0x004ea20000000800 */
[----:B0-----:R-:W-:Y:S01]  /*ece0*/  LEA.HI.X.SX32 R131, R4, R0, 0x1, P5 ;  /* 0x0000000004837211 */ /* 0x001fe200028f0eff */
[----:B------:R-:W-:Y:S01]  /*ecf0*/  VIADD R4, R6, 0xfffffffe ;  /* 0xfffffffe06047836 */ /* 0x000fe20000000000 */
[----:B-1----:R-:W-:-:S04]  /*ed00*/  IADD3 R132, P6, PT, R7, R2, RZ ;  /* 0x0000000207847210 */ /* 0x002fc80007fde0ff */
[----:B------:R-:W-:Y:S02]  /*ed10*/  LEA.HI.X.SX32 R152, R8, R0, 0x1, P6 ;  /* 0x0000000008987211 */ /* 0x000fe400030f0eff */
[----:B------:R-:W-:Y:S02]  /*ed20*/  ISETP.GE.U32.AND P5, PT, R5, 0x7ffffefe, PT ;  /* 0x7ffffefe0500780c */ /* 0x000fe40003fa6070 */
[----:B------:R-:W-:Y:S01]  /*ed30*/  ISETP.GE.U32.AND P6, PT, R4, 0x7ffffeff, PT ;  /* 0x7ffffeff0400780c */ /* 0x000fe20003fc6070 */
[----:B------:R-:W-:Y:S01]  /*ed40*/  @!P0 IMAD.MOV.U32 R4, RZ, RZ, R132 ;  /* 0x000000ffff048224 */ /* 0x000fe200078e0084 */
[----:B------:R-:W-:Y:S01]  /*ed50*/  PRMT R7, RZ, 0x7610, R7 ;  /* 0x00007610ff077816 */ /* 0x000fe20000000007 */
[----:B------:R-:W-:-:S05]  /*ed60*/  @!P0 IMAD.MOV.U32 R5, RZ, RZ, R152 ;  /* 0x000000ffff058224 */ /* 0x000fca00078e0098 */
[----:B------:R0:W5:Y:S02]  /*ed70*/  @!P0 LDG.E.U16 R7, desc[UR24][R4.64] ;  /* 0x0000001804078981 */ /* 0x000164000c1e1500 */
[----:B0-----:R-:W-:Y:S02]  /*ed80*/  @!P2 IMAD.MOV.U32 R4, RZ, RZ, R69 ;  /* 0x000000ffff04a224 */ /* 0x001fe400078e0045 */
[----:B------:R-:W-:Y:S01]  /*ed90*/  @!P2 IMAD.MOV.U32 R5, RZ, RZ, R131 ;  /* 0x000000ffff05a224 */ /* 0x000fe200078e0083 */
[----:B------:R-:W-:Y:S04]  /*eda0*/  STL [R1+0x86c], R69 ;  /* 0x00086c4501007387 */ /* 0x000fe80000100800 */
[----:B------:R0:W5:Y:S01]  /*edb0*/  @!P2 LDG.E.U16 R68, desc[UR24][R4.64] ;  /* 0x000000180444a981 */ /* 0x000162000c1e1500 */
[----:B------:R-:W-:-:S03]  /*edc0*/  LEA R156, P2, R3, R2, 0x2 ;  /* 0x00000002039c7211 */ /* 0x000fc600078410ff */
[----:B------:R1:W-:Y:S01]  /*edd0*/  STL [R1+0x868], R131 ;  /* 0x0008688301007387 */ /* 0x0003e20000100800 */
[----:B0-----:R-:W-:Y:S02]  /*ede0*/  IMAD.SHL.U32 R4, R3, 0x2, RZ ;  /* 0x0000000203047824 */ /* 0x001fe400078e00ff */
[----:B------:R-:W-:Y:S01]  /*edf0*/  VIADD R5, R6, 0xffffffdf ;  /* 0xffffffdf06057836 */ /* 0x000fe20000000000 */
[----:B------:R0:W-:Y:S02]  /*ee00*/  STL [R1+0x47c], R132 ;  /* 0x00047c8401007387 */ /* 0x0001e40000100800 */
[C---:B-1----:R-:W-:Y:S02]  /*ee10*/  IADD3 R131, P0, PT, R4.reuse, R2, RZ ;  /* 0x0000000204837210 */ /* 0x042fe40007f1e0ff */
[----:B------:R-:W-:Y:S01]  /*ee20*/  LEA.HI.X.SX32 R4, R4, R0, 0x1, P2 ;  /* 0x0000000004047211 */ /* 0x000fe200010f0eff */
[----:B------:R1:W-:Y:S01]  /*ee30*/  STL [R1+0x478], R152 ;  /* 0x0004789801007387 */ /* 0x0003e20000100800 */
[----:B------:R-:W-:-:S03]  /*ee40*/  PRMT R8, RZ, 0x7610, R8 ;  /* 0x00007610ff087816 */ /* 0x000fc60000000008 */
[----:B------:R-:W-:Y:S01]  /*ee50*/  STL [R1+0x474], R156 ;  /* 0x0004749c01007387 */ /* 0x000fe20000100800 */
[----:B------:R-:W-:Y:S01]  /*ee60*/  VIADD R69, R6, 0xffffffff ;  /* 0xffffffff06457836 */ /* 0x000fe20000000000 */
[----:B0-----:R-:W0:Y:S02]  /*ee70*/  LDC R132, c[0x0][0x3a8] ;  /* 0x0000ea00ff847b82 */ /* 0x001e240000000800 */
[----:B------:R-:W-:Y:S01]  /*ee80*/  STL [R1+0x46c], R131 ;  /* 0x00046c8301007387 */ /* 0x000fe20000100800 */
[----:B-1----:R-:W-:Y:S02]  /*ee90*/  LEA.HI.X.SX32 R152, R3, R0, 0x1, P0 ;  /* 0x0000000003987211 */ /* 0x002fe400000f0eff */
[----:B------:R-:W-:Y:S01]  /*eea0*/  ISETP.GE.U32.AND P0, PT, R5, 0x7ffffee0, PT ;  /* 0x7ffffee00500780c */ /* 0x000fe20003f06070 */
[----:B------:R1:W-:Y:S01]  /*eeb0*/  STL [R1+0x470], R4 ;  /* 0x0004700401007387 */ /* 0x0003e20000100800 */
[----:B------:R-:W-:Y:S02]  /*eec0*/  @!P5 IMAD.MOV.U32 R5, RZ, RZ, R4 ;  /* 0x000000ffff05d224 */ /* 0x000fe400078e0004 */
[----:B-1----:R-:W-:Y:S01]  /*eed0*/  @!P5 IMAD.MOV.U32 R4, RZ, RZ, R156 ;  /* 0x000000ffff04d224 */ /* 0x002fe200078e009c */
[----:B------:R1:W-:Y:S01]  /*eee0*/  STL [R1+0x468], R152 ;  /* 0x0004689801007387 */ /* 0x0003e20000100800 */
[----:B------:R-:W-:Y:S01]  /*eef0*/  ISETP.GE.U32.AND P2, PT, R69, 0x7fffff00, PT ;  /* 0x7fffff004500780c */ /* 0x000fe20003f46070 */
[----:B------:R-:W3:Y:S02]  /*ef00*/  LDC R156, c[0x0][0x3a8] ;  /* 0x0000ea00ff9c7b82 */ /* 0x000ee40000000800 */
[----:B------:R4:W5:Y:S01]  /*ef10*/  @!P5 LDG.E.U16 R8, desc[UR24][R4.64] ;  /* 0x000000180408d981 */ /* 0x000962000c1e1500 */
[----:B--2---:R-:W-:Y:S01]  /*ef20*/  LEA R6, P5, R130, R2, 0x8 ;  /* 0x0000000282067211 */ /* 0x004fe200078a40ff */
[----:B------:R-:W-:-:S02]  /*ef30*/  @!P6 IMAD.MOV.U32 R130, RZ, RZ, R131 ;  /* 0x000000ffff82e224 */ /* 0x000fc400078e0083 */
[----:B------:R-:W-:Y:S02]  /*ef40*/  @!P6 IMAD.MOV.U32 R131, RZ, RZ, R152 ;  /* 0x000000ffff83e224 */ /* 0x000fe400078e0098 */
[----:B-1----:R-:W1:Y:S01]  /*ef50*/  S2R R152, SR_TID.X ;  /* 0x0000000000987919 */ /* 0x002e620000002100 */
[----:B----4-:R-:W-:Y:S01]  /*ef60*/  PRMT R5, RZ, 0x7610, R5 ;  /* 0x00007610ff057816 */ /* 0x010fe20000000005 */
[----:B------:R-:W-:-:S05]  /*ef70*/  IMAD.SHL.U32 R4, R3, 0x80, RZ ;  /* 0x0000008003047824 */ /* 0x000fca00078e00ff */
[----:B------:R2:W5:Y:S01]  /*ef80*/  @!P6 LDG.E.U16 R5, desc[UR24][R130.64] ;  /* 0x000000188205e981 */ /* 0x000562000c1e1500 */
[----:B------:R-:W-:Y:S02]  /*ef90*/  PRMT R69, RZ, 0x7610, R69 ;  /* 0x00007610ff457816 */ /* 0x000fe40000000045 */
[----:B--2---:R-:W-:Y:S01]  /*efa0*/  LEA.HI.X.SX32 R131, R4, R0, 0x1, P5 ;  /* 0x0000000004837211 */ /* 0x004fe200028f0eff */
[----:B------:R-:W-:Y:S01]  /*efb0*/  IMAD.SHL.U32 R130, R3, 0x40, RZ ;  /* 0x0000004003827824 */ /* 0x000fe200078e00ff */
[----:B-1----:R-:W-:Y:S02]  /*efc0*/  LOP3.LUT R4, R152, 0x7f, RZ, 0xc0, !PT ;  /* 0x0000007f98047812 */ /* 0x002fe400078ec0ff */
[----:B0-----:R-:W-:-:S03]  /*efd0*/  LEA R152, P5, R132, R2, 0x7 ;  /* 0x0000000284987211 */ /* 0x001fc600078a38ff */
[----:B------:R-:W-:Y:S01]  /*efe0*/  IMAD R132, R4, R57, RZ ;  /* 0x0000003904847224 */ /* 0x000fe200078e02ff */
[----:B------:R-:W-:Y:S01]  /*eff0*/  LEA.HI.X.SX32 R4, R130, R0, 0x1, P5 ;  /* 0x0000000082047211 */ /* 0x000fe200028f0eff */
[----:B------:R-:W-:Y:S01]  /*f000*/  @!P3 IMAD.MOV.U32 R130, RZ, RZ, R6 ;  /* 0x000000ffff82b224 */ /* 0x000fe200078e0006 */
[----:B------:R0:W-:Y:S01]  /*f010*/  STL [R1+0x864], R6 ;  /* 0x0008640601007387 */ /* 0x0001e20000100800 */
[----:B------:R-:W-:-:S03]  /*f020*/  PRMT R57, RZ, 0x7610, R57 ;  /* 0x00007610ff397816 */ /* 0x000fc60000000039 */
[----:B------:R1:W-:Y:S04]  /*f030*/  STL [R1+0x860], R131 ;  /* 0x0008608301007387 */ /* 0x0003e80000100800 */
[----:B------:R2:W5:Y:S01]  /*f040*/  @!P3 LDG.E.U16 R69, desc[UR24][R130.64] ;  /* 0x000000188245b981 */ /* 0x000562000c1e1500 */
[----:B0-----:R-:W0:Y:S03]  /*f050*/  LDC R6, c[0x0][0x3a0] ;  /* 0x0000e800ff067b82 */ /* 0x001e260000000800 */
[----:B------:R-:W-:Y:S01]  /*f060*/  STL [R1+0x664], R152 ;  /* 0x0006649801007387 */ /* 0x000fe20000100800 */
[----:B--2---:R-:W-:Y:S02]  /*f070*/  @!P4 IMAD.MOV.U32 R130, RZ, RZ, R152 ;  /* 0x000000ffff82c224 */ /* 0x004fe400078e0098 */
[----:B-1----:R-:W-:Y:S01]  /*f080*/  @!P4 IMAD.MOV.U32 R131, RZ, RZ, R4 ;  /* 0x000000ffff83c224 */ /* 0x002fe200078e0004 */
[----:B------:R1:W-:Y:S04]  /*f090*/  STL [R1+0x660], R4 ;  /* 0x0006600401007387 */ /* 0x0003e80000100800 */
[----:B------:R3:W5:Y:S04]  /*f0a0*/  @!P4 LDG.E.U16 R57, desc[UR24][R130.64] ;  /* 0x000000188239c981 */ /* 0x000768000c1e1500 */
[----:B------:R-:W2:Y:S01]  /*f0b0*/  LDL R130, [R1+0x84] ;  /* 0x0000840001827983 */ /* 0x000ea20000100800 */
[----:B-1----:R-:W-:Y:S01]  /*f0c0*/  IMAD.SHL.U32 R4, R3, 0x20, RZ ;  /* 0x0000002003047824 */ /* 0x002fe200078e00ff */
[----:B---3--:R-:W-:-:S05]  /*f0d0*/  LEA R131, P3, R156, R2, 0x6 ;  /* 0x000000029c837211 */ /* 0x008fca00078630ff */
[----:B------:R1:W-:Y:S01]  /*f0e0*/  STL [R1+0x564], R131 ;  /* 0x0005648301007387 */ /* 0x0003e20000100800 */
[----:B------:R-:W-:Y:S01]  /*f0f0*/  PRMT R3, RZ, 0x7610, R3 ;  /* 0x00007610ff037816 */ /* 0x000fe20000000003 */
[----:B0-----:R-:W-:-:S05]  /*f100*/  VIADD R6, R6, 0xff ;  /* 0x000000ff06067836 */ /* 0x001fca0000000000 */
[----:B------:R-:W-:Y:S02]  /*f110*/  ISETP.GT.AND P5, PT, R6, 0xff, PT ;  /* 0x000000ff0600780c */ /* 0x000fe40003fa4270 */
[----:B------:R-:W0:Y:S01]  /*f120*/  LDC R6, c[0x0][0x3a0] ;  /* 0x0000e800ff067b82 */ /* 0x000e220000000800 */
[----:B------:R-:W-:-:S04]  /*f130*/  @!UP1 UIADD3 UR28, UPT, UPT, -UR28, 0x100000, URZ ;  /* 0x001000001c1c9890 */ /* 0x000fc8000fffe1ff */
[----:B------:R-:W-:Y:S02]  /*f140*/  @!UP1 USHF.L.U32 UR29, UR28, 0xb, URZ ;  /* 0x0000000b1c1d9899 */ /* 0x000fe400080006ff */
[----:B------:R-:W-:Y:S01]  /*f150*/  @!UP1 USHF.L.U32 UR28, UR28, 0x1, URZ ;  /* 0x000000011c1c9899 */ /* 0x000fe200080006ff */
[----:B------:R-:W-:Y:S01]  /*f160*/  VOTEU.ALL UP1, P1 ;  /* 0x0000000000ff7886 */ /* 0x000fe20000820000 */
[----:B------:R-:W-:Y:S01]  /*f170*/  LEA R152, P4, R132, UR22, 0x1 ;  /* 0x0000001684987c11 */ /* 0x000fe2000f8808ff */
[----:B------:R-:W3:Y:S09]  /*f180*/  LDCU UR22, c[0x0][0x3b0] ;  /* 0x00007600ff1677ac */ /* 0x000ef20008000800 */
[----:B------:R4:W0:Y:S01]  /*f190*/  @!UP1 SYNCS.EXCH.64 URZ, [UR19+0x8008], UR28 ;  /* 0x0080081c13ff95b2 */ /* 0x0008220008000100 */
[----:B--2---:R-:W-:Y:S01]  /*f1a0*/  IMAD R156, R130, 0x80, R132 ;  /* 0x00000080829c7824 */ /* 0x004fe200078e0284 */
[----:B------:R-:W-:-:S04]  /*f1b0*/  LEA.HI.X.SX32 R130, R4, R0, 0x1, P3 ;  /* 0x0000000004827211 */ /* 0x000fc800018f0eff */
[-C--:B-1----:R-:W-:Y:S01]  /*f1c0*/  @!P0 LOP3.LUT R131, R131, R130.reuse, RZ, 0x3c, !PT ;  /* 0x0000008283838212 */ /* 0x082fe200078e3cff */
[----:B------:R-:W-:Y:S04]  /*f1d0*/  STL [R1+0xf4], R156 ;  /* 0x0000f49c01007387 */ /* 0x000fe80000100800 */
[----:B------:R1:W-:Y:S02]  /*f1e0*/  STL [R1+0x560], R130 ;  /* 0x0005608201007387 */ /* 0x0003e40000100800 */
[----:B-1----:R-:W-:-:S04]  /*f1f0*/  @!P0 LOP3.LUT R130, R131, R130, RZ, 0x3c, !PT ;  /* 0x0000008283828212 */ /* 0x002fc800078e3cff */
[----:B------:R-:W-:-:S05]  /*f200*/  @!P0 LOP3.LUT R131, R131, R130, RZ, 0x3c, !PT ;  /* 0x0000008283838212 */ /* 0x000fca00078e3cff */
[----:B------:R1:W5:Y:S02]  /*f210*/  @!P0 LDG.E.U16 R3, desc[UR24][R130.64] ;  /* 0x0000001882038981 */ /* 0x000364000c1e1500 */
[----:B-1----:R-:W1:Y:S01]  /*f220*/  S2R R131, SR_TID.X ;  /* 0x0000000000837919 */ /* 0x002e620000002100 */
[----:B------:R-:W-:Y:S02]  /*f230*/  PRMT R4, RZ, 0x7610, R4 ;  /* 0x00007610ff047816 */ /* 0x000fe40000000004 */
[----:B------:R-:W-:Y:S02]  /*f240*/  LEA R156, P3, R156, UR26, 0x1 ;  /* 0x0000001a9c9c7c11 */ /* 0x000fe4000f8608ff */
[----:B-1----:R-:W-:-:S04]  /*f250*/  LOP3.LUT R130, R131, 0x7f, RZ, 0xc0, !PT ;  /* 0x0000007f83827812 */ /* 0x002fc800078ec0ff */
[C---:B------:R-:W-:Y:S02]  /*f260*/  LOP3.LUT R131, R130.reuse, 0x80, RZ, 0xfc, !PT ;  /* 0x0000008082837812 */ /* 0x040fe400078efcff */
[-C--:B0-----:R-:W-:Y:S01]  /*f270*/  ISETP.LT.AND P0, PT, R130, R6.reuse, P5 ;  /* 0x000000068200720c */ /* 0x081fe20002f01270 */
[----:B------:R-:W-:Y:S01]  /*f280*/  @!P2 IMAD.MOV.U32 R130, RZ, RZ, R2 ;  /* 0x000000ffff82a224 */ /* 0x000fe200078e0002 */
[----:B------:R-:W-:Y:S01]  /*f290*/  ISETP.LT.AND P6, PT, R131, R6, P5 ;  /* 0x000000068300720c */ /* 0x000fe20002fc1270 */
[----:B------:R-:W-:-:S05]  /*f2a0*/  @!P2 IMAD.MOV.U32 R131, RZ, RZ, R0 ;  /* 0x000000ffff83a224 */ /* 0x000fca00078e0000 */
[----:B------:R4:W5:Y:S01]  /*f2b0*/  @!P2 LDG.E.U16 R4, desc[UR24][R130.64] ;  /* 0x000000188204a981 */ /* 0x000962000c1e1500 */
[----:B---3--:R-:W-:Y:S06]  /*f2c0*/  @!P5 BRA `(.L_x_6) ;  /* 0x0000000c0098d947 */ /* 0x008fec0003800000 */
[----:B-----5:R-:W-:Y:S01]  /*f2d0*/  PRMT R4, R4, 0x5410, R5 ;  /* 0x0000541004047816 */ /* 0x020fe20000000005 */
[----:B----4-:R-:W2:Y:S01]  /*f2e0*/  LDL.LU R130, [R1+0x94] ;  /* 0x0000940001827983 */ /* 0x010ea20000300800 */
[----:B------:R-:W-:Y:S02]  /*f2f0*/  PRMT R5, R8, 0x5410, R7 ;  /* 0x0000541008057816 */ /* 0x000fe40000000007 */
[----:B------:R-:W-:Y:S01]  /*f300*/  PRMT R7, R12, 0x5410, R11 ;  /* 0x000054100c077816 */ /* 0x000fe2000000000b */
[----:B------:R-:W2:Y:S01]  /*f310*/  LDL.LU R131, [R1+0x90] ;  /* 0x0000900001837983 */ /* 0x000ea20000300800 */
[----:B------:R-:W-:Y:S02]  /*f320*/  PRMT R11, R20, 0x5410, R19 ;  /* 0x00005410140b7816 */ /* 0x000fe40000000013 */
[----:B------:R-:W-:Y:S01]  /*f330*/  PRMT R12, R22, 0x5410, R21 ;  /* 0x00005410160c7816 */ /* 0x000fe20000000015 */
[----:B------:R0:W-:Y:S01]  /*f340*/  STL [R1+0xcac], R0 ;  /* 0x000cac0001007387 */ /* 0x0001e20000100800 */
[----:B------:R-:W-:-:S02]  /*f350*/  PRMT R20, R3, 0x5410, R37 ;  /* 0x0000541003147816 */ /* 0x000fc40000000025 */
[----:B------:R-:W-:Y:S02]  /*f360*/  PRMT R21, R39, 0x5410, R38 ;  /* 0x0000541027157816 */ /* 0x000fe40000000026 */
[----:B------:R-:W-:Y:S02]  /*f370*/  PRMT R39, R82, 0x5410, R83 ;  /* 0x0000541052277816 */ /* 0x000fe40000000053 */
[----:B------:R-:W-:Y:S01]  /*f380*/  PRMT R22, R41, 0x5410, R40 ;  /* 0x0000541029167816 */ /* 0x000fe20000000028 */
[----:B0-----:R-:W3:Y:S01]  /*f390*/  LDL.LU R0, [R1+0x88] ;  /* 0x0000880001007983 */ /* 0x001ee20000300800 */
[----:B------:R-:W-:Y:S02]  /*f3a0*/  PRMT R40, R84, 0x5410, R85 ;  /* 0x0000541054287816 */ /* 0x000fe40000000055 */
[----:B------:R-:W-:Y:S01]  /*f3b0*/  PRMT R8, R14, 0x5410, R13 ;  /* 0x000054100e087816 */ /* 0x000fe2000000000d */
[----:B------:R-:W3:Y:S01]  /*f3c0*/  LDL.LU R3, [R1+0x8c] ;  /* 0x00008c0001037983 */ /* 0x000ee20000300800 */
[----:B------:R-:W-:-:S02]  /*f3d0*/  PRMT R13, R24, 0x5410, R23 ;  /* 0x00005410180d7816 */ /* 0x000fc40000000017 */
[----:B------:R-:W-:Y:S01]  /*f3e0*/  PRMT R41, R86, 0x5410, R87 ;  /* 0x0000541056297816 */ /* 0x000fe20000000057 */
[----:B------:R-:W4:Y:S01]  /*f3f0*/  LDL.LU R82, [R1] ;  /* 0x0000000001527983 */ /* 0x000f220000300800 */
[----:B------:R-:W-:Y:S02]  /*f400*/  PRMT R23, R43, 0x5410, R42 ;  /* 0x000054102b177816 */ /* 0x000fe4000000002a */
[----:B------:R-:W-:Y:S01]  /*f410*/  PRMT R14, R26, 0x5410, R25 ;  /* 0x000054101a0e7816 */ /* 0x000fe20000000019 */
[----:B------:R-:W2:Y:S01]  /*f420*/  LDL.LU R83, [R1+0x4] ;  /* 0x0000040001537983 */ /* 0x000ea20000300800 */
[----:B------:R-:W-:Y:S02]  /*f430*/  PRMT R42, R88, 0x5410, R89 ;  /* 0x00005410582a7816 */ /* 0x000fe40000000059 */
[----:B------:R-:W-:Y:S01]  /*f440*/  PRMT R6, R10, 0x5410, R9 ;  /* 0x000054100a067816 */ /* 0x000fe20000000009 */
[----:B------:R-:W2:Y:S01]  /*f450*/  LDL.LU R84, [R1+0xc] ;  /* 0x00000c0001547983 */ /* 0x000ea20000300800 */
[----:B------:R-:W-:-:S02]  /*f460*/  PRMT R43, R90, 0x5410, R91 ;  /* 0x000054105a2b7816 */ /* 0x000fc4000000005b */
[----:B------:R-:W-:Y:S01]  /*f470*/  PRMT R24, R45, 0x5410, R44 ;  /* 0x000054102d187816 */ /* 0x000fe2000000002c */
[----:B------:R-:W2:Y:S01]  /*f480*/  LDL.LU R85, [R1+0x14] ;  /* 0x0000140001557983 */ /* 0x000ea20000300800 */
        /* <DEDUP_REMOVED lines=42> */
[----:B------:R-:W-:-:S03]  /*f730*/  PRMT R18, R34, 0x5410, R33 ;  /* 0x0000541022127816 */ /* 0x000fc60000000021 */
[----:B------:R-:W4:Y:S04]  /*f740*/  LDL.LU R100, [R1+0x70] ;  /* 0x0000700001647983 */ /* 0x000f280000300800 */
[----:B------:R-:W4:Y:S01]  /*f750*/  LDL.LU R101, [R1+0x78] ;  /* 0x0000780001657983 */ /* 0x000f220000300800 */
        /* <DEDUP_REMOVED lines=14> */
[----:B------:R-:W4:Y:S04]  /*f840*/  LDL.LU R111, [R1+0x28] ;  /* 0x00002800016f7983 */ /* 0x000f280000300800 */
[----:B------:R-:W4:Y:S01]  /*f850*/  LDL.LU R112, [R1+0x10] ;  /* 0x0000100001707983 */ /* 0x000f220000300800 */
[----:B------:R-:W-:-:S03]  /*f860*/  PRMT R55, R114, 0x5410, R115 ;  /* 0x0000541072377816 */ /* 0x000fc60000000073 */
[----:B------:R-:W4:Y:S04]  /*f870*/  LDL.LU R113, [R1+0x18] ;  /* 0x0000180001717983 */ /* 0x000f280000300800 */
[----:B------:R-:W4:Y:S01]  /*f880*/  LDL.LU R115, [R1+0x8] ;  /* 0x0000080001737983 */ /* 0x000f220000300800 */
[----:B------:R-:W-:Y:S02]  /*f890*/  PRMT R77, R154, 0x5410, R155 ;  /* 0x000054109a4d7816 */ /* 0x000fe4000000009b */
[----:B------:R-:W-:Y:S02]  /*f8a0*/  PRMT R76, R151, 0x5410, R153 ;  /* 0x00005410974c7816 */ /* 0x000fe40000000099 */
[----:B--2---:R-:W-:Y:S02]  /*f8b0*/  PRMT R98, R99, 0x5410, R98 ;  /* 0x0000541063627816 */ /* 0x004fe40000000062 */
[----:B---3--:R-:W-:-:S02]  /*f8c0*/  PRMT R99, R0, 0x5410, R3 ;  /* 0x0000541000637816 */ /* 0x008fc40000000003 */
[----:B------:R-:W2:Y:S01]  /*f8d0*/  LDL.LU R0, [R1+0x9c] ;  /* 0x00009c0001007983 */ /* 0x000ea20000300800 */
[----:B----4-:R-:W-:-:S03]  /*f8e0*/  PRMT R97, R97, 0x5410, R101 ;  /* 0x0000541061617816 */ /* 0x010fc60000000065 */
[----:B------:R-:W2:Y:S01]  /*f8f0*/  LDL.LU R101, [R1+0x98] ;  /* 0x0000980001657983 */ /* 0x000ea20000300800 */
[----:B------:R-:W-:Y:S02]  /*f900*/  PRMT R82, R165, 0x5410, R82 ;  /* 0x00005410a5527816 */ /* 0x000fe40000000052 */
[----:B------:R-:W-:Y:S01]  /*f910*/  PRMT R94, R94, 0x5410, R102 ;  /* 0x000054105e5e7816 */ /* 0x000fe20000000066 */
[----:B------:R-:W3:Y:S01]  /*f920*/  LDL.LU R165, [R1+0xa4] ;  /* 0x0000a40001a57983 */ /* 0x000ee20000300800 */
[----:B------:R-:W-:-:S03]  /*f930*/  PRMT R95, R95, 0x5410, R103 ;  /* 0x000054105f5f7816 */ /* 0x000fc60000000067 */
[----:B------:R-:W3:Y:S01]  /*f940*/  LDL.LU R102, [R1+0xa0] ;  /* 0x0000a00001667983 */ /* 0x000ee20000300800 */
[----:B------:R-:W-:-:S03]  /*f950*/  PRMT R92, R92, 0x5410, R104 ;  /* 0x000054105c5c7816 */ /* 0x000fc60000000068 */
[----:B------:R-:W4:Y:S04]  /*f960*/  LDL.LU R163, [R1+0xac] ;  /* 0x0000ac0001a37983 */ /* 0x000f280000300800 */
[----:B------:R-:W4:Y:S01]  /*f970*/  LDL.LU R103, [R1+0xa8] ;  /* 0x0000a80001677983 */ /* 0x000f220000300800 */
[----:B------:R-:W-:-:S03]  /*f980*/  PRMT R93, R93, 0x5410, R105 ;  /* 0x000054105d5d7816 */ /* 0x000fc60000000069 */
        /* <DEDUP_REMOVED lines=20> */
[----:B------:R-:W4:Y:S01]  /*fad0*/  LDL.LU R110, [R1+0xe0] ;  /* 0x0000e000016e7983 */ /* 0x000f220000300800 */
[----:B------:R-:W-:-:S03]  /*fae0*/  PRMT R84, R84, 0x5410, R112 ;  /* 0x0000541054547816 */ /* 0x000fc60000000070 */
[----:B------:R-:W4:Y:S01]  /*faf0*/  LDL.LU R155, [R1+0xec] ;  /* 0x0000ec00019b7983 */ /* 0x000f220000300800 */
[----:B------:R-:W-:-:S03]  /*fb00*/  PRMT R75, R149, 0x5410, R150 ;  /* 0x00005410954b7816 */ /* 0x000fc60000000096 */
[----:B------:R-:W4:Y:S01]  /*fb10*/  LDL.LU R111, [R1+0xe8] ;  /* 0x0000e800016f7983 */ /* 0x000f220000300800 */
        /* <DEDUP_REMOVED lines=59> */
[----:B------:R-:W4:Y:S04]  /*fed0*/  LDL.LU R129, [R1+0x180] ;  /* 0x0001800001817983 */ /* 0x000f280000300800 */
[----:B------:R-:W4:Y:S04]  /*fee0*/  LDL.LU R134, [R1+0x184] ;  /* 0x0001840001867983 */ /* 0x000f280000300800 */
[----:B------:R-:W4:Y:S04]  /*fef0*/  LDL.LU R130, [R1+0x188] ;  /* 0x0001880001827983 */ /* 0x000f280000300800 */
[----:B------:R-:W4:Y:S04]  /*ff00*/  LDL.LU R3, [R1+0x18c] ;  /* 0x00018c0001037983 */ /* 0x000f280000300800 */
[----:B------:R-:W4:Y:S01]  /*ff10*/  LDL.LU R131, [R1+0x190] ;  /* 0x0001900001837983 */ /* 0x000f220000300800 */
[----:B--2---:R-:W-:-:S03]  /*ff20*/  PRMT R101, R101, 0x5410, R0 ;  /* 0x0000541065657816 */ /* 0x004fc60000000000 */
[----:B------:R0:W5:Y:S01]  /*ff30*/  LDL.LU R0, [R1+0xcac] ;  /* 0x000cac0001007983 */ /* 0x0001620000300800 */
[----:B---3--:R-:W-:Y:S02]  /*ff40*/  PRMT R102, R102, 0x5410, R165 ;  /* 0x0000541066667816 */ /* 0x008fe400000000a5 */
[----:B----4-:R-:W-:Y:S02]  /*ff50*/  PRMT R103, R103, 0x5410, R163 ;  /* 0x0000541067677816 */ /* 0x010fe400000000a3 */
[----:B------:R-:W-:Y:S02]  /*ff60*/  PRMT R104, R104, 0x5410, R164 ;  /* 0x0000541068687816 */ /* 0x000fe400000000a4 */
[----:B------:R-:W-:Y:S02]  /*ff70*/  PRMT R105, R105, 0x5410, R161 ;  /* 0x0000541069697816 */ /* 0x000fe400000000a1 */
[----:B------:R-:W-:Y:S02]  /*ff80*/  PRMT R106, R106, 0x5410, R162 ;  /* 0x000054106a6a7816 */ /* 0x000fe400000000a2 */
[----:B------:R-:W-:-:S02]  /*ff90*/  PRMT R107, R107, 0x5410, R159 ;  /* 0x000054106b6b7816 */ /* 0x000fc4000000009f */
[----:B------:R-:W-:Y:S02]  /*ffa0*/  PRMT R108, R108, 0x5410, R160 ;  /* 0x000054106c6c7816 */ /* 0x000fe400000000a0 */
[----:B------:R-:W-:Y:S02]  /*ffb0*/  PRMT R109, R109, 0x5410, R158 ;  /* 0x000054106d6d7816 */ /* 0x000fe4000000009e */
        /* <DEDUP_REMOVED lines=21> */
[----:B------:R-:W-:-:S04]  /*10110*/  PRMT R131, R131, 0x5410, R3 ;  /* 0x0000541083837816 */ /* 0x000fc80000000003 */
[----:B------:R0:W-:Y:S03]  /*10120*/  STTM.x128 tmem[UR21+0x20], R4 ;  /* 0x00002004000079ed */ /* 0x0001e600083c0015 */
.L_x_6:
[----:B-----5:R-:W2:Y:S01]  /*10130*/  LDL.LU R3, [R1+0xf4] ;  /* 0x0000f40001037983 */ /* 0x020ea20000300800 */
[----:B0-----:R-:W-:Y:S02]  /*10140*/  PRMT R39, RZ, 0x7610, R39 ;  /* 0x00007610ff277816 */ /* 0x001fe40000000027 */
[----:B------:R-:W-:Y:S01]  /*10150*/  PRMT R38, RZ, 0x7610, R38 ;  /* 0x00007610ff267816 */ /* 0x000fe20000000026 */
[----:B------:R-:W-:Y:S01]  /*10160*/  STL [R1+0xcb0], R2 ;  /* 0x000cb00201007387 */ /* 0x000fe20000100800 */
[----:B------:R-:W-:Y:S02]  /*10170*/  PRMT R27, RZ, 0x7610, R27 ;  /* 0x00007610ff1b7816 */ /* 0x000fe4000000001b */
[----:B------:R-:W-:Y:S01]  /*10180*/  PRMT R26, RZ, 0x7610, R26 ;  /* 0x00007610ff1a7816 */ /* 0x000fe2000000001a */
[----:B------:R-:W-:Y:S01]  /*10190*/  STL [R1+0xcac], R0 ;  /* 0x000cac0001007387 */ /* 0x000fe20000100800 */
[----:B------:R-:W-:Y:S02]  /*101a0*/  PRMT R35, RZ, 0x7610, R35 ;  /* 0x00007610ff237816 */ /* 0x000fe40000000023 */
[----:B------:R-:W-:Y:S01]  /*101b0*/  PRMT R34, RZ, 0x7610, R34 ;  /* 0x00007610ff227816 */ /* 0x000fe20000000022 */
[----:B------:R-:W0:Y:S01]  /*101c0*/  FENCE.VIEW.ASYNC.T ;  /* 0x00000000000073c6 */ /* 0x000e220000000200 */
        /* <DEDUP_REMOVED lines=8> */
[----:B------:R-:W-:Y:S01]  /*10250*/  LEA.HI.X.SX32 R153, R132, UR23, 0x1, P4 ;  /* 0x0000001784997c11 */ /* 0x000fe2000a0f0eff */
[----:B------:R-:W1:Y:S01]  /*10260*/  LDCU UR23, c[0x0][0x3b0] ;  /* 0x00007600ff1777ac */ /* 0x000e620008000800 */
[----:B------:R-:W-:Y:S02]  /*10270*/  PRMT R51, RZ, 0x7610, R51 ;  /* 0x00007610ff337816 */ /* 0x000fe40000000033 */
[----:B------:R-:W-:Y:S01]  /*10280*/  PRMT R50, RZ, 0x7610, R50 ;  /* 0x00007610ff327816 */ /* 0x000fe20000000032 */
[----:B0-----:R-:W-:Y:S01]  /*10290*/  BAR.SYNC.DEFER_BLOCKING 0x0 ;  /* 0x0000000000007b1d */ /* 0x001fe20000010000 */
[----:B--2---:R-:W-:-:S05]  /*102a0*/  LEA.HI.X.SX32 R157, R3, UR27, 0x1, P3 ;  /* 0x0000001b039d7c11 */ /* 0x004fca00098f0eff */
[----:B------:R-:W2:Y:S01]  /*102b0*/  LDL.LU R3, [R1+0x194] ;  /* 0x0001940001037983 */ /* 0x000ea20000300800 */
[----:B------:R-:W-:Y:S02]  /*102c0*/  PRMT R49, RZ, 0x7610, R49 ;  /* 0x00007610ff317816 */ /* 0x000fe40000000031 */
[----:B------:R-:W-:Y:S01]  /*102d0*/  PRMT R47, RZ, 0x7610, R47 ;  /* 0x00007610ff2f7816 */ /* 0x000fe2000000002f */
[----:B------:R-:W-:Y:S01]  /*102e0*/  STL.64 [R1+0xcf8], R38 ;  /* 0x000cf82601007387 */ /* 0x000fe20000100a00 */
[----:B------:R-:W-:Y:S02]  /*102f0*/  PRMT R46, RZ, 0x7610, R46 ;  /* 0x00007610ff2e7816 */ /* 0x000fe4000000002e */
[----:B------:R-:W-:Y:S01]  /*10300*/  PRMT R16, RZ, 0x7610, R16 ;  /* 0x00007610ff107816 */ /* 0x000fe20000000010 */
[----:B------:R0:W-:Y:S01]  /*10310*/  STL.64 [R1+0xd00], R26 ;  /* 0x000d001a01007387 */ /* 0x0001e20000100a00 */
[----:B------:R-:W-:Y:S02]  /*10320*/  PRMT R149, RZ, 0x7610, R149 ;  /* 0x00007610ff957816 */ /* 0x000fe40000000095 */
[----:B------:R-:W-:Y:S01]  /*10330*/  PRMT R17, RZ, 0x7610, R17 ;  /* 0x00007610ff117816 */ /* 0x000fe20000000011 */
[----:B------:R3:W-:Y:S01]  /*10340*/  STL.64 [R1+0xcf0], R34 ;  /* 0x000cf02201007387 */ /* 0x0007e20000100a00 */
[----:B------:R-:W-:-:S02]  /*10350*/  PRMT R48, RZ, 0x7610, R48 ;  /* 0x00007610ff307816 */ /* 0x000fc40000000030 */
[----:B------:R-:W-:Y:S01]  /*10360*/  PRMT R37, RZ, 0x7610, R37 ;  /* 0x00007610ff257816 */ /* 0x000fe20000000025 */
[----:B------:R4:W-:Y:S01]  /*10370*/  STL.64 [R1+0xce0], R32 ;  /* 0x000ce02001007387 */ /* 0x0009e20000100a00 */
[----:B------:R-:W-:Y:S02]  /*10380*/  PRMT R36, RZ, 0x7610, R36 ;  /* 0x00007610ff247816 */ /* 0x000fe40000000024 */
[----:B------:R-:W-:Y:S01]  /*10390*/  PRMT R25, RZ, 0x7610, R25 ;  /* 0x00007610ff197816 */ /* 0x000fe20000000019 */
[----:B------:R1:W-:Y:S01]  /*103a0*/  STL.64 [R1+0xce8], R20 ;  /* 0x000ce81401007387 */ /* 0x0003e20000100a00 */
[----:B0-----:R-:W-:Y:S02]  /*103b0*/  PRMT R27, RZ, 0x7610, R27 ;  /* 0x00007610ff1b7816 */ /* 0x001fe4000000001b */
[----:B------:R-:W-:Y:S02]  /*103c0*/  PRMT R26, RZ, 0x7610, R26 ;  /* 0x00007610ff1a7816 */ /* 0x000fe4000000001a */
[----:B---3--:R-:W-:-:S02]  /*103d0*/  PRMT R35, RZ, 0x7610, R35 ;  /* 0x00007610ff237816 */ /* 0x008fc40000000023 */
[----:B------:R-:W-:Y:S02]  /*103e0*/  PRMT R34, RZ, 0x7610, R34 ;  /* 0x00007610ff227816 */ /* 0x000fe40000000022 */
[----:B----4-:R-:W-:Y:S01]  /*103f0*/  PRMT R33, RZ, 0x7610, R33 ;  /* 0x00007610ff217816 */ /* 0x010fe20000000021 */
[----:B------:R-:W-:Y:S01]  /*10400*/  STL.S16 [R1+0x50], R35 ;  /* 0x0000502301007387 */ /* 0x000fe20000100600 */
[----:B------:R-:W-:Y:S02]  /*10410*/  PRMT R32, RZ, 0x7610, R32 ;  /* 0x00007610ff207816 */ /* 0x000fe40000000020 */
[----:B-1----:R-:W-:Y:S01]  /*10420*/  PRMT R21, RZ, 0x7610, R21 ;  /* 0x00007610ff157816 */ /* 0x002fe20000000015 */
[----:B------:R-:W-:Y:S01]  /*10430*/  STL.S16 [R1+0x4c], R34 ;  /* 0x00004c2201007387 */ /* 0x000fe20000100600 */
[----:B------:R-:W-:Y:S02]  /*10440*/  PRMT R20, RZ, 0x7610, R20 ;  /* 0x00007610ff147816 */ /* 0x000fe40000000014 */
[----:B------:R-:W-:Y:S01]  /*10450*/  PRMT R24, RZ, 0x7610, R24 ;  /* 0x00007610ff187816 */ /* 0x000fe20000000018 */
[----:B------:R-:W-:Y:S01]  /*10460*/  STL.S16 [R1+0x48], R33 ;  /* 0x0000482101007387 */ /* 0x000fe20000100600 */
[----:B------:R-:W-:-:S02]  /*10470*/  PRMT R15, RZ, 0x7610, R15 ;  /* 0x00007610ff0f7816 */ /* 0x000fc4000000000f */
[----:B------:R-:W-:Y:S01]  /*10480*/  PRMT R14, RZ, 0x7610, R14 ;  /* 0x00007610ff0e7816 */ /* 0x000fe2000000000e */
[----:B------:R-:W-:Y:S01]  /*10490*/  STL.S16 [R1+0x70], R32 ;  /* 0x0000702001007387 */ /* 0x000fe20000100600 */
[----:B------:R-:W-:Y:S02]  /*104a0*/  PRMT R23, RZ, 0x7610, R23 ;  /* 0x00007610ff177816 */ /* 0x000fe40000000017 */
[----:B------:R-:W-:Y:S01]  /*104b0*/  PRMT R22, RZ, 0x7610, R22 ;  /* 0x00007610ff167816 */ /* 0x000fe20000000016 */
        /* <DEDUP_REMOVED lines=21> */
[----:B------:R0:W-:Y:S01]  /*10610*/  STL.S16 [R1+0x68], R4 ;  /* 0x0000680401007387 */ /* 0x0001e20000100600 */
[----:B------:R-:W-:-:S02]  /*10620*/  PRMT R133, RZ, 0x7610, R133 ;  /* 0x00007610ff857816 */ /* 0x000fc40000000085 */
[----:B------:R-:W-:Y:S02]  /*10630*/  PRMT R0, RZ, 0x7610, R0 ;  /* 0x00007610ff007816 */ /* 0x000fe40000000000 */
[----:B------:R-:W-:Y:S02]  /*10640*/  PRMT R30, RZ, 0x7610, R30 ;  /* 0x00007610ff1e7816 */ /* 0x000fe4000000001e */
[----:B------:R-:W-:Y:S02]  /*10650*/  PRMT R18, RZ, 0x7610, R18 ;  /* 0x00007610ff127816 */ /* 0x000fe40000000012 */
[----:B------:R-:W-:Y:S01]  /*10660*/  PRMT R8, RZ, 0x7610, R8 ;  /* 0x00007610ff087816 */ /* 0x000fe20000000008 */
[----:B0-----:R-:W3:Y:S01]  /*10670*/  LDL.LU R4, [R1+0x198] ;  /* 0x0001980001047983 */ /* 0x001ee20000300800 */
[----:B------:R-:W-:Y:S02]  /*10680*/  PRMT R40, RZ, 0x7610, R40 ;  /* 0x00007610ff287816 */ /* 0x000fe40000000028 */
[----:B------:R-:W-:Y:S01]  /*10690*/  PRMT R28, RZ, 0x7610, R28 ;  /* 0x00007610ff1c7816 */ /* 0x000fe2000000001c */
[----:B------:R-:W4:Y:S01]  /*106a0*/  LDL.LU R5, [R1+0x19c] ;  /* 0x00019c0001057983 */ /* 0x000f220000300800 */
[----:B------:R-:W-:-:S02]  /*106b0*/  PRMT R134, RZ, 0x7610, R134 ;  /* 0x00007610ff867816 */ /* 0x000fc40000000086 */
[----:B------:R-:W-:Y:S01]  /*106c0*/  PRMT R132, RZ, 0x7610, R132 ;  /* 0x00007610ff847816 */ /* 0x000fe20000000084 */
[----:B------:R-:W4:Y:S01]  /*106d0*/  LDL.LU R6, [R1+0x1a0] ;  /* 0x0001a00001067983 */ /* 0x000f220000300800 */
[----:B------:R-:W-:-:S03]  /*106e0*/  PRMT R2, RZ, 0x7610, R2 ;  /* 0x00007610ff027816 */ /* 0x000fc60000000002 */
[----:B------:R-:W4:Y:S04]  /*106f0*/  LDL.LU R78, [R1+0x1a4] ;  /* 0x0001a400014e7983 */ /* 0x000f280000300800 */
        /* <DEDUP_REMOVED lines=26> */
[----:B------:R-:W4:Y:S01]  /*108a0*/  LDL.LU R7, [R1+0x210] ;  /* 0x0002100001077983 */ /* 0x000f220000300800 */
[----:B--2---:R-:W-:-:S04]  /*108b0*/  IMAD R3, R3, UR58, RZ ;  /* 0x0000003a03037c24 */ /* 0x004fc8000f8e02ff */
[----:B------:R-:W-:-:S04]  /*108c0*/  IMAD.WIDE R26, R3, 0x2, R152 ;  /* 0x00000002031a7825 */ /* 0x000fc800078e0298 */
[----:B------:R-:W-:Y:S01]  /*108d0*/  IMAD.WIDE R38, R3, 0x2, R156 ;  /* 0x0000000203267825 */ /* 0x000fe200078e029c */
[----:B------:R0:W-:Y:S04]  /*108e0*/  STL.64 [R1+0x40], R26 ;  /* 0x0000401a01007387 */ /* 0x0001e80000100a00 */
[----:B------:R1:W-:Y:S04]  /*108f0*/  STL.64 [R1+0x38], R38 ;  /* 0x0000382601007387 */ /* 0x0003e80000100a00 */
[----:B------:R-:W2:Y:S04]  /*10900*/  @P0 LDG.E.U16 R51, desc[UR24][R26.64] ;  /* 0x000000181a330981 */ /* 0x000ea8000c1e1500 */
[----:B------:R-:W2:Y:S01]  /*10910*/  @P6 LDG.E.U16 R50, desc[UR24][R38.64] ;  /* 0x0000001826326981 */ /* 0x000ea2000c1e1500 */
[----:B---3--:R-:W-:-:S02]  /*10920*/  IMAD R4, R4, UR57, RZ ;  /* 0x0000003904047c24 */ /* 0x008fc4000f8e02ff */
[----:B----4-:R-:W-:Y:S02]  /*10930*/  IMAD R5, R5, UR56, RZ ;  /* 0x0000003805057c24 */ /* 0x010fe4000f8e02ff */
[----:B------:R-:W-:-:S04]  /*10940*/  IMAD.WIDE R34, R4, 0x2, R152 ;  /* 0x0000000204227825 */ /* 0x000fc800078e0298 */
[----:B------:R-:W-:Y:S02]  /*10950*/  IMAD R6, R6, UR55, RZ ;  /* 0x0000003706067c24 */ /* 0x000fe4000f8e02ff */
[----:B------:R-:W-:Y:S01]  /*10960*/  IMAD.WIDE R138, R4, 0x2, R156 ;  /* 0x00000002048a7825 */ /* 0x000fe200078e029c */
[----:B------:R3:W-:Y:S03]  /*10970*/  STL.64 [R1+0x30], R34 ;  /* 0x0000302201007387 */ /* 0x0007e60000100a00 */
[----:B------:R-:W-:Y:S01]  /*10980*/  IMAD R164, R78, UR54, RZ ;  /* 0x000000364ea47c24 */ /* 0x000fe2000f8e02ff */
[----:B------:R-:W4:Y:S01]  /*10990*/  @P0 LDG.E.U16 R49, desc[UR24][R34.64] ;  /* 0x0000001822310981 */ /* 0x000f22000c1e1500 */
[----:B------:R-:W-:-:S04]  /*109a0*/  IMAD.WIDE R20, R5, 0x2, R152 ;  /* 0x0000000205147825 */ /* 0x000fc800078e0298 */
[----:B------:R-:W-:Y:S01]  /*109b0*/  IMAD.WIDE R32, R5, 0x2, R156 ;  /* 0x0000000205207825 */ /* 0x000fe200078e029c */
[----:B------:R-:W-:Y:S03]  /*109c0*/  STL.64 [R1+0x28], R138 ;  /* 0x0000288a01007387 */ /* 0x000fe60000100a00 */
[C---:B------:R-:W-:Y:S01]  /*109d0*/  IMAD.WIDE R150, R6.reuse, 0x2, R152 ;  /* 0x0000000206967825 */ /* 0x040fe200078e0298 */
[----:B------:R0:W-:Y:S03]  /*109e0*/  STL.64 [R1+0x20], R20 ;  /* 0x0000201401007387 */ /* 0x0001e60000100a00 */
[----:B------:R-:W-:Y:S01]  /*109f0*/  IMAD.WIDE R142, R6, 0x2, R156 ;  /* 0x00000002068e7825 */ /* 0x000fe200078e029c */
[----:B------:R0:W-:Y:S03]  /*10a00*/  STL.64 [R1+0x18], R32 ;  /* 0x0000182001007387 */ /* 0x0001e60000100a00 */
[----:B------:R-:W-:Y:S01]  /*10a10*/  IMAD.WIDE R146, R164, 0x2, R152 ;  /* 0x00000002a4927825 */ /* 0x000fe200078e0298 */
[----:B------:R-:W-:Y:S04]  /*10a20*/  STL.64 [R1+0x10], R150 ;  /* 0x0000109601007387 */ /* 0x000fe80000100a00 */
[----:B------:R-:W-:Y:S04]  /*10a30*/  STL.64 [R1+0x8], R142 ;  /* 0x0000088e01007387 */ /* 0x000fe80000100a00 */
[----:B------:R-:W-:Y:S04]  /*10a40*/  STL.64 [R1], R146 ;  /* 0x0000009201007387 */ /* 0x000fe80000100a00 */
[----:B0-----:R-:W2:Y:S04]  /*10a50*/  LDL.LU.64 R26, [R1+0xd00] ;  /* 0x000d0000011a7983 */ /* 0x001ea80000300a00 */
[----:B-1----:R-:W4:Y:S01]  /*10a60*/  LDL.LU.64 R38, [R1+0xcf8] ;  /* 0x000cf80001267983 */ /* 0x002f220000300a00 */
[----:B------:R-:W-:-:S02]  /*10a70*/  IMAD R60, R60, UR50, RZ ;  /* 0x000000323c3c7c24 */ /* 0x000fc4000f8e02ff */
[----:B------:R-:W-:Y:S01]  /*10a80*/  IMAD R52, R52, UR52, RZ ;  /* 0x0000003434347c24 */ /* 0x000fe2000f8e02ff */
[----:B------:R-:W4:Y:S01]  /*10a90*/  @P0 LDG.E.U16 R47, desc[UR24][R20.64] ;  /* 0x00000018142f0981 */ /* 0x000f22000c1e1500 */
[----:B------:R-:W-:-:S03]  /*10aa0*/  IMAD R88, R71, UR42, RZ ;  /* 0x0000002a47587c24 */ /* 0x000fc6000f8e02ff */
[----:B------:R-:W4:Y:S01]  /*10ab0*/  @P6 LDG.E.U16 R46, desc[UR24][R32.64] ;  /* 0x00000018202e6981 */ /* 0x000f22000c1e1500 */
[----:B------:R-:W-:-:S03]  /*10ac0*/  IMAD.WIDE R86, R88, 0x2, R152 ;  /* 0x0000000258567825 */ /* 0x000fc600078e0298 */
[----:B------:R0:W4:Y:S01]  /*10ad0*/  @P6 LDG.E.U16 R48, desc[UR24][R138.64] ;  /* 0x000000188a306981 */ /* 0x000122000c1e1500 */
[----:B------:R-:W-:-:S04]  /*10ae0*/  IMAD.WIDE R88, R88, 0x2, R156 ;  /* 0x0000000258587825 */ /* 0x000fc800078e029c */
[----:B------:R-:W-:Y:S02]  /*10af0*/  IMAD R116, R61, UR34, RZ ;  /* 0x000000223d747c24 */ /* 0x000fe4000f8e02ff */
[----:B------:R-:W-:Y:S02]  /*10b00*/  IMAD R120, R59, UR33, RZ ;  /* 0x000000213b787c24 */ /* 0x000fe4000f8e02ff */
[----:B------:R-:W-:Y:S02]  /*10b10*/  IMAD R124, R58, UR32, RZ ;  /* 0x000000203a7c7c24 */ /* 0x000fe4000f8e02ff */
[----:B------:R-:W-:Y:S02]  /*10b20*/  IMAD R64, R64, UR49, RZ ;  /* 0x0000003140407c24 */ /* 0x000fe4000f8e02ff */
[----:B------:R-:W-:Y:S02]  /*10b30*/  IMAD R92, R70, UR41, RZ ;  /* 0x00000029465c7c24 */ /* 0x000fe4000f8e02ff */
[----:B------:R-:W-:-:S02]  /*10b40*/  IMAD R112, R63, UR36, RZ ;  /* 0x000000243f707c24 */ /* 0x000fc4000f8e02ff */
[----:B------:R-:W-:Y:S02]  /*10b50*/  IMAD R154, R62, UR35, RZ ;  /* 0x000000233e9a7c24 */ /* 0x000fe4000f8e02ff */
[----:B------:R-:W-:Y:S01]  /*10b60*/  IMAD R108, R65, UR37, RZ ;  /* 0x00000025416c7c24 */ /* 0x000fe2000f8e02ff */
[----:B------:R-:W1:Y:S01]  /*10b70*/  S2R R5, SR_TID.X ;  /* 0x0000000000057919 */ /* 0x000e620000002100 */
[C---:B------:R-:W-:Y:S01]  /*10b80*/  IMAD.WIDE R58, R60.reuse, 0x2, R152 ;  /* 0x000000023c3a7825 */ /* 0x040fe200078e0298 */
[----:B------:R-:W4:Y:S03]  /*10b90*/  @P0 LDG.E.U16 R45, desc[UR24][R150.64] ;  /* 0x00000018962d0981 */ /* 0x000f26000c1e1500 */
[----:B------:R-:W-:Y:S01]  /*10ba0*/  IMAD.WIDE R60, R60, 0x2, R156 ;  /* 0x000000023c3c7825 */ /* 0x000fe200078e029c */
[----:B------:R-:W-:Y:S03]  /*10bb0*/  STL [R1+0xcb8], R58 ;  /* 0x000cb83a01007387 */ /* 0x000fe60000100800 */
[C---:B------:R-:W-:Y:S01]  /*10bc0*/  IMAD.WIDE R114, R116.reuse, 0x2, R152 ;  /* 0x0000000274727825 */ /* 0x040fe200078e0298 */
[----:B------:R-:W-:Y:S03]  /*10bd0*/  STL [R1+0xcb4], R59 ;  /* 0x000cb43b01007387 */ /* 0x000fe60000100800 */
[----:B------:R-:W-:Y:S01]  /*10be0*/  IMAD.WIDE R116, R116, 0x2, R156 ;  /* 0x0000000274747825 */ /* 0x000fe200078e029c */
[----:B------:R-:W-:Y:S04]  /*10bf0*/  STL [R1+0xcc0], R60 ;  /* 0x000cc03c01007387 */ /* 0x000fe80000100800 */
[----:B------:R-:W-:Y:S04]  /*10c00*/  STL [R1+0xcbc], R61 ;  /* 0x000cbc3d01007387 */ /* 0x000fe80000100800 */
[----:B------:R-:W-:Y:S04]  /*10c10*/  STL [R1+0xcc8], R86 ;  /* 0x000cc85601007387 */ /* 0x000fe80000100800 */
[----:B------:R-:W-:Y:S04]  /*10c20*/  STL [R1+0xcc4], R87 ;  /* 0x000cc45701007387 */ /* 0x000fe80000100800 */
[----:B------:R-:W-:Y:S01]  /*10c30*/  STL [R1+0xcd0], R88 ;  /* 0x000cd05801007387 */ /* 0x000fe20000100800 */
[----:B------:R-:W-:-:S03]  /*10c40*/  IMAD.WIDE R158, R52, 0x2, R152 ;  /* 0x00000002349e7825 */ /* 0x000fc600078e0298 */
[----:B------:R-:W-:Y:S04]  /*10c50*/  STL [R1+0xccc], R89 ;  /* 0x000ccc5901007387 */ /* 0x000fe80000100800 */
[----:B------:R-:W-:Y:S04]  /*10c60*/  STL [R1+0xcd8], R114 ;  /* 0x000cd87201007387 */ /* 0x000fe80000100800 */
[----:B------:R-:W-:Y:S04]  /*10c70*/  STL [R1+0xcd4], R115 ;  /* 0x000cd47301007387 */ /* 0x000fe80000100800 */
[----:B------:R0:W-:Y:S04]  /*10c80*/  STL [R1+0xcdc], R117 ;  /* 0x000cdc7501007387 */ /* 0x0001e80000100800 */
[----:B---3--:R-:W3:Y:S04]  /*10c90*/  LDL.LU.64 R34, [R1+0xcf0] ;  /* 0x000cf00001227983 */ /* 0x008ee80000300a00 */
[----:B------:R-:W3:Y:S04]  /*10ca0*/  LDL.LU.64 R20, [R1+0xce8] ;  /* 0x000ce80001147983 */ /* 0x000ee80000300a00 */
[----:B------:R-:W3:Y:S04]  /*10cb0*/  LDL.LU.64 R32, [R1+0xce0] ;  /* 0x000ce00001207983 */ /* 0x000ee80000300a00 */
[----:B------:R-:W3:Y:S04]  /*10cc0*/  @P6 LDG.E.U16 R16, desc[UR24][R116.64] ;  /* 0x0000001874106981 */ /* 0x000ee8000c1e1500 */
[----:B------:R-:W3:Y:S04]  /*10cd0*/  LDL.LU R6, [R1+0x50] ;  /* 0x0000500001067983 */ /* 0x000ee80000300800 */
[----:B------:R-:W3:Y:S04]  /*10ce0*/  @P0 LDG.E.U16 R149, desc[UR24][R158.64] ;  /* 0x000000189e950981 */ /* 0x000ee8000c1e1500 */
[----:B------:R-:W3:Y:S04]  /*10cf0*/  @P0 LDG.E.U16 R17, desc[UR24][R114.64] ;  /* 0x0000001872110981 */ /* 0x000ee8000c1e1500 */
[----:B0-----:R-:W3:Y:S01]  /*10d00*/  LDL.LU R117, [R1+0x4c] ;  /* 0x00004c0001757983 */ /* 0x001ee20000300800 */
[----:B------:R-:W-:-:S02]  /*10d10*/  IMAD R68, R68, UR48, RZ ;  /* 0x0000003044447c24 */ /* 0x000fc4000f8e02ff */
[----:B------:R-:W-:Y:S01]  /*10d20*/  IMAD R96, R69, UR40, RZ ;  /* 0x0000002845607c24 */ /* 0x000fe2000f8e02ff */
[----:B------:R0:W3:Y:S04]  /*10d30*/  @P6 LDG.E.U16 R44, desc[UR24][R142.64] ;  /* 0x000000188e2c6981 */ /* 0x0000e8000c1e1500 */
[----:B------:R-:W3:Y:S04]  /*10d40*/  LDL.LU R114, [R1+0x48] ;  /* 0x0000480001727983 */ /* 0x000ee80000300800 */
[----:B------:R-:W3:Y:S01]  /*10d50*/  LDL.LU R115, [R1+0x70] ;  /* 0x0000700001737983 */ /* 0x000ee20000300800 */
[----:B------:R-:W-:-:S03]  /*10d60*/  IMAD.WIDE R62, R64, 0x2, R152 ;  /* 0x00000002403e7825 */ /* 0x000fc600078e0298 */
[----:B------:R0:W3:Y:S01]  /*10d70*/  @P0 LDG.E.U16 R43, desc[UR24][R146.64] ;  /* 0x00000018922b0981 */ /* 0x0000e2000c1e1500 */
[----:B------:R-:W-:-:S03]  /*10d80*/  IMAD.WIDE R64, R64, 0x2, R156 ;  /* 0x0000000240407825 */ /* 0x000fc600078e029c */
[----:B------:R-:W3:Y:S01]  /*10d90*/  @P0 LDG.E.U16 R37, desc[UR24][R62.64] ;  /* 0x000000183e250981 */ /* 0x000ee2000c1e1500 */
[----:B------:R-:W-:-:S03]  /*10da0*/  IMAD.WIDE R90, R92, 0x2, R152 ;  /* 0x000000025c5a7825 */ /* 0x000fc600078e0298 */
[----:B------:R-:W3:Y:S01]  /*10db0*/  @P6 LDG.E.U16 R36, desc[UR24][R64.64] ;  /* 0x0000001840246981 */ /* 0x000ee2000c1e1500 */
[----:B------:R-:W-:-:S03]  /*10dc0*/  IMAD.WIDE R92, R92, 0x2, R156 ;  /* 0x000000025c5c7825 */ /* 0x000fc600078e029c */
[----:B------:R-:W3:Y:S01]  /*10dd0*/  @P0 LDG.E.U16 R25, desc[UR24][R90.64] ;  /* 0x000000185a190981 */ /* 0x000ee2000c1e1500 */
[----:B------:R-:W-:-:S03]  /*10de0*/  IMAD.WIDE R118, R120, 0x2, R152 ;  /* 0x0000000278767825 */ /* 0x000fc600078e0298 */
[----:B------:R-:W3:Y:S01]  /*10df0*/  @P6 LDG.E.U16 R24, desc[UR24][R92.64] ;  /* 0x000000185c186981 */ /* 0x000ee2000c1e1500 */
[----:B------:R-:W-:-:S03]  /*10e00*/  IMAD.WIDE R120, R120, 0x2, R156 ;  /* 0x0000000278787825 */ /* 0x000fc600078e029c */
[----:B------:R-:W3:Y:S04]  /*10e10*/  @P0 LDG.E.U16 R15, desc[UR24][R118.64] ;  /* 0x00000018760f0981 */ /* 0x000ee8000c1e1500 */
[----:B------:R-:W3:Y:S04]  /*10e20*/  @P6 LDG.E.U16 R14, desc[UR24][R120.64] ;  /* 0x00000018780e6981 */ /* 0x000ee8000c1e1500 */
[----:B--2---:R-:W2:Y:S04]  /*10e30*/  @P6 LDG.E.U16 R26, desc[UR24][R88.64] ;  /* 0x00000018581a6981 */ /* 0x004ea8000c1e1500 */
[----:B------:R-:W2:Y:S04]  /*10e40*/  @P0 LDG.E.U16 R27, desc[UR24][R86.64] ;  /* 0x00000018561b0981 */ /* 0x000ea8000c1e1500 */
[----:B----4-:R-:W4:Y:S04]  /*10e50*/  @P6 LDG.E.U16 R38, desc[UR24][R60.64] ;  /* 0x000000183c266981 */ /* 0x010f28000c1e1500 */
[----:B------:R0:W4:Y:S04]  /*10e60*/  LDL.LU R88, [R1+0x6c] ;  /* 0x00006c0001587983 */ /* 0x0001280000300800 */
[----:B------:R0:W4:Y:S04]  /*10e70*/  LDL.LU R89, [R1+0x60] ;  /* 0x0000600001597983 */ /* 0x0001280000300800 */
[----:B------:R0:W4:Y:S04]  /*10e80*/  LDL.LU R86, [R1+0x5c] ;  /* 0x00005c0001567983 */ /* 0x0001280000300800 */
[----:B------:R0:W4:Y:S04]  /*10e90*/  LDL.LU R87, [R1+0x80] ;  /* 0x0000800001577983 */ /* 0x0001280000300800 */
[----:B------:R0:W4:Y:S04]  /*10ea0*/  LDL.LU R60, [R1+0x7c] ;  /* 0x00007c00013c7983 */ /* 0x0001280000300800 */
[----:B------:R-:W4:Y:S04]  /*10eb0*/  @P0 LDG.E.U16 R39, desc[UR24][R58.64] ;  /* 0x000000183a270981 */ /* 0x000f28000c1e1500 */
[----:B------:R0:W4:Y:S04]  /*10ec0*/  LDL.LU R61, [R1+0x78] ;  /* 0x00007800013d7983 */ /* 0x0001280000300800 */
[----:B------:R0:W4:Y:S04]  /*10ed0*/  LDL.LU R58, [R1+0x74] ;  /* 0x00007400013a7983 */ /* 0x0001280000300800 */
[----:B------:R0:W4:Y:S01]  /*10ee0*/  LDL.LU R59, [R1+0x68] ;  /* 0x00006800013b7983 */ /* 0x0001220000300800 */
[----:B------:R-:W-:-:S02]  /*10ef0*/  IMAD R100, R67, UR39, RZ ;  /* 0x0000002743647c24 */ /* 0x000fc4000f8e02ff */
[----:B------:R-:W-:Y:S02]  /*10f00*/  IMAD R104, R66, UR38, RZ ;  /* 0x0000002642687c24 */ /* 0x000fe4000f8e02ff */
[----:B------:R-:W-:-:S04]  /*10f10*/  IMAD.WIDE R66, R68, 0x2, R152 ;  /* 0x0000000244427825 */ /* 0x000fc800078e0298 */
[----:B------:R-:W-:-:S04]  /*10f20*/  IMAD.WIDE R68, R68, 0x2, R156 ;  /* 0x0000000244447825 */ /* 0x000fc800078e029c */
[----:B------:R-:W-:-:S04]  /*10f30*/  IMAD.WIDE R94, R96, 0x2, R152 ;  /* 0x00000002605e7825 */ /* 0x000fc800078e0298 */
[----:B------:R-:W-:Y:S01]  /*10f40*/  IMAD.WIDE R96, R96, 0x2, R156 ;  /* 0x0000000260607825 */ /* 0x000fe200078e029c */
[----:B------:R-:W4:Y:S03]  /*10f50*/  @P0 LDG.E.U16 R23, desc[UR24][R94.64] ;  /* 0x000000185e170981 */ /* 0x000f26000c1e1500 */
[----:B------:R-:W-:Y:S01]  /*10f60*/  IMAD R72, R72, UR47, RZ ;  /* 0x0000002f48487c24 */ /* 0x000fe2000f8e02ff */
[----:B------:R-:W4:Y:S01]  /*10f70*/  @P6 LDG.E.U16 R22, desc[UR24][R96.64] ;  /* 0x0000001860166981 */ /* 0x000f22000c1e1500 */
[----:B------:R-:W-:-:S04]  /*10f80*/  IMAD.WIDE R122, R124, 0x2, R152 ;  /* 0x000000027c7a7825 */ /* 0x000fc800078e0298 */
[----:B------:R-:W-:Y:S01]  /*10f90*/  IMAD R160, R77, UR53, RZ ;  /* 0x000000354da07c24 */ /* 0x000fe2000f8e02ff */
[----:B------:R-:W4:Y:S01]  /*10fa0*/  @P0 LDG.E.U16 R13, desc[UR24][R122.64] ;  /* 0x000000187a0d0981 */ /* 0x000f22000c1e1500 */
[----:B------:R-:W-:Y:S02]  /*10fb0*/  IMAD R56, R56, UR51, RZ ;  /* 0x0000003338387c24 */ /* 0x000fe4000f8e02ff */
[----:B------:R-:W-:Y:S02]  /*10fc0*/  IMAD R76, R76, UR46, RZ ;  /* 0x0000002e4c4c7c24 */ /* 0x000fe4000f8e02ff */
[----:B------:R-:W-:Y:S02]  /*10fd0*/  IMAD R80, R75, UR45, RZ ;  /* 0x0000002d4b507c24 */ /* 0x000fe4000f8e02ff */
[----:B------:R-:W-:Y:S02]  /*10fe0*/  IMAD R84, R74, UR44, RZ ;  /* 0x0000002c4a547c24 */ /* 0x000fe4000f8e02ff */
[----:B------:R-:W-:-:S02]  /*10ff0*/  IMAD R148, R73, UR43, RZ ;  /* 0x0000002b49947c24 */ /* 0x000fc4000f8e02ff */
[----:B------:R-:W-:Y:S02]  /*11000*/  IMAD R128, R57, UR31, RZ ;  /* 0x0000001f39807c24 */ /* 0x000fe4000f8e02ff */
[----:B------:R-:W-:Y:S02]  /*11010*/  IMAD R136, R55, UR30, RZ ;  /* 0x0000001e37887c24 */ /* 0x000fe4000f8e02ff */
[----:B------:R-:W-:Y:S02]  /*11020*/  IMAD R140, R54, UR7, RZ ;  /* 0x00000007368c7c24 */ /* 0x000fe4000f8e02ff */
[----:B------:R-:W-:Y:S02]  /*11030*/  IMAD R144, R53, UR22, RZ ;  /* 0x0000001635907c24 */ /* 0x000fe4000f8e02ff */
[----:B------:R-:W-:-:S04]  /*11040*/  IMAD.WIDE R124, R124, 0x2, R156 ;  /* 0x000000027c7c7825 */ /* 0x000fc800078e029c */
[----:B------:R-:W-:Y:S01]  /*11050*/  IMAD R7, R7, UR23, RZ ;  /* 0x0000001707077c24 */ /* 0x000fe2000f8e02ff */
[----:B------:R-:W4:Y:S01]  /*11060*/  @P6 LDG.E.U16 R12, desc[UR24][R124.64] ;  /* 0x000000187c0c6981 */ /* 0x000f22000c1e1500 */
[----:B------:R-:W-:-:S04]  /*11070*/  IMAD.WIDE R70, R72, 0x2, R152 ;  /* 0x0000000248467825 */ /* 0x000fc800078e0298 */
[----:B------:R-:W-:-:S04]  /*11080*/  IMAD.WIDE R162, R160, 0x2, R152 ;  /* 0x00000002a0a27825 */ /* 0x000fc800078e0298 */
[----:B------:R-:W-:Y:S01]  /*11090*/  IMAD.WIDE R54, R56, 0x2, R152 ;  /* 0x0000000238367825 */ /* 0x000fe200078e0298 */
[----:B------:R-:W4:Y:S03]  /*110a0*/  @P0 LDG.E.U16 R41, desc[UR24][R162.64] ;  /* 0x00000018a2290981 */ /* 0x000f26000c1e1500 */
[----:B------:R-:W-:Y:S01]  /*110b0*/  IMAD.WIDE R72, R72, 0x2, R156 ;  /* 0x0000000248487825 */ /* 0x000fe200078e029c */
[----:B---3--:R-:W3:Y:S03]  /*110c0*/  @P0 LDG.E.U16 R35, desc[UR24][R66.64] ;  /* 0x0000001842230981 */ /* 0x008ee6000c1e1500 */
[--C-:B------:R-:W-:Y:S01]  /*110d0*/  IMAD.WIDE R74, R76, 0x2, R152.reuse ;  /* 0x000000024c4a7825 */ /* 0x100fe200078e0298 */
[----:B------:R-:W3:Y:S03]  /*110e0*/  @P6 LDG.E.U16 R34, desc[UR24][R68.64] ;  /* 0x0000001844226981 */ /* 0x000ee6000c1e1500 */
[--C-:B------:R-:W-:Y:S01]  /*110f0*/  IMAD.WIDE R78, R80, 0x2, R152.reuse ;  /* 0x00000002504e7825 */ /* 0x100fe200078e0298 */
[----:B------:R-:W3:Y:S03]  /*11100*/  @P0 LDG.E.U16 R33, desc[UR24][R70.64] ;  /* 0x0000001846210981 */ /* 0x000ee6000c1e1500 */
[--C-:B------:R-:W-:Y:S01]  /*11110*/  IMAD.WIDE R82, R84, 0x2, R152.reuse ;  /* 0x0000000254527825 */ /* 0x100fe200078e0298 */
[----:B------:R-:W3:Y:S03]  /*11120*/  @P6 LDG.E.U16 R32, desc[UR24][R72.64] ;  /* 0x0000001848206981 */ /* 0x000ee6000c1e1500 */
[--C-:B------:R-:W-:Y:S01]  /*11130*/  IMAD.WIDE R98, R100, 0x2, R152.reuse ;  /* 0x0000000264627825 */ /* 0x100fe200078e0298 */
[----:B------:R-:W3:Y:S03]  /*11140*/  @P0 LDG.E.U16 R31, desc[UR24][R74.64] ;  /* 0x000000184a1f0981 */ /* 0x000ee6000c1e1500 */
[--C-:B------:R-:W-:Y:S01]  /*11150*/  IMAD.WIDE R102, R104, 0x2, R152.reuse ;  /* 0x0000000268667825 */ /* 0x100fe200078e0298 */
[----:B------:R0:W-:Y:S03]  /*11160*/  STL [R1+0x54], R149 ;  /* 0x0000549501007387 */ /* 0x0001e60000100800 */
        /* <DEDUP_REMOVED lines=10> */
[--C-:B0-----:R-:W-:Y:S01]  /*11210*/  IMAD.WIDE R142, R144, 0x2, R152.reuse ;  /* 0x00000002908e7825 */ /* 0x101fe200078e0298 */
[----:B------:R-:W3:Y:S03]  /*11220*/  @P0 LDG.E.U16 R135, desc[UR24][R106.64] ;  /* 0x000000186a870981 */ /* 0x000ee6000c1e1500 */
[--C-:B------:R-:W-:Y:S01]  /*11230*/  IMAD.WIDE R146, R148, 0x2, R152.reuse ;  /* 0x0000000294927825 */ /* 0x100fe200078e0298 */
[----:B------:R-:W3:Y:S03]  /*11240*/  @P0 LDG.E.U16 R133, desc[UR24][R138.64] ;  /* 0x000000188a850981 */ /* 0x000ee6000c1e1500 */
[----:B------:R-:W-:Y:S01]  /*11250*/  IMAD.WIDE R150, R154, 0x2, R152 ;  /* 0x000000029a967825 */ /* 0x000fe200078e0298 */
[----:B------:R-:W3:Y:S03]  /*11260*/  @P0 LDG.E.U16 R117, desc[UR24][R82.64] ;  /* 0x0000001852750981 */ /* 0x000ee6000c1e1500 */
[----:B-1----:R-:W-:-:S02]  /*11270*/  IMAD.SHL.U32 R3, R5, 0x40, RZ ;  /* 0x0000004005037824 */ /* 0x002fc400078e00ff */
[--C-:B------:R-:W-:Y:S01]  /*11280*/  IMAD.WIDE R164, R164, 0x2, R156.reuse ;  /* 0x00000002a4a47825 */ /* 0x100fe200078e029c */
[----:B------:R-:W3:Y:S03]  /*11290*/  @P0 LDG.E.U16 R115, desc[UR24][R110.64] ;  /* 0x000000186e730981 */ /* 0x000ee6000c1e1500 */
[----:B------:R-:W-:-:S04]  /*112a0*/  IMAD.WIDE R160, R160, 0x2, R156 ;  /* 0x00000002a0a07825 */ /* 0x000fc800078e029c */
        /* <DEDUP_REMOVED lines=14> */
[----:B------:R-:W-:Y:S01]  /*11390*/  IMAD.WIDE R154, R154, 0x2, R156 ;  /* 0x000000029a9a7825 */ /* 0x000fe200078e029c */
[----:B------:R-:W-:Y:S01]  /*113a0*/  LOP3.LUT R3, R3, 0x1000, RZ, 0xc0, !PT ;  /* 0x0000100003037812 */ /* 0x000fe200078ec0ff */
[----:B------:R-:W3:Y:S02]  /*113b0*/  @P6 LDG.E.U16 R20, desc[UR24][R100.64] ;  /* 0x0000001864146981 */ /* 0x000ee4000c1e1500 */
[C---:B------:R-:W-:Y:S02]  /*113c0*/  IMAD.WIDE R152, R7.reuse, 0x2, R152 ;  /* 0x0000000207987825 */ /* 0x040fe400078e0298 */
[----:B------:R-:W3:Y:S02]  /*113d0*/  @P6 LDG.E.U16 R10, desc[UR24][R128.64] ;  /* 0x00000018800a6981 */ /* 0x000ee4000c1e1500 */
[----:B------:R-:W-:Y:S01]  /*113e0*/  IMAD.WIDE R156, R7, 0x2, R156 ;  /* 0x00000002079c7825 */ /* 0x000fe200078e029c */
[----:B------:R-:W-:Y:S01]  /*113f0*/  SHF.R.U32.HI R7, RZ, 0x5, R5 ;  /* 0x00000005ff077819 */ /* 0x000fe20000011605 */
[----:B------:R-:W3:Y:S02]  /*11400*/  @P6 LDG.E.U16 R42, desc[UR24][R164.64] ;  /* 0x00000018a42a6981 */ /* 0x000ee4000c1e1500 */
[----:B------:R-:W-:-:S02]  /*11410*/  IMAD.SHL.U32 R5, R5, 0x2, RZ ;  /* 0x0000000205057824 */ /* 0x000fc400078e00ff */
[----:B------:R-:W3:Y:S03]  /*11420*/  @P0 LDG.E.U16 R0, desc[UR24][R152.64] ;  /* 0x0000001898000981 */ /* 0x000ee6000c1e1500 */
[----:B------:R-:W-:Y:S01]  /*11430*/  LOP3.LUT R3, R3, 0x7e, R5, 0xf8, !PT ;  /* 0x0000007e03037812 */ /* 0x000fe200078ef805 */
[----:B------:R-:W3:Y:S04]  /*11440*/  @P6 LDG.E.U16 R30, desc[UR24][R76.64] ;  /* 0x000000184c1e6981 */ /* 0x000ee8000c1e1500 */
[----:B------:R-:W3:Y:S04]  /*11450*/  @P6 LDG.E.U16 R18, desc[UR24][R104.64] ;  /* 0x0000001868126981 */ /* 0x000ee8000c1e1500 */
[----:B------:R-:W3:Y:S04]  /*11460*/  @P6 LDG.E.U16 R8, desc[UR24][R136.64] ;  /* 0x0000001888086981 */ /* 0x000ee8000c1e1500 */
[----:B------:R-:W-:Y:S04]  /*11470*/  STS.U16 [R3+UR19], R51 ;  /* 0x0000003303007988 */ /* 0x000fe80008000413 */
[----:B------:R-:W-:Y:S04]  /*11480*/  STS.U16 [R3+UR19+0x2000], R50 ;  /* 0x0020003203007988 */ /* 0x000fe80008000413 */
[----:B------:R-:W-:Y:S04]  /*11490*/  STS.U16 [R3+UR19+0xc00], R17 ;  /* 0x000c001103007988 */ /* 0x000fe80008000413 */
[----:B------:R-:W-:Y:S04]  /*114a0*/  STS.U16 [R3+UR19+0x2c00], R16 ;  /* 0x002c001003007988 */ /* 0x000fe80008000413 */
[----:B------:R-:W3:Y:S04]  /*114b0*/  @P6 LDG.E.U16 R40, desc[UR24][R160.64] ;  /* 0x00000018a0286981 */ /* 0x000ee8000c1e1500 */
[----:B------:R-:W3:Y:S04]  /*114c0*/  @P6 LDG.E.U16 R28, desc[UR24][R80.64] ;  /* 0x00000018501c6981 */ /* 0x000ee8000c1e1500 */
[----:B------:R-:W3:Y:S04]  /*114d0*/  @P6 LDG.E.U16 R134, desc[UR24][R108.64] ;  /* 0x000000186c866981 */ /* 0x000ee8000c1e1500 */
[----:B------:R-:W3:Y:S04]  /*114e0*/  @P6 LDG.E.U16 R132, desc[UR24][R140.64] ;  /* 0x000000188c846981 */ /* 0x000ee8000c1e1500 */
[----:B------:R-:W3:Y:S04]  /*114f0*/  @P6 LDG.E.U16 R6, desc[UR24][R52.64] ;  /* 0x0000001834066981 */ /* 0x000ee8000c1e1500 */
[----:B--2---:R-:W-:Y:S04]  /*11500*/  STS.U16 [R3+UR19+0x2800], R26 ;  /* 0x0028001a03007988 */ /* 0x004fe80008000413 */
[----:B------:R-:W-:Y:S04]  /*11510*/  STS.U16 [R3+UR19+0x800], R27 ;  /* 0x0008001b03007988 */ /* 0x000fe80008000413 */
[----:B----4-:R-:W-:Y:S04]  /*11520*/  STS.U16 [R3+UR19+0x2400], R38 ;  /* 0x0024002603007988 */ /* 0x010fe80008000413 */
[----:B------:R-:W2:Y:S04]  /*11530*/  @P6 LDG.E.U16 R114, desc[UR24][R84.64] ;  /* 0x0000001854726981 */ /* 0x000ea8000c1e1500 */
[----:B------:R-:W4:Y:S04]  /*11540*/  @P0 LDG.E.U16 R89, desc[UR24][R142.64] ;  /* 0x000000188e590981 */ /* 0x000f28000c1e1500 */
[----:B------:R-:W2:Y:S04]  /*11550*/  @P6 LDG.E.U16 R88, desc[UR24][R112.64] ;  /* 0x0000001870586981 */ /* 0x000ea8000c1e1500 */
[----:B------:R-:W2:Y:S04]  /*11560*/  @P0 LDG.E.U16 R87, desc[UR24][R54.64] ;  /* 0x0000001836570981 */ /* 0x000ea8000c1e1500 */
[----:B------:R-:W2:Y:S04]  /*11570*/  @P6 LDG.E.U16 R86, desc[UR24][R144.64] ;  /* 0x0000001890566981 */ /* 0x000ea8000c1e1500 */
[----:B------:R-:W2:Y:S04]  /*11580*/  @P0 LDG.E.U16 R61, desc[UR24][R146.64] ;  /* 0x00000018923d0981 */ /* 0x000ea8000c1e1500 */
[----:B------:R-:W-:Y:S04]  /*11590*/  STS.U16 [R3+UR19+0x400], R39 ;  /* 0x0004002703007988 */ /* 0x000fe80008000413 */
[----:B------:R-:W2:Y:S01]  /*115a0*/  @P0 LDG.E.U16 R59, desc[UR24][R150.64] ;  /* 0x00000018963b0981 */ /* 0x000ea2000c1e1500 */
[----:B------:R-:W-:-:S02]  /*115b0*/  ISETP.NE.U32.AND P0, PT, R7, RZ, PT ;  /* 0x000000ff0700720c */ /* 0x000fc40003f05070 */
[----:B------:R-:W-:Y:S01]  /*115c0*/  LOP3.LUT R7, R3, 0x10, RZ, 0x3c, !PT ;  /* 0x0000001003077812 */ /* 0x000fe200078e3cff */
[----:B------:R-:W2:Y:S04]  /*115d0*/  @P6 LDG.E.U16 R60, desc[UR24][R56.64] ;  /* 0x00000018383c6981 */ /* 0x000ea8000c1e1500 */
[----:B------:R-:W-:Y:S04]  /*115e0*/  STS.U16 [R7+UR19+0x80], R49 ;  /* 0x0000803107007988 */ /* 0x000fe80008000413 */
[----:B------:R-:W-:Y:S04]  /*115f0*/  STS.U16 [R7+UR19+0x2080], R48 ;  /* 0x0020803007007988 */ /* 0x000fe80008000413 */
[----:B------:R-:W-:Y:S04]  /*11600*/  STS.U16 [R7+UR19+0x480], R37 ;  /* 0x0004802507007988 */ /* 0x000fe80008000413 */
[----:B------:R-:W-:Y:S04]  /*11610*/  STS.U16 [R7+UR19+0x2480], R36 ;  /* 0x0024802407007988 */ /* 0x000fe80008000413 */
[----:B------:R-:W-:Y:S04]  /*11620*/  STS.U16 [R7+UR19+0x880], R25 ;  /* 0x0008801907007988 */ /* 0x000fe80008000413 */
[----:B------:R-:W-:Y:S04]  /*11630*/  STS.U16 [R7+UR19+0x2880], R24 ;  /* 0x0028801807007988 */ /* 0x000fe80008000413 */
[----:B------:R-:W-:Y:S04]  /*11640*/  STS.U16 [R7+UR19+0xc80], R15 ;  /* 0x000c800f07007988 */ /* 0x000fe80008000413 */
[----:B------:R0:W-:Y:S01]  /*11650*/  STS.U16 [R7+UR19+0x2c80], R14 ;  /* 0x002c800e07007988 */ /* 0x0001e20008000413 */
[----:B------:R-:W-:-:S02]  /*11660*/  PRMT R4, RZ, 0x7610, R4 ;  /* 0x00007610ff047816 */ /* 0x000fc40000000004 */
[C---:B------:R-:W-:Y:S01]  /*11670*/  LOP3.LUT R5, R3.reuse, 0x20, RZ, 0x3c, !PT ;  /* 0x0000002003057812 */ /* 0x040fe200078e3cff */
[----:B------:R-:W2:Y:S04]  /*11680*/  @P6 LDG.E.U16 R58, desc[UR24][R148.64] ;  /* 0x00000018943a6981 */ /* 0x000ea8000c1e1500 */
[----:B------:R-:W2:Y:S04]  /*11690*/  @P6 LDG.E.U16 R2, desc[UR24][R154.64] ;  /* 0x000000189a026981 */ /* 0x000ea8000c1e1500 */
[----:B0-----:R-:W2:Y:S01]  /*116a0*/  LDL.LU R7, [R1+0x54] ;  /* 0x0000540001077983 */ /* 0x001ea20000300800 */
[----:B------:R-:W-:-:S03]  /*116b0*/  LOP3.LUT R15, R3, 0x30, RZ, 0x3c, !PT ;  /* 0x00000030030f7812 */ /* 0x000fc600078e3cff */
[----:B------:R-:W-:Y:S04]  /*116c0*/  STS.U16 [R5+UR19+0x100], R47 ;  /* 0x0001002f05007988 */ /* 0x000fe80008000413 */
[----:B------:R-:W-:Y:S04]  /*116d0*/  STS.U16 [R5+UR19+0x2100], R46 ;  /* 0x0021002e05007988 */ /* 0x000fe80008000413 */
[----:B------:R-:W4:Y:S04]  /*116e0*/  @P6 LDG.E.U16 R4, desc[UR24][R156.64] ;  /* 0x000000189c046981 */ /* 0x000f28000c1e1500 */
[----:B---3--:R-:W-:Y:S04]  /*116f0*/  STS.U16 [R5+UR19+0x500], R35 ;  /* 0x0005002305007988 */ /* 0x008fe80008000413 */
[----:B------:R-:W-:Y:S04]  /*11700*/  STS.U16 [R5+UR19+0x2500], R34 ;  /* 0x0025002205007988 */ /* 0x000fe80008000413 */
[----:B------:R-:W-:Y:S04]  /*11710*/  STS.U16 [R5+UR19+0x900], R23 ;  /* 0x0009001705007988 */ /* 0x000fe80008000413 */
[----:B------:R-:W-:Y:S04]  /*11720*/  STS.U16 [R5+UR19+0x2900], R22 ;  /* 0x0029001605007988 */ /* 0x000fe80008000413 */
[----:B------:R-:W-:Y:S04]  /*11730*/  STS.U16 [R5+UR19+0xd00], R13 ;  /* 0x000d000d05007988 */ /* 0x000fe80008000413 */
[----:B------:R0:W-:Y:S04]  /*11740*/  STS.U16 [R5+UR19+0x2d00], R12 ;  /* 0x002d000c05007988 */ /* 0x0001e80008000413 */
[----:B------:R-:W-:Y:S04]  /*11750*/  STS.U16 [R15+UR19+0x180], R45 ;  /* 0x0001802d0f007988 */ /* 0x000fe80008000413 */
[----:B------:R-:W-:Y:S01]  /*11760*/  STS.U16 [R15+UR19+0x2180], R44 ;  /* 0x0021802c0f007988 */ /* 0x000fe20008000413 */
[----:B0-----:R-:W-:-:S03]  /*11770*/  LOP3.LUT R5, R3, 0x40, RZ, 0x3c, !PT ;  /* 0x0000004003057812 */ /* 0x001fc600078e3cff */
        /* <DEDUP_REMOVED lines=24> */
[----:B--2---:R0:W-:Y:S04]  /*11900*/  STS.U16 [R5+UR19+0x300], R7 ;  /* 0x0003000705007988 */ /* 0x0041e80008000413 */
[----:B------:R1:W-:Y:S01]  /*11910*/  STS.U16 [R5+UR19+0x2300], R6 ;  /* 0x0023000605007988 */ /* 0x0003e20008000413 */
[----:B0-----:R-:W0:Y:S03]  /*11920*/  LDC R7, c[0x0][0x3a0] ;  /* 0x0000e800ff077b82 */ /* 0x001e260000000800 */
[----:B-1----:R-:W2:Y:S04]  /*11930*/  LDL.LU R6, [R1+0x84] ;  /* 0x0000840001067983 */ /* 0x002ea80000300800 */
[----:B------:R1:W-:Y:S04]  /*11940*/  STS.U16 [R5+UR19+0x700], R117 ;  /* 0x0007007505007988 */ /* 0x0003e80008000413 */
[----:B------:R-:W-:Y:S04]  /*11950*/  STS.U16 [R5+UR19+0x2700], R114 ;  /* 0x0027007205007988 */ /* 0x000fe80008000413 */
[----:B------:R-:W-:Y:S04]  /*11960*/  STS.U16 [R5+UR19+0xb00], R115 ;  /* 0x000b007305007988 */ /* 0x000fe80008000413 */
[----:B------:R-:W-:Y:S01]  /*11970*/  STS.U16 [R5+UR19+0x2b00], R88 ;  /* 0x002b005805007988 */ /* 0x000fe20008000413 */
[----:B0-----:R-:W-:-:S03]  /*11980*/  VIADD R7, R7, 0xff ;  /* 0x000000ff07077836 */ /* 0x001fc60000000000 */
[----:B----4-:R-:W-:Y:S01]  /*11990*/  STS.U16 [R5+UR19+0xf00], R89 ;  /* 0x000f005905007988 */ /* 0x010fe20008000413 */
[----:B------:R-:W-:-:S03]  /*119a0*/  LOP3.LUT R8, R3, 0x70, RZ, 0x3c, !PT ;  /* 0x0000007003087812 */ /* 0x000fc600078e3cff */
[----:B------:R0:W-:Y:S04]  /*119b0*/  STS.U16 [R5+UR19+0x2f00], R86 ;  /* 0x002f005605007988 */ /* 0x0001e80008000413 */
[----:B-1----:R1:W5:Y:S01]  /*119c0*/  LDL.LU R117, [R1+0xcdc] ;  /* 0x000cdc0001757983 */ /* 0x0023620000300800 */
[----:B0-----:R-:W-:-:S03]  /*119d0*/  SHF.R.S32.HI R5, RZ, 0x1f, R7 ;  /* 0x0000001fff057819 */ /* 0x001fc60000011407 */
[----:B------:R0:W-:Y:S01]  /*119e0*/  STS.U16 [R8+UR19+0x380], R87 ;  /* 0x0003805708007988 */ /* 0x0001e20008000413 */
[----:B------:R-:W-:-:S03]  /*119f0*/  LEA.HI R5, R5, R7, RZ, 0x8 ;  /* 0x0000000705057211 */ /* 0x000fc600078f40ff */
[----:B------:R3:W-:Y:S01]  /*11a00*/  STS.U16 [R8+UR19+0x2380], R60 ;  /* 0x0023803c08007988 */ /* 0x0007e20008000413 */
[----:B------:R-:W-:-:S03]  /*11a10*/  SHF.R.S32.HI R5, RZ, 0x8, R5 ;  /* 0x00000008ff057819 */ /* 0x000fc60000011405 */
[----:B------:R4:W-:Y:S04]  /*11a20*/  STS.U16 [R8+UR19+0x780], R61 ;  /* 0x0007803d08007988 */ /* 0x0009e80008000413 */
[----:B------:R1:W5:Y:S01]  /*11a30*/  LDL.LU R114, [R1+0xcd8] ;  /* 0x000cd80001727983 */ /* 0x0003620000300800 */
[----:B------:R-:W-:-:S03]  /*11a40*/  VIMNMX R5, PT, PT, R5, 0x1, !PT ;  /* 0x0000000105057848 */ /* 0x000fc60007fe0100 */
[----:B------:R0:W-:Y:S04]  /*11a50*/  STS.U16 [R8+UR19+0x2780], R58 ;  /* 0x0027803a08007988 */ /* 0x0001e80008000413 */
[----:B------:R1:W5:Y:S04]  /*11a60*/  LDL.LU R115, [R1+0xcd4] ;  /* 0x000cd40001737983 */ /* 0x0003680000300800 */
[----:B------:R0:W-:Y:S04]  /*11a70*/  STS.U16 [R8+UR19+0xb80], R59 ;  /* 0x000b803b08007988 */ /* 0x0001e80008000413 */
[----:B------:R1:W5:Y:S04]  /*11a80*/  LDL.LU R88, [R1+0xcd0] ;  /* 0x000cd00001587983 */ /* 0x0003680000300800 */
[----:B------:R0:W-:Y:S04]  /*11a90*/  STS.U16 [R8+UR19+0x2b80], R2 ;  /* 0x002b800208007988 */ /* 0x0001e80008000413 */
[----:B------:R1:W5:Y:S04]  /*11aa0*/  LDL.LU R89, [R1+0xccc] ;  /* 0x000ccc0001597983 */ /* 0x0003680000300800 */
[----:B------:R0:W-:Y:S01]  /*11ab0*/  STS.U16 [R8+UR19+0xf80], R0 ;  /* 0x000f800008007988 */ /* 0x0001e20008000413 */
[----:B------:R-:W-:-:S03]  /*11ac0*/  VIADD R5, R5, 0xffffffff ;  /* 0xffffffff05057836 */ /* 0x000fc60000000000 */
[----:B------:R1:W5:Y:S04]  /*11ad0*/  LDL.LU R86, [R1+0xcc8] ;  /* 0x000cc80001567983 */ /* 0x0003680000300800 */
[----:B------:R1:W-:Y:S04]  /*11ae0*/  STS.U16 [R8+UR19+0x2f80], R4 ;  /* 0x002f800408007988 */ /* 0x0003e80008000413 */
[----:B0-----:R1:W5:Y:S01]  /*11af0*/  LDL.LU R87, [R1+0xcc4] ;  /* 0x000cc40001577983 */ /* 0x0013620000300800 */
[----:B------:R0:W-:Y:S06]  /*11b00*/  MEMBAR.ALL.CTA ;  /* 0x0000000000007992 */ /* 0x0001ec0000008000 */
[----:B0-----:R-:W0:Y:S04]  /*11b10*/  FENCE.VIEW.ASYNC.S ;  /* 0x00000000000073c6 */ /* 0x001e280000000000 */
[----:B---3--:R1:W5:Y:S04]  /*11b20*/  LDL.LU R60, [R1+0xcc0] ;  /* 0x000cc000013c7983 */ /* 0x0083680000300800 */
[----:B----4-:R1:W5:Y:S04]  /*11b30*/  LDL.LU R61, [R1+0xcbc] ;  /* 0x000cbc00013d7983 */ /* 0x0103680000300800 */
[----:B------:R1:W5:Y:S04]  /*11b40*/  LDL.LU R58, [R1+0xcb8] ;  /* 0x000cb800013a7983 */ /* 0x0003680000300800 */
[----:B------:R1:W5:Y:S01]  /*11b50*/  LDL.LU R59, [R1+0xcb4] ;  /* 0x000cb400013b7983 */ /* 0x0003620000300800 */
[----:B------:R-:W-:-:S03]  /*11b60*/  UIADD3 UR7, UPT, UPT, UR19, 0x4000, URZ ;  /* 0x0000400013077890 */ /* 0x000fc6000fffe0ff */
[----:B------:R1:W5:Y:S04]  /*11b70*/  LDL.LU R2, [R1+0xcb0] ;  /* 0x000cb00001027983 */ /* 0x0003680000300800 */
[----:B------:R1:W5:Y:S04]  /*11b80*/  LDL.LU R0, [R1+0xcac] ;  /* 0x000cac0001007983 */ /* 0x0003680000300800 */
[----:B------:R1:W-:Y:S01]  /*11b90*/  STL [R1+0xc60], R5 ;  /* 0x000c600501007387 */ /* 0x0003e20000100800 */
[----:B------:R-:W-:Y:S01]  /*11ba0*/  USHF.R.U32.HI UR7, URZ, 0x4, UR7 ;  /* 0x00000004ff077899 */ /* 0x000fe20008011607 */
[----:B0-----:R-:W-:Y:S01]  /*11bb0*/  BAR.SYNC.DEFER_BLOCKING 0x0 ;  /* 0x0000000000007b1d */ /* 0x001fe20000010000 */
[----:B------:R-:W-:-:S02]  /*11bc0*/  ISETP.LT.OR P2, PT, R7, 0x100, P0 ;  /* 0x000001000700780c */ /* 0x000fc40000741670 */
[----:B------:R-:W-:-:S04]  /*11bd0*/  USGXT.U32 UR22, UR7, 0xe ;  /* 0x0000000e0716789a */ /* 0x000fc80008000000 */
[----:B------:R-:W-:Y:S01]  /*11be0*/  UIADD3 UR45, UP1, UPT, UR22, 0x2, URZ ;  /* 0x00000002162d7890 */ /* 0x000fe2000ff3e0ff */
[----:B------:R-:W-:Y:S01]  /*11bf0*/  UMOV UR44, URZ ;  /* 0x000000ff002c7c82 */ /* 0x000fe20008000000 */
[----:B------:R-:W-:Y:S02]  /*11c00*/  UIADD3 UR23, UPT, UPT, UR20, 0x20, URZ ;  /* 0x0000002014177890 */ /* 0x000fe4000fffe0ff */
[----:B------:R-:W-:Y:S01]  /*11c10*/  UIADD3.X UR44, UPT, UPT, UR44, 0x40004040, URZ, UP1, !UPT ;  /* 0x400040402c2c7890 */ /* 0x000fe20008ffe4ff */
[----:B------:R-:W-:Y:S01]  /*11c20*/  ISETP.NE.U32.AND P3, PT, R5, RZ, PT ;  /* 0x000000ff0500720c */ /* 0x000fe20003f65070 */
[----:B--2---:R-:W-:Y:S01]  /*11c30*/  IMAD.SHL.U32 R133, R6, 0x100, RZ ;  /* 0x0000010006857824 */ /* 0x004fe200078e00ff */
[----:B-1----:R-:W-:Y:S11]  /*11c40*/  @P2 BRA `(.L_x_7) ;  /* 0x0000000400302947 */ /* 0x002ff60003800000 */
[----:B------:R-:W-:Y:S01]  /*11c50*/  USHF.R.U32.HI UR34, URZ, 0x4, UR19 ;  /* 0x00000004ff227899 */ /* 0x000fe20008011613 */
[----:B------:R-:W-:Y:S01]  /*11c60*/  UMOV UR7, URZ ;  /* 0x000000ff00077c82 */ /* 0x000fe20008000000 */
[----:B------:R-:W-:Y:S02]  /*11c70*/  UIADD3 UR49, UPT, UPT, UR20, 0x28, URZ ;  /* 0x0000002814317890 */ /* 0x000fe4000fffe0ff */
[----:B------:R-:W-:Y:S02]  /*11c80*/  USGXT.U32 UR34, UR34, 0xe ;  /* 0x0000000e2222789a */ /* 0x000fe40008000000 */
[----:B------:R-:W-:Y:S02]  /*11c90*/  UIADD3 UR51, UPT, UPT, UR20, 0x30, URZ ;  /* 0x0000003014337890 */ /* 0x000fe4000fffe0ff */
[----:B------:R-:W-:Y:S02]  /*11ca0*/  UIADD3 UR38, UP1, UPT, UR34, 0x2, URZ ;  /* 0x0000000222267890 */ /* 0x000fe4000ff3e0ff */
[----:B------:R-:W-:-:S02]  /*11cb0*/  UIADD3 UR53, UPT, UPT, UR20, 0x38, URZ ;  /* 0x0000003814357890 */ /* 0x000fc4000fffe0ff */
[----:B------:R-:W-:Y:S02]  /*11cc0*/  UIADD3.X UR39, UPT, UPT, UR7, 0x40004040, URZ, UP1, !UPT ;  /* 0x4000404007277890 */ /* 0x000fe40008ffe4ff */
[----:B------:R-:W-:Y:S02]  /*11cd0*/  UIADD3 UR55, UPT, UPT, UR20, 0x40, URZ ;  /* 0x0000004014377890 */ /* 0x000fe4000fffe0ff */
[----:B------:R-:W-:Y:S02]  /*11ce0*/  UIADD3.64 UR32, UPT, UPT, UR38, 0x2, URZ ;  /* 0x0000000226207897 */ /* 0x000fe4000fffe0ff */
[----:B------:R-:W-:Y:S02]  /*11cf0*/  UIADD3.64 UR30, UPT, UPT, UR38, 0x4, URZ ;  /* 0x00000004261e7897 */ /* 0x000fe4000fffe0ff */
[----:B------:R-:W-:Y:S01]  /*11d00*/  UIADD3.64 UR26, UPT, UPT, UR38, 0xfe, URZ ;  /* 0x000000fe261a7897 */ /* 0x000fe2000fffe0ff */
[----:B------:R-:W-:Y:S01]  /*11d10*/  UMOV UR36, 0x0 ;  /* 0x0000000000247882 */ /* 0x000fe20000000000 */
[----:B------:R-:W-:Y:S01]  /*11d20*/  UMOV UR37, 0x8080010 ;  /* 0x0808001000257882 */ /* 0x000fe20000000000 */
[----:B------:R-:W-:Y:S01]  /*11d30*/  UMOV UR35, 0x40004040 ;  /* 0x4000404000237882 */ /* 0x000fe20000000000 */
[----:B------:R-:W-:Y:S01]  /*11d40*/  UMOV UR40, 0x0 ;  /* 0x0000000000287882 */ /* 0x000fe20000000000 */
[----:B------:R-:W-:Y:S01]  /*11d50*/  UMOV UR41, 0x8080010 ;  /* 0x0808001000297882 */ /* 0x000fe20000000000 */
[----:B------:R-:W-:Y:S01]  /*11d60*/  UMOV UR42, 0x0 ;  /* 0x00000000002a7882 */ /* 0x000fe20000000000 */
[----:B------:R-:W-:Y:S01]  /*11d70*/  UMOV UR43, 0x8080010 ;  /* 0x08080010002b7882 */ /* 0x000fe20000000000 */
[----:B------:R0:W-:Y:S01]  /*11d80*/  UTCHMMA tmem[UR23], gdesc[UR34], tmem[UR20], tmem[UR36], idesc[UR37], !UPT ;  /* 0x00ff2422170079ea */ /* 0x0001e2000f800014 */
[----:B------:R-:W-:-:S02]  /*11d90*/  UIADD3 UR54, UPT, UPT, UR20, 0x48, URZ ;  /* 0x0000004814367890 */ /* 0x000fc4000fffe0ff */
[----:B------:R-:W-:Y:S01]  /*11da0*/  UTCHMMA tmem[UR49], gdesc[UR38], tmem[UR20], tmem[UR40], idesc[UR41], UPT ;  /* 0x00ff2826310079ea */ /* 0x000fe2000b800014 */
[----:B------:R-:W-:Y:S01]  /*11db0*/  UIADD3.64 UR28, UPT, UPT, UR38, 0x100, URZ ;  /* 0x00000100261c7897 */ /* 0x000fe2000fffe0ff */
[----:B------:R1:W-:Y:S01]  /*11dc0*/  UTCHMMA tmem[UR51], gdesc[UR32], tmem[UR20], tmem[UR42], idesc[UR43], UPT ;  /* 0x00ff2a20330079ea */ /* 0x0003e2000b800014 */
[----:B------:R-:W-:Y:S01]  /*11dd0*/  UMOV UR56, 0x0 ;  /* 0x0000000000387882 */ /* 0x000fe20000000000 */
[----:B------:R-:W-:Y:S01]  /*11de0*/  UMOV UR57, 0x8080010 ;  /* 0x0808001000397882 */ /* 0x000fe20000000000 */
[----:B------:R-:W-:Y:S02]  /*11df0*/  UIADD3 UR52, UPT, UPT, UR20, 0x50, URZ ;  /* 0x0000005014347890 */ /* 0x000fe4000fffe0ff */
[----:B------:R-:W-:Y:S01]  /*11e00*/  UTCHMMA tmem[UR53], gdesc[UR30], tmem[UR20], tmem[UR56], idesc[UR57], UPT ;  /* 0x00ff381e350079ea */ /* 0x000fe2000b800014 */
[----:B------:R-:W-:Y:S01]  /*11e10*/  UMOV UR58, 0x0 ;  /* 0x00000000003a7882 */ /* 0x000fe20000000000 */
[----:B0-----:R-:W-:Y:S01]  /*11e20*/  UIADD3.64 UR34, UPT, UPT, UR38, 0x102, URZ ;  /* 0x0000010226227897 */ /* 0x001fe2000fffe0ff */
[----:B------:R-:W-:Y:S01]  /*11e30*/  UMOV UR59, 0x8080010 ;  /* 0x08080010003b7882 */ /* 0x000fe20000000000 */
[----:B------:R-:W-:-:S02]  /*11e40*/  UIADD3 UR50, UPT, UPT, UR20, 0x58, URZ ;  /* 0x0000005814327890 */ /* 0x000fc4000fffe0ff */
[----:B------:R0:W-:Y:S01]  /*11e50*/  UTCHMMA tmem[UR55], gdesc[UR26], tmem[UR20], tmem[UR58], idesc[UR59], UPT ;  /* 0x00ff3a1a370079ea */ /* 0x0001e2000b800014 */
[----:B-1----:R-:W-:Y:S02]  /*11e60*/  UIADD3.64 UR42, UPT, UPT, UR38, 0x104, URZ ;  /* 0x00000104262a7897 */ /* 0x002fe4000fffe0ff */
[----:B------:R-:W-:Y:S02]  /*11e70*/  UIADD3 UR48, UPT, UPT, UR20, 0x60, URZ ;  /* 0x0000006014307890 */ /* 0x000fe4000fffe0ff */
[----:B------:R-:W-:Y:S02]  /*11e80*/  UIADD3.64 UR40, UPT, UPT, UR38, 0x1fe, URZ ;  /* 0x000001fe26287897 */ /* 0x000fe4000fffe0ff */
[----:B------:R-:W-:Y:S01]  /*11e90*/  UIADD3 UR46, UPT, UPT, UR20, 0x68, URZ ;  /* 0x00000068142e7890 */ /* 0x000fe2000fffe0ff */
[----:B------:R-:W-:Y:S01]  /*11ea0*/  UMOV UR64, 0x0 ;  /* 0x0000000000407882 */ /* 0x000fe20000000000 */
[----:B0-----:R-:W-:Y:S01]  /*11eb0*/  UIADD3.64 UR26, UPT, UPT, UR38, 0x200, URZ ;  /* 0x00000200261a7897 */ /* 0x001fe2000fffe0ff */
[----:B------:R-:W-:Y:S01]  /*11ec0*/  UMOV UR65, 0x8080010 ;  /* 0x0808001000417882 */ /* 0x000fe20000000000 */
[----:B------:R-:W-:Y:S01]  /*11ed0*/  UMOV UR62, 0x0 ;  /* 0x00000000003e7882 */ /* 0x000fe20000000000 */
[----:B------:R-:W-:Y:S01]  /*11ee0*/  UMOV UR63, 0x8080010 ;  /* 0x08080010003f7882 */ /* 0x000fe20000000000 */
[----:B------:R0:W-:Y:S01]  /*11ef0*/  UTCHMMA tmem[UR54], gdesc[UR28], tmem[UR20], tmem[UR64], idesc[UR65], UPT ;  /* 0x00ff401c360079ea */ /* 0x0001e2000b800014 */
[----:B------:R-:W-:Y:S01]  /*11f00*/  UMOV UR32, 0x0 ;  /* 0x0000000000207882 */ /* 0x000fe20000000000 */
[----:B------:R-:W-:Y:S01]  /*11f10*/  UMOV UR33, 0x8080010 ;  /* 0x0808001000217882 */ /* 0x000fe20000000000 */
[----:B------:R1:W-:Y:S01]  /*11f20*/  UTCHMMA tmem[UR52], gdesc[UR34], tmem[UR20], tmem[UR62], idesc[UR63], UPT ;  /* 0x00ff3e22340079ea */ /* 0x0003e2000b800014 */
[----:B------:R-:W-:-:S02]  /*11f30*/  UIADD3 UR7, UPT, UPT, UR20, 0x70, URZ ;  /* 0x0000007014077890 */ /* 0x000fc4000fffe0ff */
[----:B------:R-:W-:Y:S01]  /*11f40*/  UTCHMMA tmem[UR50], gdesc[UR42], tmem[UR20], tmem[UR32], idesc[UR33], UPT ;  /* 0x00ff202a320079ea */ /* 0x000fe2000b800014 */
[----:B------:R-:W-:Y:S02]  /*11f50*/  UIADD3 UR47, UPT, UPT, UR20, 0x78, URZ ;  /* 0x00000078142f7890 */ /* 0x000fe4000fffe0ff */
[----:B------:R2:W-:Y:S01]  /*11f60*/  UTCHMMA tmem[UR48], gdesc[UR40], tmem[UR20], tmem[UR32], idesc[UR33], UPT ;  /* 0x00ff2028300079ea */ /* 0x0005e2000b800014 */
[----:B------:R-:W-:Y:S01]  /*11f70*/  UIADD3.64 UR30, UPT, UPT, UR38, 0x204, URZ ;  /* 0x00000204261e7897 */ /* 0x000fe2000fffe0ff */
[----:B------:R3:W-:Y:S01]  /*11f80*/  UTCHMMA tmem[UR46], gdesc[UR26], tmem[UR20], tmem[UR36], idesc[UR37], UPT ;  /* 0x00ff241a2e0079ea */ /* 0x0007e2000b800014 */
[----:B0-----:R-:W-:Y:S02]  /*11f90*/  UIADD3.64 UR28, UPT, UPT, UR38, 0x202, URZ ;  /* 0x00000202261c7897 */ /* 0x001fe4000fffe0ff */
[----:B------:R-:W-:Y:S02]  /*11fa0*/  UIADD3 UR49, UPT, UPT, UR20, 0x80, URZ ;  /* 0x0000008014317890 */ /* 0x000fe4000fffe0ff */
[----:B------:R-:W-:-:S02]  /*11fb0*/  UIADD3 UR51, UPT, UPT, UR20, 0x88, URZ ;  /* 0x0000008814337890 */ /* 0x000fc4000fffe0ff */
[----:B-1----:R-:W-:Y:S02]  /*11fc0*/  UIADD3.64 UR34, UPT, UPT, UR38, 0x300, URZ ;  /* 0x0000030026227897 */ /* 0x002fe4000fffe0ff */
[----:B--2---:R-:W-:Y:S01]  /*11fd0*/  UIADD3.64 UR32, UPT, UPT, UR38, 0x2fe, URZ ;  /* 0x000002fe26207897 */ /* 0x004fe2000fffe0ff */
[----:B------:R0:W-:Y:S01]  /*11fe0*/  UTCHMMA tmem[UR7], gdesc[UR28], tmem[UR20], tmem[UR64], idesc[UR65], UPT ;  /* 0x00ff401c070079ea */ /* 0x0001e2000b800014 */
[----:B------:R-:W-:Y:S02]  /*11ff0*/  UIADD3 UR53, UPT, UPT, UR20, 0x90, URZ ;  /* 0x0000009014357890 */ /* 0x000fe4000fffe0ff */
[----:B------:R0:W-:Y:S01]  /*12000*/  UTCHMMA tmem[UR47], gdesc[UR30], tmem[UR20], tmem[UR58], idesc[UR59], UPT ;  /* 0x00ff3a1e2f0079ea */ /* 0x0001e2000b800014 */
[----:B---3--:R-:W-:Y:S02]  /*12010*/  UIADD3.64 UR36, UPT, UPT, UR38, 0x302, URZ ;  /* 0x0000030226247897 */ /* 0x008fe4000fffe0ff */
[----:B------:R-:W-:Y:S02]  /*12020*/  UIADD3 UR55, UPT, UPT, UR20, 0x98, URZ ;  /* 0x0000009814377890 */ /* 0x000fe4000fffe0ff */
[----:B------:R-:W-:Y:S01]  /*12030*/  UIADD3.64 UR38, UPT, UPT, UR38, 0x304, URZ ;  /* 0x0000030426267897 */ /* 0x000fe2000fffe0ff */
[----:B------:R-:W-:Y:S01]  /*12040*/  UMOV UR66, 0x0 ;  /* 0x0000000000427882 */ /* 0x000fe20000000000 */
[----:B------:R-:W-:Y:S01]  /*12050*/  UMOV UR67, 0x8080010 ;  /* 0x0808001000437882 */ /* 0x000fe20000000000 */
[----:B------:R-:W-:Y:S01]  /*12060*/  UMOV UR26, UR4 ;  /* 0x00000004001a7c82 */ /* 0x000fe20008000000 */
[----:B------:R-:W-:Y:S01]  /*12070*/  UMOV UR27, URZ ;  /* 0x000000ff001b7c82 */ /* 0x000fe20008000000 */
[----:B------:R0:W-:Y:S01]  /*12080*/  UTCHMMA tmem[UR49], gdesc[UR32], tmem[UR20], tmem[UR66], idesc[UR67], UPT ;  /* 0x00ff4220310079ea */ /* 0x0001e2000b800014 */
[----:B------:R-:W-:Y:S01]  /*12090*/  UMOV UR42, 0x0 ;  /* 0x00000000002a7882 */ /* 0x000fe20000000000 */
[----:B------:R-:W-:Y:S01]  /*120a0*/  UMOV UR43, 0x8080010 ;  /* 0x08080010002b7882 */ /* 0x000fe20000000000 */
[----:B------:R0:W-:Y:S01]  /*120b0*/  UTCHMMA tmem[UR51], gdesc[UR34], tmem[UR20], tmem[UR62], idesc[UR63], UPT ;  /* 0x00ff3e22330079ea */ /* 0x0001e2000b800014 */
[----:B------:R-:W-:Y:S01]  /*120c0*/  UMOV UR4, UR26 ;  /* 0x0000001a00047c82 */ /* 0x000fe20008000000 */
[----:B------:R0:W-:Y:S01]  /*120d0*/  UTCHMMA tmem[UR53], gdesc[UR36], tmem[UR20], tmem[UR56], idesc[UR57], UPT ;  /* 0x00ff3824350079ea */ /* 0x0001e2000b800014 */
[----:B------:R0:W-:Y:S01]  /*120e0*/  UTCHMMA tmem[UR55], gdesc[UR38], tmem[UR20], tmem[UR42], idesc[UR43], UPT ;  /* 0x00ff2a26370079ea */ /* 0x0001e2000b800014 */
[----:B------:R0:W-:Y:S01]  /*120f0*/  UTCBAR [UR4], URZ ;  /* 0x000000ff040073e9 */ /* 0x0001e200080000ff */
[----:B------:R-:W-:Y:S01]  /*12100*/  NOP ;  /* 0x0000000000007918 */ /* 0x000fe20000000000 */
.L_x_7:
[----:B------:R-:W1:Y:S01]  /*12110*/  LDC R4, c[0x0][0x3a8] ;  /* 0x0000ea00ff047b82 */ /* 0x000e620000000800 */
[----:B------:R2:W-:Y:S01]  /*12120*/  STL [R1+0x88], RZ ;  /* 0x000088ff01007387 */ /* 0x0005e20000100800 */
[----:B0-----:R-:W-:Y:S01]  /*12130*/  UMOV UR7, URZ ;  /* 0x000000ff00077c82 */ /* 0x001fe20008000000 */
[----:B------:R-:W-:Y:S01]  /*12140*/  UMOV UR26, UR45 ;  /* 0x0000002d001a7c82 */ /* 0x000fe20008000000 */
[----:B------:R-:W-:Y:S01]  /*12150*/  UMOV UR27, UR44 ;  /* 0x0000002c001b7c82 */ /* 0x000fe20008000000 */
[----:B-1----:R-:W-:Y:S01]  /*12160*/  IMAD.SHL.U32 R135, R4, 0x100, RZ ;  /* 0x0000010004877824 */ /* 0x002fe200078e00ff */
[----:B--2---:R-:W-:Y:S06]  /*12170*/  @!P3 BRA `(.L_x_8) ;  /* 0x0000015000a0b947 */ /* 0x004fec0003800000 */
[----:B------:R-:W-:Y:S01]  /*12180*/  SHF.R.S32.HI R132, RZ, 0x1f, R133 ;  /* 0x0000001fff847819 */ /* 0x000fe20000011485 */
[----:B------:R-:W-:Y:S01]  /*12190*/  UIADD3.64 UR28, UPT, UPT, UR26, 0x2, URZ ;  /* 0x000000021a1c7897 */ /* 0x000fe2000fffe0ff */
[----:B------:R-:W-:Y:S01]  /*121a0*/  SHF.R.S32.HI R134, RZ, 0x1f, R135 ;  /* 0x0000001fff867819 */ /* 0x000fe20000011487 */
[----:B------:R-:W-:Y:S01]  /*121b0*/  UIADD3.64 UR30, UPT, UPT, UR26, 0x4, URZ ;  /* 0x000000041a1e7897 */ /* 0x000fe2000fffe0ff */
[C---:B------:R-:W-:Y:S01]  /*121c0*/  SHF.L.U64.HI R132, R133.reuse, 0x1, R132 ;  /* 0x0000000185847819 */ /* 0x040fe20000010284 */
[----:B------:R-:W-:Y:S01]  /*121d0*/  IMAD.SHL.U32 R133, R133, 0x2, RZ ;  /* 0x0000000285857824 */ /* 0x000fe200078e00ff */
[C---:B------:R-:W-:Y:S01]  /*121e0*/  SHF.L.U64.HI R134, R135.reuse, 0x1, R134 ;  /* 0x0000000187867819 */ /* 0x040fe20000010286 */
[----:B------:R-:W-:Y:S01]  /*121f0*/  IMAD.SHL.U32 R135, R135, 0x2, RZ ;  /* 0x0000000287877824 */ /* 0x000fe200078e00ff */
[----:B------:R-:W-:Y:S02]  /*12200*/  UIADD3.64 UR32, UPT, UPT, UR26, 0xfe, URZ ;  /* 0x000000fe1a207897 */ /* 0x000fe4000fffe0ff */
[----:B------:R-:W-:-:S02]  /*12210*/  UIADD3.64 UR34, UPT, UPT, UR26, 0x100, URZ ;  /* 0x000001001a227897 */ /* 0x000fc4000fffe0ff */
[----:B------:R-:W-:Y:S02]  /*12220*/  UIADD3.64 UR36, UPT, UPT, UR26, 0x102, URZ ;  /* 0x000001021a247897 */ /* 0x000fe4000fffe0ff */
[----:B------:R-:W-:Y:S02]  /*12230*/  UIADD3.64 UR38, UPT, UPT, UR26, 0x104, URZ ;  /* 0x000001041a267897 */ /* 0x000fe4000fffe0ff */
[----:B------:R-:W-:Y:S02]  /*12240*/  UIADD3.64 UR40, UPT, UPT, UR26, 0x1fe, URZ ;  /* 0x000001fe1a287897 */ /* 0x000fe4000fffe0ff */
[----:B------:R-:W-:Y:S02]  /*12250*/  UIADD3.64 UR42, UPT, UPT, UR26, 0x200, URZ ;  /* 0x000002001a2a7897 */ /* 0x000fe4000fffe0ff */
[----:B------:R-:W-:Y:S02]  /*12260*/  UIADD3.64 UR44, UPT, UPT, UR26, 0x202, URZ ;  /* 0x000002021a2c7897 */ /* 0x000fe4000fffe0ff */
[----:B------:R-:W-:-:S02]  /*12270*/  UIADD3.64 UR46, UPT, UPT, UR26, 0x204, URZ ;  /* 0x000002041a2e7897 */ /* 0x000fc4000fffe0ff */
[----:B------:R-:W-:Y:S02]  /*12280*/  UIADD3.64 UR48, UPT, UPT, UR26, 0x2fe, URZ ;  /* 0x000002fe1a307897 */ /* 0x000fe4000fffe0ff */
[----:B------:R-:W-:Y:S02]  /*12290*/  UIADD3.64 UR50, UPT, UPT, UR26, 0x300, URZ ;  /* 0x000003001a327897 */ /* 0x000fe4000fffe0ff */
[----:B------:R-:W-:Y:S02]  /*122a0*/  UIADD3.64 UR52, UPT, UPT, UR26, 0x302, URZ ;  /* 0x000003021a347897 */ /* 0x000fe4000fffe0ff */
[----:B------:R-:W-:Y:S01]  /*122b0*/  UIADD3.64 UR54, UPT, UPT, UR26, 0x304, URZ ;  /* 0x000003041a367897 */ /* 0x000fe2000fffe0ff */
[----:B------:R-:W-:Y:S01]  /*122c0*/  UMOV UR60, 0x1 ;  /* 0x00000001003c7882 */ /* 0x000fe20000000000 */
[----:B------:R-:W-:-:S10]  /*122d0*/  UMOV UR4, URZ ;  /* 0x000000ff00047c82 */ /* 0x000fd40008000000 */
.L_x_11:
[----:B------:R-:W2:Y:S01]  /*122e0*/  LDL.LU R4, [R1+0x88] ;  /* 0x0000880001047983 */ /* 0x000ea20000300800 */
[----:B------:R-:W0:Y:S03]  /*122f0*/  LDC R14, c[0x0][0x3a0] ;  /* 0x0000e800ff0e7b82 */ /* 0x000e260000000800 */
[----:B------:R-:W-:Y:S04]  /*12300*/  STL [R1+0xeac], R36 ;  /* 0x000eac2401007387 */ /* 0x000fe80000100800 */
[----:B------:R1:W-:Y:S04]  /*12310*/  STL [R1+0xea8], R37 ;  /* 0x000ea82501007387 */ /* 0x0003e80000100800 */
[----:B-1----:R-:W3:Y:S04]  /*12320*/  LDL.LU R37, [R1+0x474] ;  /* 0x0004740001257983 */ /* 0x002ee80000300800 */
[----:B------:R-:W-:Y:S04]  /*12330*/  STL [R1+0xea4], R38 ;  /* 0x000ea42601007387 */ /* 0x000fe80000100800 */
[----:B------:R-:W-:Y:S04]  /*12340*/  STL [R1+0xea0], R39 ;  /* 0x000ea02701007387 */ /* 0x000fe80000100800 */
[----:B------:R-:W-:Y:S04]  /*12350*/  STL [R1+0xe9c], R40 ;  /* 0x000e9c2801007387 */ /* 0x000fe80000100800 */
[----:B------:R-:W-:Y:S04]  /*12360*/  STL [R1+0xe98], R41 ;  /* 0x000e982901007387 */ /* 0x000fe80000100800 */
[----:B------:R1:W-:Y:S04]  /*12370*/  STL [R1+0xe94], R42 ;  /* 0x000e942a01007387 */ /* 0x0003e80000100800 */
[----:B-1----:R-:W4:Y:S04]  /*12380*/  LDL.LU R42, [R1+0x46c] ;  /* 0x00046c00012a7983 */ /* 0x002f280000300800 */
[----:B------:R-:W-:Y:S04]  /*12390*/  STL [R1+0xe90], R43 ;  /* 0x000e902b01007387 */ /* 0x000fe80000100800 */
[----:B------:R1:W-:Y:S04]  /*123a0*/  STL [R1+0xe8c], R44 ;  /* 0x000e8c2c01007387 */ /* 0x0003e80000100800 */
[----:B-1----:R-:W3:Y:S04]  /*123b0*/  LDL.LU R44, [R1+0x468] ;  /* 0x00046800012c7983 */ /* 0x002ee80000300800 */
[----:B------:R-:W-:Y:S04]  /*123c0*/  STL [R1+0xe88], R45 ;  /* 0x000e882d01007387 */ /* 0x000fe80000100800 */
        /* <DEDUP_REMOVED lines=36> */
[----:B-----5:R-:W-:Y:S04]  /*12610*/  STL [R1+0xdf4], R133 ;  /* 0x000df48501007387 */ /* 0x020fe80000100800 */
        /* <DEDUP_REMOVED lines=19> */
[----:B------:R-:W-:Y:S01]  /*12750*/  STL [R1+0xda4], R113 ;  /* 0x000da47101007387 */ /* 0x000fe20000100800 */
[----:B--2---:R-:W-:-:S03]  /*12760*/  VIADD R4, R4, 0x1 ;  /* 0x0000000104047836 */ /* 0x004fc60000000000 */
[----:B------:R-:W-:Y:S01]  /*12770*/  STL [R1+0xda0], R112 ;  /* 0x000da07001007387 */ /* 0x000fe20000100800 */
[----:B0-----:R-:W-:-:S03]  /*12780*/  IMAD R14, R4, -0x100, R14 ;  /* 0xffffff00040e7824 */ /* 0x001fc600078e020e */
        /* <DEDUP_REMOVED lines=61> */
[----:B------:R0:W-:Y:S04]  /*12b60*/  STL [R1+0x88], R4 ;  /* 0x0000880401007387 */ /* 0x0001e80000100800 */
[----:B------:R-:W2:Y:S04]  /*12b70*/  LDL.LU R40, [R1+0x470] ;  /* 0x0004700001287983 */ /* 0x000ea80000300800 */
[----:B------:R-:W2:Y:S04]  /*12b80*/  LDL.LU R36, [R1+0x47c] ;  /* 0x00047c0001247983 */ /* 0x000ea80000300800 */
[----:B------:R-:W2:Y:S01]  /*12b90*/  LDL.LU R38, [R1+0x484] ;  /* 0x0004840001267983 */ /* 0x000ea20000300800 */
[----:B------:R-:W-:-:S02]  /*12ba0*/  ISETP.GT.AND P4, PT, R14, RZ, PT ;  /* 0x000000ff0e00720c */ /* 0x000fc40003f84270 */
[-C--:B------:R-:W-:Y:S02]  /*12bb0*/  IADD3 R2, P5, PT, R2, R135.reuse, RZ ;  /* 0x0000008702027210 */ /* 0x080fe40007fbe0ff */
[----:B------:R-:W-:Y:S02]  /*12bc0*/  ISETP.GT.AND P2, PT, R14, 0x1, PT ;  /* 0x000000010e00780c */ /* 0x000fe40003f44270 */
[-C--:B----4-:R-:W-:Y:S01]  /*12bd0*/  IADD3 R42, P3, PT, R42, R135.reuse, RZ ;  /* 0x000000872a2a7210 */ /* 0x090fe20007f7e0ff */
[----:B------:R-:W-:Y:S01]  /*12be0*/  IMAD.X R0, R0, 0x1, R134, P5 ;  /* 0x0000000100007824 */ /* 0x000fe200028e0686 */
[----:B------:R-:W-:Y:S02]  /*12bf0*/  PRMT R13, RZ, 0x7610, R13 ;  /* 0x00007610ff0d7816 */ /* 0x000fe4000000000d */
[----:B------:R-:W-:Y:S01]  /*12c00*/  PRMT R12, RZ, 0x7610, R12 ;  /* 0x00007610ff0c7816 */ /* 0x000fe2000000000c */
[----:B---3--:R-:W-:Y:S01]  /*12c10*/  IMAD.X R44, R44, 0x1, R134, P3 ;  /* 0x000000012c2c7824 */ /* 0x008fe200018e0686 */
[----:B------:R-:W-:Y:S01]  /*12c20*/  ISETP.GT.AND P3, PT, R14, 0x2, PT ;  /* 0x000000020e00780c */ /* 0x000fe20003f64270 */
[----:B0-----:R-:W-:Y:S01]  /*12c30*/  @P4 IMAD.MOV.U32 R4, RZ, RZ, R2 ;  /* 0x000000ffff044224 */ /* 0x001fe200078e0002 */
[----:B------:R0:W-:Y:S01]  /*12c40*/  STL [R1+0x46c], R42 ;  /* 0x00046c2a01007387 */ /* 0x0001e20000100800 */
[----:B------:R-:W-:Y:S01]  /*12c50*/  @P4 IMAD.MOV.U32 R5, RZ, RZ, R0 ;  /* 0x000000ffff054224 */ /* 0x000fe200078e0000 */
[----:B------:R-:W-:-:S02]  /*12c60*/  IADD3 R37, P5, PT, R37, R135, RZ ;  /* 0x0000008725257210 */ /* 0x000fc40007fbe0ff */
[----:B------:R1:W-:Y:S04]  /*12c70*/  STL [R1+0x468], R44 ;  /* 0x0004682c01007387 */ /* 0x0003e80000100800 */
[----:B------:R3:W5:Y:S01]  /*12c80*/  @P4 LDG.E.U16 R13, desc[UR24][R4.64] ;  /* 0x00000018040d4981 */ /* 0x000762000c1e1500 */
[----:B------:R-:W-:-:S03]  /*12c90*/  PRMT R10, RZ, 0x7610, R10 ;  /* 0x00007610ff0a7816 */ /* 0x000fc6000000000a */
[----:B------:R-:W4:Y:S01]  /*12ca0*/  LDL.LU R165, [R1+0x480] ;  /* 0x0004800001a57983 */ /* 0x000f220000300800 */
[----:B---3--:R-:W-:Y:S02]  /*12cb0*/  @P2 IMAD.MOV.U32 R4, RZ, RZ, R42 ;  /* 0x000000ffff042224 */ /* 0x008fe400078e002a */
[----:B------:R-:W-:Y:S01]  /*12cc0*/  @P2 IMAD.MOV.U32 R5, RZ, RZ, R44 ;  /* 0x000000ffff052224 */ /* 0x000fe200078e002c */
[----:B0-----:R-:W3:Y:S04]  /*12cd0*/  LDL.LU R42, [R1+0x48c] ;  /* 0x00048c00012a7983 */ /* 0x001ee80000300800 */
[----:B------:R0:W5:Y:S04]  /*12ce0*/  @P2 LDG.E.U16 R12, desc[UR24][R4.64] ;  /* 0x00000018040c2981 */ /* 0x000168000c1e1500 */
[----:B------:R1:W-:Y:S01]  /*12cf0*/  STL [R1+0x474], R37 ;  /* 0x0004742501007387 */ /* 0x0003e20000100800 */
[----:B0-----:R-:W-:-:S02]  /*12d00*/  @P3 IMAD.MOV.U32 R4, RZ, RZ, R37 ;  /* 0x000000ffff043224 */ /* 0x001fc400078e0025 */
[----:B--2---:R-:W-:Y:S01]  /*12d10*/  IMAD.X R40, R40, 0x1, R134, P5 ;  /* 0x0000000128287824 */ /* 0x004fe200028e0686 */
[----:B------:R-:W-:-:S03]  /*12d20*/  IADD3 R36, P6, PT, R36, R135, RZ ;  /* 0x0000008724247210 */ /* 0x000fc60007fde0ff */
[----:B------:R-:W-:Y:S01]  /*12d30*/  @P3 IMAD.MOV.U32 R5, RZ, RZ, R40 ;  /* 0x000000ffff053224 */ /* 0x000fe200078e0028 */
[----:B------:R0:W-:Y:S01]  /*12d40*/  STL [R1+0x470], R40 ;  /* 0x0004702801007387 */ /* 0x0001e20000100800 */
[----:B------:R-:W-:-:S03]  /*12d50*/  IADD3 R38, P5, PT, R38, R135, RZ ;  /* 0x0000008726267210 */ /* 0x000fc60007fbe0ff */
[----:B-1----:R-:W2:Y:S04]  /*12d60*/  LDL.LU R44, [R1+0x488] ;  /* 0x00048800012c7983 */ /* 0x002ea80000300800 */
[----:B------:R1:W-:Y:S04]  /*12d70*/  STL [R1+0x47c], R36 ;  /* 0x00047c2401007387 */ /* 0x0003e80000100800 */
[----:B------:R-:W2:Y:S04]  /*12d80*/  LDL.LU R37, [R1+0x494] ;  /* 0x0004940001257983 */ /* 0x000ea80000300800 */
[----:B------:R-:W-:Y:S04]  /*12d90*/  STL [R1+0x484], R38 ;  /* 0x0004842601007387 */ /* 0x000fe80000100800 */
[----:B------:R1:W5:Y:S04]  /*12da0*/  @P3 LDG.E.U16 R10, desc[UR24][R4.64] ;  /* 0x00000018040a3981 */ /* 0x000368000c1e1500 */
[----:B0-----:R-:W2:Y:S01]  /*12db0*/  LDL.LU R40, [R1+0x49c] ;  /* 0x00049c0001287983 */ /* 0x001ea20000300800 */
[----:B-1----:R-:W-:-:S03]  /*12dc0*/  IMAD.MOV.U32 R5, RZ, RZ, R36 ;  /* 0x000000ffff057224 */ /* 0x002fc600078e0024 */
[----:B------:R-:W2:Y:S04]  /*12dd0*/  LDL.LU R36, [R1+0xeac] ;  /* 0x000eac0001247983 */ /* 0x000ea80000300800 */
[----:B------:R-:W2:Y:S01]  /*12de0*/  LDL.LU R4, [R1+0x478] ;  /* 0x0004780001047983 */ /* 0x000ea20000300800 */
[C---:B------:R-:W-:Y:S02]  /*12df0*/  ISETP.GT.AND P4, PT, R14.reuse, 0x3, PT ;  /* 0x000000030e00780c */ /* 0x040fe40003f84270 */
[C---:B------:R-:W-:Y:S02]  /*12e00*/  ISETP.GT.AND P2, PT, R14.reuse, 0x4, PT ;  /* 0x000000040e00780c */ /* 0x040fe40003f44270 */
[----:B------:R-:W-:Y:S02]  /*12e10*/  PRMT R11, RZ, 0x7610, R11 ;  /* 0x00007610ff0b7816 */ /* 0x000fe4000000000b */
[----:B------:R-:W-:Y:S01]  /*12e20*/  ISETP.GT.AND P3, PT, R14, 0x5, PT ;  /* 0x000000050e00780c */ /* 0x000fe20003f64270 */
[----:B----4-:R-:W-:Y:S01]  /*12e30*/  IMAD.X R165, R165, 0x1, R134, P5 ;  /* 0x00000001a5a57824 */ /* 0x010fe200028e0686 */
[----:B---3--:R-:W-:-:S02]  /*12e40*/  IADD3 R42, P5, PT, R42, R135, RZ ;  /* 0x000000872a2a7210 */ /* 0x008fc40007fbe0ff */
[----:B------:R-:W-:Y:S02]  /*12e50*/  PRMT R6, RZ, 0x7610, R6 ;  /* 0x00007610ff067816 */ /* 0x000fe40000000006 */
[----:B------:R-:W-:Y:S01]  /*12e60*/  PRMT R9, RZ, 0x7610, R9 ;  /* 0x00007610ff097816 */ /* 0x000fe20000000009 */
[--C-:B--2---:R-:W-:Y:S02]  /*12e70*/  IMAD.X R44, R44, 0x1, R134.reuse, P5 ;  /* 0x000000012c2c7824 */ /* 0x104fe400028e0686 */
[----:B------:R-:W-:-:S05]  /*12e80*/  IMAD.X R4, R4, 0x1, R134, P6 ;  /* 0x0000000104047824 */ /* 0x000fca00030e0686 */
[-C--:B------:R-:W-:Y:S01]  /*12e90*/  @P4 LOP3.LUT R5, R5, R4.reuse, RZ, 0x3c, !PT ;  /* 0x0000000405054212 */ /* 0x080fe200078e3cff */
[----:B------:R0:W-:Y:S03]  /*12ea0*/  STL [R1+0x478], R4 ;  /* 0x0004780401007387 */ /* 0x0001e60000100800 */
[----:B0-----:R-:W-:-:S04]  /*12eb0*/  @P4 LOP3.LUT R4, R5, R4, RZ, 0x3c, !PT ;  /* 0x0000000405044212 */ /* 0x001fc800078e3cff */
[----:B------:R-:W-:-:S05]  /*12ec0*/  @P4 LOP3.LUT R5, R5, R4, RZ, 0x3c, !PT ;  /* 0x0000000405054212 */ /* 0x000fca00078e3cff */
[----:B------:R0:W5:Y:S01]  /*12ed0*/  @P4 LDG.E.U16 R11, desc[UR24][R4.64] ;  /* 0x00000018040b4981 */ /* 0x000162000c1e1500 */
[----:B------:R-:W-:-:S03]  /*12ee0*/  IADD3 R37, P6, PT, R37, R135, RZ ;  /* 0x0000008725257210 */ /* 0x000fc60007fde0ff */
[----:B------:R1:W-:Y:S01]  /*12ef0*/  STL [R1+0x480], R165 ;  /* 0x000480a501007387 */ /* 0x0003e20000100800 */
[----:B0-----:R-:W-:Y:S02]  /*12f00*/  @P2 IMAD.MOV.U32 R4, RZ, RZ, R38 ;  /* 0x000000ffff042224 */ /* 0x001fe400078e0026 */
[----:B------:R-:W-:Y:S02]  /*12f10*/  @P2 IMAD.MOV.U32 R5, RZ, RZ, R165 ;  /* 0x000000ffff052224 */ /* 0x000fe400078e00a5 */
[----:B-1----:R-:W2:Y:S01]  /*12f20*/  LDL.LU R165, [R1+0x498] ;  /* 0x0004980001a57983 */ /* 0x002ea20000300800 */
[----:B------:R-:W-:-:S03]  /*12f30*/  IADD3 R40, P5, PT, R40, R135, RZ ;  /* 0x0000008728287210 */ /* 0x000fc60007fbe0ff */
[----:B------:R0:W5:Y:S04]  /*12f40*/  @P2 LDG.E.U16 R6, desc[UR24][R4.64] ;  /* 0x0000001804062981 */ /* 0x000168000c1e1500 */
[----:B------:R-:W3:Y:S04]  /*12f50*/  LDL.LU R38, [R1+0x4a4] ;  /* 0x0004a40001267983 */ /* 0x000ee80000300800 */
[----:B------:R-:W-:Y:S01]  /*12f60*/  STL [R1+0x48c], R42 ;  /* 0x00048c2a01007387 */ /* 0x000fe20000100800 */
[----:B0-----:R-:W-:Y:S02]  /*12f70*/  @P3 IMAD.MOV.U32 R4, RZ, RZ, R42 ;  /* 0x000000ffff043224 */ /* 0x001fe400078e002a */
[----:B------:R-:W-:Y:S01]  /*12f80*/  @P3 IMAD.MOV.U32 R5, RZ, RZ, R44 ;  /* 0x000000ffff053224 */ /* 0x000fe200078e002c */
[----:B------:R0:W-:Y:S04]  /*12f90*/  STL [R1+0x488], R44 ;  /* 0x0004882c01007387 */ /* 0x0001e80000100800 */
[----:B------:R1:W5:Y:S04]  /*12fa0*/  @P3 LDG.E.U16 R9, desc[UR24][R4.64] ;  /* 0x0000001804093981 */ /* 0x000368000c1e1500 */
[----:B0-----:R-:W4:Y:S04]  /*12fb0*/  LDL.LU R44, [R1+0x4ac] ;  /* 0x0004ac00012c7983 */ /* 0x001f280000300800 */
[----:B------:R0:W-:Y:S01]  /*12fc0*/  STL [R1+0x494], R37 ;  /* 0x0004942501007387 */ /* 0x0001e20000100800 */
[----:B-1----:R-:W-:-:S03]  /*12fd0*/  IMAD.MOV.U32 R5, RZ, RZ, R37 ;  /* 0x000000ffff057224 */ /* 0x002fc600078e0025 */
[----:B------:R-:W4:Y:S04]  /*12fe0*/  LDL.LU R42, [R1+0x4b4] ;  /* 0x0004b400012a7983 */ /* 0x000f280000300800 */
[----:B------:R-:W-:Y:S04]  /*12ff0*/  STL [R1+0x49c], R40 ;  /* 0x00049c2801007387 */ /* 0x000fe80000100800 */
[----:B0-----:R-:W4:Y:S04]  /*13000*/  LDL.LU R37, [R1+0xea8] ;  /* 0x000ea80001257983 */ /* 0x001f280000300800 */
[----:B------:R-:W4:Y:S01]  /*13010*/  LDL.LU R4, [R1+0x490] ;  /* 0x0004900001047983 */ /* 0x000f220000300800 */
[----:B------:R-:W-:-:S02]  /*13020*/  ISETP.GT.AND P4, PT, R14, 0x6, PT ;  /* 0x000000060e00780c */ /* 0x000fc40003f84270 */
[----:B------:R-:W-:Y:S02]  /*13030*/  ISETP.GT.AND P2, PT, R14, 0x7, PT ;  /* 0x000000070e00780c */ /* 0x000fe40003f44270 */
[----:B------:R-:W-:Y:S02]  /*13040*/  PRMT R8, RZ, 0x7610, R8 ;  /* 0x00007610ff087816 */ /* 0x000fe40000000008 */
[----:B------:R-:W-:Y:S01]  /*13050*/  PRMT R7, RZ, 0x7610, R7 ;  /* 0x00007610ff077816 */ /* 0x000fe20000000007 */
[--C-:B--2---:R-:W-:Y:S01]  /*13060*/  IMAD.X R165, R165, 0x1, R134.reuse, P5 ;  /* 0x00000001a5a57824 */ /* 0x104fe200028e0686 */
[----:B---3--:R-:W-:Y:S01]  /*13070*/  IADD3 R38, P5, PT, R38, R135, RZ ;  /* 0x0000008726267210 */ /* 0x008fe20007fbe0ff */
[----:B----4-:R-:W-:-:S05]  /*13080*/  IMAD.X R4, R4, 0x1, R134, P6 ;  /* 0x0000000104047824 */ /* 0x010fca00030e0686 */
[-C--:B------:R-:W-:Y:S01]  /*13090*/  @P4 LOP3.LUT R5, R5, R4.reuse, RZ, 0x3c, !PT ;  /* 0x0000000405054212 */ /* 0x080fe200078e3cff */
[----:B------:R0:W-:Y:S03]  /*130a0*/  STL [R1+0x490], R4 ;  /* 0x0004900401007387 */ /* 0x0001e60000100800 */
[----:B0-----:R-:W-:-:S04]  /*130b0*/  @P4 LOP3.LUT R4, R5, R4, RZ, 0x3c, !PT ;  /* 0x0000000405044212 */ /* 0x001fc800078e3cff */
[----:B------:R-:W-:Y:S01]  /*130c0*/  @P4 LOP3.LUT R5, R5, R4, RZ, 0x3c, !PT ;  /* 0x0000000405054212 */ /* 0x000fe200078e3cff */
[----:B------:R0:W-:Y:S04]  /*130d0*/  STL [R1+0x498], R165 ;  /* 0x000498a501007387 */ /* 0x0001e80000100800 */
[----:B------:R1:W5:Y:S02]  /*130e0*/  @P4 LDG.E.U16 R8, desc[UR24][R4.64] ;  /* 0x0000001804084981 */ /* 0x000364000c1e1500 */
[----:B-1----:R-:W-:Y:S02]  /*130f0*/  @P2 IMAD.MOV.U32 R4, RZ, RZ, R40 ;  /* 0x000000ffff042224 */ /* 0x002fe400078e0028 */
[----:B------:R-:W-:Y:S01]  /*13100*/  @P2 IMAD.MOV.U32 R5, RZ, RZ, R165 ;  /* 0x000000ffff052224 */ /* 0x000fe200078e00a5 */
[----:B------:R-:W2:Y:S04]  /*13110*/  LDL.LU R40, [R1+0x4b0] ;  /* 0x0004b00001287983 */ /* 0x000ea80000300800 */
[----:B0-----:R-:W3:Y:S04]  /*13120*/  LDL.LU R165, [R1+0x4bc] ;  /* 0x0004bc0001a57983 */ /* 0x001ee80000300800 */
[----:B------:R0:W5:Y:S04]  /*13130*/  @P2 LDG.E.U16 R7, desc[UR24][R4.64] ;  /* 0x0000001804072981 */ /* 0x000168000c1e1500 */
[----:B------:R1:W-:Y:S01]  /*13140*/  STL [R1+0x4a4], R38 ;  /* 0x0004a42601007387 */ /* 0x0003e20000100800 */
[----:B0-----:R-:W-:-:S03]  /*13150*/  IMAD.MOV.U32 R5, RZ, RZ, R38 ;  /* 0x000000ffff057224 */ /* 0x001fc600078e0026 */
[----:B-1----:R-:W4:Y:S04]  /*13160*/  LDL.LU R38, [R1+0xea4] ;  /* 0x000ea40001267983 */ /* 0x002f280000300800 */
[----:B------:R-:W2:Y:S01]  /*13170*/  LDL.LU R4, [R1+0x4a0] ;  /* 0x0004a00001047983 */ /* 0x000ea20000300800 */
[----:B------:R-:W-:Y:S02]  /*13180*/  ISETP.GT.AND P3, PT, R14, 0x8, PT ;  /* 0x000000080e00780c */ /* 0x000fe40003f64270 */
[----:B------:R-:W-:Y:S02]  /*13190*/  PRMT R45, RZ, 0x7610, R45 ;  /* 0x00007610ff2d7816 */ /* 0x000fe4000000002d */
[----:B------:R-:W-:Y:S01]  /*131a0*/  IADD3 R44, P6, PT, R44, R135, RZ ;  /* 0x000000872c2c7210 */ /* 0x000fe20007fde0ff */
[----:B--2---:R-:W-:-:S08]  /*131b0*/  IMAD.X R4, R4, 0x1, R134, P5 ;  /* 0x0000000104047824 */ /* 0x004fd000028e0686 */
[-C--:B------:R-:W-:Y:S01]  /*131c0*/  @P3 LOP3.LUT R5, R5, R4.reuse, RZ, 0x3c, !PT ;  /* 0x0000000405053212 */ /* 0x080fe200078e3cff */
[----:B------:R0:W-:Y:S03]  /*131d0*/  STL [R1+0x4a0], R4 ;  /* 0x0004a00401007387 */ /* 0x0001e60000100800 */
[----:B0-----:R-:W-:-:S04]  /*131e0*/  @P3 LOP3.LUT R4, R5, R4, RZ, 0x3c, !PT ;  /* 0x0000000405043212 */ /* 0x001fc800078e3cff */
[----:B------:R-:W-:Y:S01]  /*131f0*/  @P3 LOP3.LUT R5, R5, R4, RZ, 0x3c, !PT ;  /* 0x0000000405053212 */ /* 0x000fe200078e3cff */
[----:B------:R-:W-:Y:S04]  /*13200*/  STL [R1+0x4ac], R44 ;  /* 0x0004ac2c01007387 */ /* 0x000fe80000100800 */
[----:B------:R0:W2:Y:S04]  /*13210*/  @P3 LDG.E.U16 R45, desc[UR24][R4.64] ;  /* 0x00000018042d3981 */ /* 0x0000a8000c1e1500 */
[----:B------:R-:W3:Y:S01]  /*13220*/  LDL.LU R4, [R1+0x4a8] ;  /* 0x0004a80001047983 */ /* 0x000ee20000300800 */
[----:B------:R-:W-:Y:S01]  /*13230*/  ISETP.GT.AND P4, PT, R14, 0x9, PT ;  /* 0x000000090e00780c */ /* 0x000fe20003f84270 */
[----:B0-----:R-:W-:Y:S01]  /*13240*/  IMAD.MOV.U32 R5, RZ, RZ, R44 ;  /* 0x000000ffff057224 */ /* 0x001fe200078e002c */
[----:B------:R-:W-:-:S02]  /*13250*/  IADD3 R42, P5, PT, R42, R135, RZ ;  /* 0x000000872a2a7210 */ /* 0x000fc40007fbe0ff */
[----:B------:R-:W-:Y:S01]  /*13260*/  PRMT R135, RZ, 0x7610, R135 ;  /* 0x00007610ff877816 */ /* 0x000fe20000000087 */
[----:B--2---:R0:W-:Y:S01]  /*13270*/  STL [R1+0x394], R45 ;  /* 0x0003942d01007387 */ /* 0x0041e20000100800 */
[----:B---3--:R-:W-:-:S03]  /*13280*/  IMAD.X R4, R4, 0x1, R134, P6 ;  /* 0x0000000104047824 */ /* 0x008fc600030e0686 */
[----:B0-----:R-:W2:Y:S04]  /*13290*/  LDL.LU R45, [R1+0x4c4] ;  /* 0x0004c400012d7983 */ /* 0x001ea80000300800 */
[-C--:B------:R-:W-:Y:S01]  /*132a0*/  @P4 LOP3.LUT R5, R5, R4.reuse, RZ, 0x3c, !PT ;  /* 0x0000000405054212 */ /* 0x080fe200078e3cff */
[----:B------:R-:W-:Y:S04]  /*132b0*/  STL [R1+0x4b4], R42 ;  /* 0x0004b42a01007387 */ /* 0x000fe80000100800 */
[----:B------:R-:W3:Y:S04]  /*132c0*/  LDL.LU R44, [R1+0x4cc] ;  /* 0x0004cc00012c7983 */ /* 0x000ee80000300800 */
[----:B------:R0:W-:Y:S02]  /*132d0*/  STL [R1+0x4a8], R4 ;  /* 0x0004a80401007387 */ /* 0x0001e40000100800 */
[----:B0-----:R-:W-:-:S04]  /*132e0*/  @P4 LOP3.LUT R4, R5, R4, RZ, 0x3c, !PT ;  /* 0x0000000405044212 */ /* 0x001fc800078e3cff */
[----:B------:R-:W-:-:S05]  /*132f0*/  @P4 LOP3.LUT R5, R5, R4, RZ, 0x3c, !PT ;  /* 0x0000000405054212 */ /* 0x000fca00078e3cff */
[----:B------:R-:W2:Y:S01]  /*13300*/  @P4 LDG.E.U16 R135, desc[UR24][R4.64] ;  /* 0x0000001804874981 */ /* 0x000ea2000c1e1500 */
[----:B------:R-:W-:Y:S01]  /*13310*/  PRMT R39, RZ, 0x7610, R39 ;  /* 0x00007610ff277816 */ /* 0x000fe20000000027 */
[----:B------:R-:W-:-:S04]  /*13320*/  IMAD.X R40, R40, 0x1, R134, P5 ;  /* 0x0000000128287824 */ /* 0x000fc800028e0686 */
[----:B------:R0:W-:Y:S04]  /*13330*/  STL.S16 [R1+0x390], R39 ;  /* 0x0003902701007387 */ /* 0x0001e80000100600 */
[----:B0-----:R-:W3:Y:S04]  /*13340*/  LDL.LU R39, [R1+0xea0] ;  /* 0x000ea00001277983 */ /* 0x001ee80000300800 */
[----:B------:R-:W-:Y:S04]  /*13350*/  STL [R1+0x4b0], R40 ;  /* 0x0004b02801007387 */ /* 0x000fe80000100800 */
[----:B--2---:R0:W-:Y:S02]  /*13360*/  STL [R1+0x38c], R135 ;  /* 0x00038c8701007387 */ /* 0x0041e40000100800 */
[----:B0-----:R-:W0:Y:S02]  /*13370*/  LDC R135, c[0x0][0x3a8] ;  /* 0x0000ea00ff877b82 */ /* 0x001e240000000800 */
[----:B0-----:R-:W-:-:S04]  /*13380*/  IMAD.SHL.U32 R135, R135, 0x100, RZ ;  /* 0x0000010087877824 */ /* 0x001fc800078e00ff */
[----:B------:R-:W-:-:S05]  /*13390*/  IMAD.SHL.U32 R135, R135, 0x2, RZ ;  /* 0x0000000287877824 */ /* 0x000fca00078e00ff */
[----:B------:R-:W-:Y:S02]  /*133a0*/  IADD3 R165, P5, PT, R165, R135, RZ ;  /* 0x00000087a5a57210 */ /* 0x000fe40007fbe0ff */
[----:B------:R-:W2:Y:S01]  /*133b0*/  LDL R135, [R1+0x390] ;  /* 0x0003900001877983 */ /* 0x000ea20000100800 */
[----:B------:R-:W-:-:S13]  /*133c0*/  ISETP.GT.AND P2, PT, R14, 0xa, PT ;  /* 0x0000000a0e00780c */ /* 0x000fda0003f44270 */
[----:B------:R-:W-:Y:S02]  /*133d0*/  @P2 IMAD.MOV.U32 R4, RZ, RZ, R42 ;  /* 0x000000ffff042224 */ /* 0x000fe400078e002a */
[----:B------:R-:W-:Y:S02]  /*133e0*/  @P2 IMAD.MOV.U32 R5, RZ, RZ, R40 ;  /* 0x000000ffff052224 */ /* 0x000fe400078e0028 */
[----:B------:R-:W3:Y:S04]  /*133f0*/  LDL.LU R40, [R1+0xe9c] ;  /* 0x000e9c0001287983 */ /* 0x000ee80000300800 */
[----:B------:R-:W3:Y:S04]  /*13400*/  LDL.LU R42, [R1+0x4c8] ;  /* 0x0004c800012a7983 */ /* 0x000ee80000300800 */
[----:B--2---:R-:W2:Y:S01]  /*13410*/  @P2 LDG.E.U16 R135, desc[UR24][R4.64] ;  /* 0x0000001804872981 */ /* 0x004ea2000c1e1500 */
[----:B------:R-:W-:-:S03]  /*13420*/  ISETP.GT.AND P3, PT, R14, 0xb, PT ;  /* 0x0000000b0e00780c */ /* 0x000fc60003f64270 */
[----:B--2---:R0:W-:Y:S04]  /*13430*/  @P2 STL [R1+0x390], R135 ;  /* 0x0003908701002387 */ /* 0x0041e80000100800 */
[----:B------:R1:W-:Y:S04]  /*13440*/  STL [R1+0x4bc], R165 ;  /* 0x0004bca501007387 */ /* 0x0003e80000100800 */
[----:B------:R-:W2:Y:S01]  /*13450*/  LDL.LU R4, [R1+0x4b8] ;  /* 0x0004b80001047983 */ /* 0x000ea20000300800 */
[----:B0-----:R-:W0:Y:S01]  /*13460*/  LDC R135, c[0x0][0x3a8] ;  /* 0x0000ea00ff877b82 */ /* 0x001e220000000800 */
[----:B------:R-:W-:-:S02]  /*13470*/  IMAD.MOV.U32 R5, RZ, RZ, R165 ;  /* 0x000000ffff057224 */ /* 0x000fc400078e00a5 */
[----:B-1----:R-:W3:Y:S01]  /*13480*/  LDL.LU R165, [R1+0x4d4] ;  /* 0x0004d40001a57983 */ /* 0x002ee20000300800 */
[----:B------:R-:W-:Y:S01]  /*13490*/  PRMT R47, RZ, 0x7610, R47 ;  /* 0x00007610ff2f7816 */ /* 0x000fe2000000002f */
[----:B0-----:R-:W-:-:S04]  /*134a0*/  IMAD.SHL.U32 R135, R135, 0x100, RZ ;  /* 0x0000010087877824 */ /* 0x001fc800078e00ff */
[----:B------:R-:W-:-:S05]  /*134b0*/  IMAD.SHL.U32 R135, R135, 0x2, RZ ;  /* 0x0000000287877824 */ /* 0x000fca00078e00ff */
[----:B------:R-:W-:Y:S01]  /*134c0*/  IADD3 R45, P6, PT, R45, R135, RZ ;  /* 0x000000872d2d7210 */ /* 0x000fe20007fde0ff */
[----:B--2---:R-:W-:-:S05]  /*134d0*/  IMAD.X R4, R4, 0x1, R134, P5 ;  /* 0x0000000104047824 */ /* 0x004fca00028e0686 */
[-C--:B------:R-:W-:Y:S01]  /*134e0*/  @P3 LOP3.LUT R5, R5, R4.reuse, RZ, 0x3c, !PT ;  /* 0x0000000405053212 */ /* 0x080fe200078e3cff */
[----:B------:R0:W-:Y:S03]  /*134f0*/  STL [R1+0x4b8], R4 ;  /* 0x0004b80401007387 */ /* 0x0001e60000100800 */
[----:B0-----:R-:W-:-:S04]  /*13500*/  @P3 LOP3.LUT R4, R5, R4, RZ, 0x3c, !PT ;  /* 0x0000000405043212 */ /* 0x001fc800078e3cff */
[----:B------:R-:W-:Y:S01]  /*13510*/  @P3 LOP3.LUT R5, R5, R4, RZ, 0x3c, !PT ;  /* 0x0000000405053212 */ /* 0x000fe200078e3cff */
[----:B------:R-:W-:Y:S04]  /*13520*/  STL [R1+0x4c4], R45 ;  /* 0x0004c42d01007387 */ /* 0x000fe80000100800 */
[----:B------:R0:W2:Y:S04]  /*13530*/  @P3 LDG.E.U16 R47, desc[UR24][R4.64] ;  /* 0x00000018042f3981 */ /* 0x0000a8000c1e1500 */
[----:B------:R-:W4:Y:S01]  /*13540*/  LDL.LU R4, [R1+0x4c0] ;  /* 0x0004c00001047983 */ /* 0x000f220000300800 */
[----:B------:R-:W-:Y:S01]  /*13550*/  ISETP.GT.AND P4, PT, R14, 0xc, PT ;  /* 0x0000000c0e00780c */ /* 0x000fe20003f84270 */
[----:B0-----:R-:W-:Y:S01]  /*13560*/  IMAD.MOV.U32 R5, RZ, RZ, R45 ;  /* 0x000000ffff057224 */ /* 0x001fe200078e002d */
[----:B---3--:R-:W-:-:S02]  /*13570*/  IADD3 R44, P5, PT, R44, R135, RZ ;  /* 0x000000872c2c7210 */ /* 0x008fc40007fbe0ff */
[----:B------:R-:W-:Y:S01]  /*13580*/  PRMT R135, RZ, 0x7610, R135 ;  /* 0x00007610ff877816 */ /* 0x000fe20000000087 */
[----:B--2---:R0:W-:Y:S01]  /*13590*/  STL [R1+0x388], R47 ;  /* 0x0003882f01007387 */ /* 0x0041e20000100800 */
[----:B----4-:R-:W-:-:S03]  /*135a0*/  IMAD.X R4, R4, 0x1, R134, P6 ;  /* 0x0000000104047824 */ /* 0x010fc600030e0686 */
[----:B0-----:R-:W2:Y:S04]  /*135b0*/  LDL.LU R47, [R1+0x4dc] ;  /* 0x0004dc00012f7983 */ /* 0x001ea80000300800 */
[-C--:B------:R-:W-:Y:S01]  /*135c0*/  @P4 LOP3.LUT R5, R5, R4.reuse, RZ, 0x3c, !PT ;  /* 0x0000000405054212 */ /* 0x080fe200078e3cff */
[----:B------:R-:W-:Y:S04]  /*135d0*/  STL [R1+0x4cc], R44 ;  /* 0x0004cc2c01007387 */ /* 0x000fe80000100800 */
[----:B------:R-:W3:Y:S04]  /*135e0*/  LDL.LU R45, [R1+0x4e4] ;  /* 0x0004e400012d7983 */ /* 0x000ee80000300800 */
[----:B------:R0:W-:Y:S02]  /*135f0*/  STL [R1+0x4c0], R4 ;  /* 0x0004c00401007387 */ /* 0x0001e40000100800 */
[----:B0-----:R-:W-:-:S04]  /*13600*/  @P4 LOP3.LUT R4, R5, R4, RZ, 0x3c, !PT ;  /* 0x0000000405044212 */ /* 0x001fc800078e3cff */
[----:B------:R-:W-:-:S05]  /*13610*/  @P4 LOP3.LUT R5, R5, R4, RZ, 0x3c, !PT ;  /* 0x0000000405054212 */ /* 0x000fca00078e3cff */
[----:B------:R-:W4:Y:S01]  /*13620*/  @P4 LDG.E.U16 R135, desc[UR24][R4.64] ;  /* 0x0000001804874981 */ /* 0x000f22000c1e1500 */
[----:B------:R-:W-:Y:S01]  /*13630*/  PRMT R41, RZ, 0x7610, R41 ;  /* 0x00007610ff297816 */ /* 0x000fe20000000029 */
[----:B------:R-:W-:-:S04]  /*13640*/  IMAD.X R42, R42, 0x1, R134, P5 ;  /* 0x000000012a2a7824 */ /* 0x000fc800028e0686 */
[----:B------:R0:W-:Y:S04]  /*13650*/  STL.S16 [R1+0x380], R41 ;  /* 0x0003802901007387 */ /* 0x0001e80000100600 */
[----:B0-----:R-:W2:Y:S04]  /*13660*/  LDL.LU R41, [R1+0xe98] ;  /* 0x000e980001297983 */ /* 0x001ea80000300800 */
[----:B------:R-:W-:Y:S04]  /*13670*/  STL [R1+0x4c8], R42 ;  /* 0x0004c82a01007387 */ /* 0x000fe80000100800 */
[----:B----4-:R0:W-:Y:S02]  /*13680*/  STL [R1+0x384], R135 ;  /* 0x0003848701007387 */ /* 0x0101e40000100800 */
[----:B0-----:R-:W0:Y:S02]  /*13690*/  LDC R135, c[0x0][0x3a8] ;  /* 0x0000ea00ff877b82 */ /* 0x001e240000000800 */
[----:B0-----:R-:W-:-:S04]  /*136a0*/  IMAD.SHL.U32 R135, R135, 0x100, RZ ;  /* 0x0000010087877824 */ /* 0x001fc800078e00ff */
[----:B------:R-:W-:-:S05]  /*136b0*/  IMAD.SHL.U32 R135, R135, 0x2, RZ ;  /* 0x0000000287877824 */ /* 0x000fca00078e00ff */
[----:B------:R-:W-:Y:S02]  /*136c0*/  IADD3 R165, P5, PT, R165, R135, RZ ;  /* 0x00000087a5a57210 */ /* 0x000fe40007fbe0ff */
[----:B------:R-:W4:Y:S01]  /*136d0*/  LDL R135, [R1+0x380] ;  /* 0x0003800001877983 */ /* 0x000f220000100800 */
[----:B------:R-:W-:-:S13]  /*136e0*/  ISETP.GT.AND P2, PT, R14, 0xd, PT ;  /* 0x0000000d0e00780c */ /* 0x000fda0003f44270 */
[----:B------:R-:W-:Y:S02]  /*136f0*/  @P2 IMAD.MOV.U32 R4, RZ, RZ, R44 ;  /* 0x000000ffff042224 */ /* 0x000fe400078e002c */
[----:B------:R-:W-:Y:S02]  /*13700*/  @P2 IMAD.MOV.U32 R5, RZ, RZ, R42 ;  /* 0x000000ffff052224 */ /* 0x000fe400078e002a */
[----:B------:R-:W2:Y:S04]  /*13710*/  LDL.LU R42, [R1+0xe94] ;  /* 0x000e9400012a7983 */ /* 0x000ea80000300800 */
[----:B------:R-:W2:Y:S04]  /*13720*/  LDL.LU R44, [R1+0x4e0] ;  /* 0x0004e000012c7983 */ /* 0x000ea80000300800 */
[----:B----4-:R-:W4:Y:S01]  /*13730*/  @P2 LDG.E.U16 R135, desc[UR24][R4.64] ;  /* 0x0000001804872981 */ /* 0x010f22000c1e1500 */
[----:B------:R-:W-:-:S03]  /*13740*/  ISETP.GT.AND P3, PT, R14, 0xe, PT ;  /* 0x0000000e0e00780c */ /* 0x000fc60003f64270 */
[----:B----4-:R0:W-:Y:S04]  /*13750*/  @P2 STL [R1+0x380], R135 ;  /* 0x0003808701002387 */ /* 0x0101e80000100800 */
[----:B------:R1:W-:Y:S04]  /*13760*/  STL [R1+0x4d4], R165 ;  /* 0x0004d4a501007387 */ /* 0x0003e80000100800 */
[----:B------:R-:W4:Y:S01]  /*13770*/  LDL.LU R4, [R1+0x4d0] ;  /* 0x0004d00001047983 */ /* 0x000f220000300800 */
[----:B0-----:R-:W0:Y:S01]  /*13780*/  LDC R135, c[0x0][0x3a8] ;  /* 0x0000ea00ff877b82 */ /* 0x001e220000000800 */
[----:B------:R-:W-:-:S02]  /*13790*/  IMAD.MOV.U32 R5, RZ, RZ, R165 ;  /* 0x000000ffff057224 */ /* 0x000fc400078e00a5 */
[----:B-1----:R-:W3:Y:S01]  /*137a0*/  LDL.LU R165, [R1+0x4ec] ;  /* 0x0004ec0001a57983 */ /* 0x002ee20000300800 */
[----:B------:R-:W-:Y:S01]  /*137b0*/  PRMT R49, RZ, 0x7610, R49 ;  /* 0x00007610ff317816 */ /* 0x000fe20000000031 */
[----:B0-----:R-:W-:-:S04]  /*137c0*/  IMAD.SHL.U32 R135, R135, 0x100, RZ ;  /* 0x0000010087877824 */ /* 0x001fc800078e00ff */
[----:B------:R-:W-:-:S05]  /*137d0*/  IMAD.SHL.U32 R135, R135, 0x2, RZ ;  /* 0x0000000287877824 */ /* 0x000fca00078e00ff */
[----:B--2---:R-:W-:Y:S01]  /*137e0*/  IADD3 R47, P6, PT, R47, R135, RZ ;  /* 0x000000872f2f7210 */ /* 0x004fe20007fde0ff */
[----:B----4-:R-:W-:-:S05]  /*137f0*/  IMAD.X R4, R4, 0x1, R134, P5 ;  /* 0x0000000104047824 */ /* 0x010fca00028e0686 */
        /* <DEDUP_REMOVED lines=40> */
[----:B------:R-:W4:Y:S01]  /*13a80*/  LDL.LU R4, [R1+0x4e8] ;  /* 0x0004e80001047983 */ /* 0x000f220000300800 */
[----:B0-----:R-:W0:Y:S01]  /*13a90*/  LDC R135, c[0x0][0x3a8] ;  /* 0x0000ea00ff877b82 */ /* 0x001e220000000800 */
[----:B------:R-:W-:Y:S02]  /*13aa0*/  IMAD.MOV.U32 R5, RZ, RZ, R165 ;  /* 0x000000ffff057224 */ /* 0x000fe400078e00a5 */
[----:B------:R1:W-:Y:S01]  /*13ab0*/  STL [R1+0x4ec], R165 ;  /* 0x0004eca501007387 */ /* 0x0003e20000100800 */
[----:B------:R-:W-:-:S03]  /*13ac0*/  PRMT R50, RZ, 0x7610, R50 ;  /* 0x00007610ff327816 */ /* 0x000fc60000000032 */
[----:B-1----:R-:W3:Y:S01]  /*13ad0*/  LDL.LU R165, [R1+0x504] ;  /* 0x0005040001a57983 */ /* 0x002ee20000300800 */
[----:B0-----:R-:W-:-:S04]  /*13ae0*/  IMAD.SHL.U32 R135, R135, 0x100, RZ ;  /* 0x0000010087877824 */ /* 0x001fc800078e00ff */
[----:B------:R-:W-:-:S05]  /*13af0*/  IMAD.SHL.U32 R135, R135, 0x2, RZ ;  /* 0x0000000287877824 */ /* 0x000fca00078e00ff */
[----:B--2---:R-:W-:Y:S01]  /*13b00*/  IADD3 R49, P6, PT, R49, R135, RZ ;  /* 0x0000008731317210 */ /* 0x004fe20007fde0ff */
[----:B----4-:R-:W-:-:S05]  /*13b10*/  IMAD.X R4, R4, 0x1, R134, P5 ;  /* 0x0000000104047824 */ /* 0x010fca00028e0686 */
[----:B------:R-:W-:Y:S01]  /*13b20*/  @P3 LOP3.LUT R5, R5, R4, RZ, 0x3c, !PT ;  /* 0x0000000405053212 */ /* 0x000fe200078e3cff */
[----:B------:R0:W-:Y:S01]  /*13b30*/  STL [R1+0x4e8], R4 ;  /* 0x0004e80401007387 */ /* 0x0001e20000100800 */
[----:B---3--:R-:W-:-:S03]  /*13b40*/  IADD3 R47, P5, PT, R47, R135, RZ ;  /* 0x000000872f2f7210 */ /* 0x008fc60007fbe0ff */
[----:B------:R-:W2:Y:S01]  /*13b50*/  LDL.LU R135, [R1+0x4f8] ;  /* 0x0004f80001877983 */ /* 0x000ea20000300800 */
[----:B0-----:R-:W-:-:S04]  /*13b60*/  @P3 LOP3.LUT R4, R5, R4, RZ, 0x3c, !PT ;  /* 0x0000000405043212 */ /* 0x001fc800078e3cff */
[----:B------:R-:W-:Y:S01]  /*13b70*/  @P3 LOP3.LUT R5, R5, R4, RZ, 0x3c, !PT ;  /* 0x0000000405053212 */ /* 0x000fe200078e3cff */
[----:B------:R-:W-:Y:S04]  /*13b80*/  STL [R1+0x4f4], R49 ;  /* 0x0004f43101007387 */ /* 0x000fe80000100800 */
[----:B------:R0:W3:Y:S04]  /*13b90*/  @P3 LDG.E.U16 R50, desc[UR24][R4.64] ;  /* 0x0000001804323981 */ /* 0x0000e8000c1e1500 */
[----:B------:R-:W4:Y:S01]  /*13ba0*/  LDL.LU R4, [R1+0x4f0] ;  /* 0x0004f00001047983 */ /* 0x000f220000300800 */
[----:B------:R-:W-:Y:S01]  /*13bb0*/  ISETP.GT.AND P4, PT, R14, 0x12, PT ;  /* 0x000000120e00780c */ /* 0x000fe20003f84270 */
[----:B0-----:R-:W-:Y:S01]  /*13bc0*/  IMAD.MOV.U32 R5, RZ, RZ, R49 ;  /* 0x000000ffff057224 */ /* 0x001fe200078e0031 */
[----:B------:R-:W-:Y:S01]  /*13bd0*/  PRMT R46, RZ, 0x7610, R46 ;  /* 0x00007610ff2e7816 */ /* 0x000fe2000000002e */
[----:B---3--:R0:W-:Y:S01]  /*13be0*/  STL [R1+0x370], R50 ;  /* 0x0003703201007387 */ /* 0x0081e20000100800 */
[----:B----4-:R-:W-:-:S03]  /*13bf0*/  IMAD.X R4, R4, 0x1, R134, P6 ;  /* 0x0000000104047824 */ /* 0x010fc600030e0686 */
[----:B0-----:R-:W3:Y:S06]  /*13c00*/  LDL.LU R50, [R1+0x50c] ;  /* 0x00050c0001327983 */ /* 0x001eec0000300800 */
[-C--:B------:R-:W-:Y:S01]  /*13c10*/  @P4 LOP3.LUT R5, R5, R4.reuse, RZ, 0x3c, !PT ;  /* 0x0000000405054212 */ /* 0x080fe200078e3cff */
[----:B------:R-:W-:Y:S04]  /*13c20*/  STL [R1+0x4fc], R47 ;  /* 0x0004fc2f01007387 */ /* 0x000fe80000100800 */
[----:B------:R-:W4:Y:S04]  /*13c30*/  LDL.LU R49, [R1+0x514] ;  /* 0x0005140001317983 */ /* 0x000f280000300800 */
[----:B------:R0:W-:Y:S02]  /*13c40*/  STL [R1+0x4f0], R4 ;  /* 0x0004f00401007387 */ /* 0x0001e40000100800 */
[----:B0-----:R-:W-:-:S04]  /*13c50*/  @P4 LOP3.LUT R4, R5, R4, RZ, 0x3c, !PT ;  /* 0x0000000405044212 */ /* 0x001fc800078e3cff */
[----:B------:R-:W-:-:S05]  /*13c60*/  @P4 LOP3.LUT R5, R5, R4, RZ, 0x3c, !PT ;  /* 0x0000000405054212 */ /* 0x000fca00078e3cff */
[----:B------:R0:W3:Y:S01]  /*13c70*/  @P4 LDG.E.U16 R46, desc[UR24][R4.64] ;  /* 0x00000018042e4981 */ /* 0x0000e2000c1e1500 */
[----:B------:R-:W-:Y:S01]  /*13c80*/  ISETP.GT.AND P2, PT, R14, 0x13, PT ;  /* 0x000000130e00780c */ /* 0x000fe20003f44270 */
[----:B--2---:R-:W-:-:S04]  /*13c90*/  IMAD.X R135, R135, 0x1, R134, P5 ;  /* 0x0000000187877824 */ /* 0x004fc800028e0686 */
[----:B0-----:R-:W-:Y:S02]  /*13ca0*/  IMAD.MOV.U32 R4, RZ, RZ, R135 ;  /* 0x000000ffff047224 */ /* 0x001fe400078e0087 */
[----:B------:R-:W-:-:S06]  /*13cb0*/  IMAD.MOV.U32 R5, RZ, RZ, R47 ;  /* 0x000000ffff057224 */ /* 0x000fcc00078e002f */
[----:B------:R-:W-:-:S04]  /*13cc0*/  @P2 LOP3.LUT R5, R5, R4, RZ, 0x3c, !PT ;  /* 0x0000000405052212 */ /* 0x000fc800078e3cff */
[C---:B------:R-:W-:Y:S02]  /*13cd0*/  @P2 LOP3.LUT R4, R5.reuse, R4, RZ, 0x3c, !PT ;  /* 0x0000000405042212 */ /* 0x040fe400078e3cff */
[----:B------:R-:W-:Y:S02]  /*13ce0*/  PRMT R55, RZ, 0x7610, R55 ;  /* 0x00007610ff377816 */ /* 0x000fe40000000037 */
[----:B------:R-:W-:Y:S01]  /*13cf0*/  @P2 LOP3.LUT R5, R5, R4, RZ, 0x3c, !PT ;  /* 0x0000000405052212 */ /* 0x000fe200078e3cff */
[----:B------:R0:W-:Y:S04]  /*13d00*/  STL [R1+0x4f8], R135 ;  /* 0x0004f88701007387 */ /* 0x0001e80000100800 */
[----:B------:R-:W2:Y:S01]  /*13d10*/  @P2 LDG.E.U16 R55, desc[UR24][R4.64] ;  /* 0x0000001804372981 */ /* 0x000ea2000c1e1500 */
[----:B0-----:R-:W0:Y:S03]  /*13d20*/  LDC R135, c[0x0][0x3a8] ;  /* 0x0000ea00ff877b82 */ /* 0x001e260000000800 */
[----:B---3--:R1:W-:Y:S04]  /*13d30*/  STL [R1+0x36c], R46 ;  /* 0x00036c2e01007387 */ /* 0x0083e80000100800 */
[----:B-1----:R-:W3:Y:S04]  /*13d40*/  LDL.LU R46, [R1+0xe84] ;  /* 0x000e8400012e7983 */ /* 0x002ee80000300800 */
[----:B------:R-:W3:Y:S04]  /*13d50*/  LDL.LU R47, [R1+0xe80] ;  /* 0x000e8000012f7983 */ /* 0x000ee80000300800 */
[----:B------:R-:W3:Y:S01]  /*13d60*/  LDL.LU R5, [R1+0x500] ;  /* 0x0005000001057983 */ /* 0x000ee20000300800 */
[----:B0-----:R-:W-:Y:S01]  /*13d70*/  IMAD.SHL.U32 R135, R135, 0x100, RZ ;  /* 0x0000010087877824 */ /* 0x001fe200078e00ff */
[----:B------:R-:W-:-:S03]  /*13d80*/  ISETP.GT.AND P3, PT, R14, 0x14, PT ;  /* 0x000000140e00780c */ /* 0x000fc60003f64270 */
[----:B------:R-:W-:-:S05]  /*13d90*/  IMAD.SHL.U32 R135, R135, 0x2, RZ ;  /* 0x0000000287877824 */ /* 0x000fca00078e00ff */
[-C--:B------:R-:W-:Y:S02]  /*13da0*/  IADD3 R165, P5, PT, R165, R135.reuse, RZ ;  /* 0x00000087a5a57210 */ /* 0x080fe40007fbe0ff */
[----:B------:R-:W-:Y:S01]  /*13db0*/  PRMT R125, RZ, 0x7610, R125 ;  /* 0x00007610ff7d7816 */ /* 0x000fe2000000007d */
[----:B--2---:R0:W-:Y:S01]  /*13dc0*/  STL [R1+0x368], R55 ;  /* 0x0003683701007387 */ /* 0x0041e20000100800 */
[-C--:B------:R-:W-:Y:S01]  /*13dd0*/  IADD3 R50, P6, PT, R50, R135.reuse, RZ ;  /* 0x0000008732327210 */ /* 0x080fe20007fde0ff */
[----:B------:R-:W-:Y:S02]  /*13de0*/  @P3 IMAD.MOV.U32 R4, RZ, RZ, R165 ;  /* 0x000000ffff043224 */ /* 0x000fe400078e00a5 */
[----:B0-----:R-:W2:Y:S04]  /*13df0*/  LDL.LU R55, [R1+0x51c] ;  /* 0x00051c0001377983 */ /* 0x001ea80000300800 */
[----:B------:R-:W-:Y:S01]  /*13e00*/  STL [R1+0x504], R165 ;  /* 0x000504a501007387 */ /* 0x000fe20000100800 */
[----:B---3--:R-:W-:Y:S01]  /*13e10*/  IMAD.X R5, R5, 0x1, R134, P5 ;  /* 0x0000000105057824 */ /* 0x008fe200028e0686 */
[----:B----4-:R-:W-:-:S04]  /*13e20*/  IADD3 R49, P5, PT, R49, R135, RZ ;  /* 0x0000008731317210 */ /* 0x010fc80007fbe0ff */
[----:B------:R0:W-:Y:S04]  /*13e30*/  STL [R1+0x500], R5 ;  /* 0x0005000501007387 */ /* 0x0001e80000100800 */
[----:B------:R-:W3:Y:S04]  /*13e40*/  LDL.LU R135, [R1+0x510] ;  /* 0x0005100001877983 */ /* 0x000ee80000300800 */
[----:B------:R1:W-:Y:S04]  /*13e50*/  STL [R1+0x50c], R50 ;  /* 0x00050c3201007387 */ /* 0x0003e80000100800 */
[----:B------:R0:W4:Y:S04]  /*13e60*/  @P3 LDG.E.U16 R125, desc[UR24][R4.64] ;  /* 0x00000018047d3981 */ /* 0x000128000c1e1500 */
[----:B------:R-:W2:Y:S01]  /*13e70*/  LDL.LU R4, [R1+0x508] ;  /* 0x0005080001047983 */ /* 0x000ea20000300800 */
[----:B------:R-:W-:Y:S01]  /*13e80*/  ISETP.GT.AND P4, PT, R14, 0x15, PT ;  /* 0x000000150e00780c */ /* 0x000fe20003f84270 */
[----:B0-----:R-:W-:-:S02]  /*13e90*/  IMAD.MOV.U32 R5, RZ, RZ, R50 ;  /* 0x000000ffff057224 */ /* 0x001fc400078e0032 */
[----:B------:R-:W3:Y:S04]  /*13ea0*/  LDL.LU R165, [R1+0x518] ;  /* 0x0005180001a57983 */ /* 0x000ee80000300800 */
[----:B------:R-:W-:Y:S04]  /*13eb0*/  STL [R1+0x514], R49 ;  /* 0x0005143101007387 */ /* 0x000fe80000100800 */
[----:B-1----:R-:W3:Y:S01]  /*13ec0*/  LDL.LU R50, [R1+0x524] ;  /* 0x0005240001327983 */ /* 0x002ee20000300800 */
[----:B------:R-:W-:Y:S02]  /*13ed0*/  ISETP.GT.AND P2, PT, R14, 0x16, PT ;  /* 0x000000160e00780c */ /* 0x000fe40003f44270 */
[----:B------:R-:W-:-:S02]  /*13ee0*/  PRMT R48, RZ, 0x7610, R48 ;  /* 0x00007610ff307816 */ /* 0x000fc40000000030 */
[----:B------:R-:W-:Y:S01]  /*13ef0*/  PRMT R164, RZ, 0x7610, R164 ;  /* 0x00007610ffa47816 */ /* 0x000fe200000000a4 */
[----:B----4-:R0:W-:Y:S01]  /*13f00*/  STL [R1+0x364], R125 ;  /* 0x0003647d01007387 */ /* 0x0101e20000100800 */
[----:B--2---:R-:W-:-:S03]  /*13f10*/  IMAD.X R4, R4, 0x1, R134, P6 ;  /* 0x0000000104047824 */ /* 0x004fc600030e0686 */
[----:B0-----:R-:W2:Y:S02]  /*13f20*/  LDL.LU R125, [R1+0x52c] ;  /* 0x00052c00017d7983 */ /* 0x001ea40000300800 */
[-C--:B------:R-:W-:Y:S02]  /*13f30*/  @P4 LOP3.LUT R5, R5, R4.reuse, RZ, 0x3c, !PT ;  /* 0x0000000405054212 */ /* 0x080fe400078e3cff */
[----:B------:R0:W-:Y:S01]  /*13f40*/  STL [R1+0x508], R4 ;  /* 0x0005080401007387 */ /* 0x0001e20000100800 */
[----:B---3--:R-:W-:Y:S01]  /*13f50*/  IMAD.X R135, R135, 0x1, R134, P5 ;  /* 0x0000000187877824 */ /* 0x008fe200028e0686 */
[----:B0-----:R-:W-:-:S04]  /*13f60*/  @P4 LOP3.LUT R4, R5, R4, RZ, 0x3c, !PT ;  /* 0x0000000405044212 */ /* 0x001fc800078e3cff */
[----:B------:R-:W-:-:S05]  /*13f70*/  @P4 LOP3.LUT R5, R5, R4, RZ, 0x3c, !PT ;  /* 0x0000000405054212 */ /* 0x000fca00078e3cff */
[----:B------:R0:W3:Y:S02]  /*13f80*/  @P4 LDG.E.U16 R48, desc[UR24][R4.64] ;  /* 0x0000001804304981 */ /* 0x0000e4000c1e1500 */
[----:B0-----:R-:W-:Y:S02]  /*13f90*/  IMAD.MOV.U32 R4, RZ, RZ, R135 ;  /* 0x000000ffff047224 */ /* 0x001fe400078e0087 */
[----:B------:R-:W-:-:S05]  /*13fa0*/  IMAD.MOV.U32 R5, RZ, RZ, R49 ;  /* 0x000000ffff057224 */ /* 0x000fca00078e0031 */
[----:B------:R-:W-:-:S04]  /*13fb0*/  @P2 LOP3.LUT R5, R5, R4, RZ, 0x3c, !PT ;  /* 0x0000000405052212 */ /* 0x000fc800078e3cff */
[----:B------:R-:W-:-:S04]  /*13fc0*/  @P2 LOP3.LUT R4, R5, R4, RZ, 0x3c, !PT ;  /* 0x0000000405042212 */ /* 0x000fc800078e3cff */
[----:B------:R-:W-:-:S05]  /*13fd0*/  @P2 LOP3.LUT R5, R5, R4, RZ, 0x3c, !PT ;  /* 0x0000000405052212 */ /* 0x000fca00078e3cff */
[----:B------:R0:W4:Y:S04]  /*13fe0*/  @P2 LDG.E.U16 R164, desc[UR24][R4.64] ;  /* 0x0000001804a42981 */ /* 0x000128000c1e1500 */
[----:B------:R1:W-:Y:S02]  /*13ff0*/  STL [R1+0x510], R135 ;  /* 0x0005108701007387 */ /* 0x0003e40000100800 */
[----:B-1----:R-:W1:Y:S01]  /*14000*/  LDC R135, c[0x0][0x3a8] ;  /* 0x0000ea00ff877b82 */ /* 0x002e620000000800 */
[----:B------:R-:W-:Y:S02]  /*14010*/  ISETP.GT.AND P3, PT, R14, 0x17, PT ;  /* 0x000000170e00780c */ /* 0x000fe40003f64270 */
[----:B------:R-:W-:Y:S01]  /*14020*/  PRMT R15, RZ, 0x7610, R15 ;  /* 0x00007610ff0f7816 */ /* 0x000fe2000000000f */
[----:B-1----:R-:W-:-:S04]  /*14030*/  IMAD.SHL.U32 R135, R135, 0x100, RZ ;  /* 0x0000010087877824 */ /* 0x002fc800078e00ff */
[----:B------:R-:W-:-:S05]  /*14040*/  IMAD.SHL.U32 R135, R135, 0x2, RZ ;  /* 0x0000000287877824 */ /* 0x000fca00078e00ff */
[-C--:B------:R-:W-:Y:S02]  /*14050*/  IADD3 R55, P5, PT, R55, R135.reuse, RZ ;  /* 0x0000008737377210 */ /* 0x080fe40007fbe0ff */
[----:B------:R-:W-:-:S03]  /*14060*/  IADD3 R50, P6, PT, R50, R135, RZ ;  /* 0x0000008732327210 */ /* 0x000fc60007fde0ff */
[----:B------:R-:W-:Y:S02]  /*14070*/  IMAD.X R165, R165, 0x1, R134, P5 ;  /* 0x00000001a5a57824 */ /* 0x000fe400028e0686 */
[----:B0-----:R-:W-:Y:S02]  /*14080*/  @P3 IMAD.MOV.U32 R4, RZ, RZ, R55 ;  /* 0x000000ffff043224 */ /* 0x001fe400078e0037 */
[----:B------:R-:W-:-:S05]  /*14090*/  @P3 IMAD.MOV.U32 R5, RZ, RZ, R165 ;  /* 0x000000ffff053224 */ /* 0x000fca00078e00a5 */
[----:B------:R0:W5:Y:S02]  /*140a0*/  @P3 LDG.E.U16 R15, desc[UR24][R4.64] ;  /* 0x00000018040f3981 */ /* 0x000164000c1e1500 */
[----:B0-----:R-:W-:Y:S01]  /*140b0*/  IMAD.MOV.U32 R5, RZ, RZ, R50 ;  /* 0x000000ffff057224 */ /* 0x001fe200078e0032 */
[----:B--2---:R-:W-:Y:S01]  /*140c0*/  IADD3 R125, P5, PT, R125, R135, RZ ;  /* 0x000000877d7d7210 */ /* 0x004fe20007fbe0ff */
[----:B---3--:R0:W-:Y:S04]  /*140d0*/  STL [R1+0x35c], R48 ;  /* 0x00035c3001007387 */ /* 0x0081e80000100800 */
[----:B0-----:R-:W2:Y:S04]  /*140e0*/  LDL.LU R48, [R1+0xe7c] ;  /* 0x000e7c0001307983 */ /* 0x001ea80000300800 */
[----:B------:R-:W3:Y:S04]  /*140f0*/  LDL.LU R49, [R1+0xe78] ;  /* 0x000e780001317983 */ /* 0x000ee80000300800 */
[----:B----4-:R0:W-:Y:S04]  /*14100*/  STL [R1+0x360], R164 ;  /* 0x000360a401007387 */ /* 0x0101e80000100800 */
[----:B0-----:R-:W4:Y:S04]  /*14110*/  LDL.LU R164, [R1+0x534] ;  /* 0x0005340001a47983 */ /* 0x001f280000300800 */
[----:B------:R0:W-:Y:S04]  /*14120*/  STL [R1+0x51c], R55 ;  /* 0x00051c3701007387 */ /* 0x0001e80000100800 */
[----:B------:R1:W-:Y:S04]  /*14130*/  STL [R1+0x518], R165 ;  /* 0x000518a501007387 */ /* 0x0003e80000100800 */
[----:B------:R-:W2:Y:S04]  /*14140*/  LDL.LU R135, [R1+0x528] ;  /* 0x0005280001877983 */ /* 0x000ea80000300800 */
[----:B------:R1:W-:Y:S04]  /*14150*/  STL [R1+0x524], R50 ;  /* 0x0005243201007387 */ /* 0x0003e80000100800 */
[----:B0-----:R-:W2:Y:S04]  /*14160*/  LDL.LU R55, [R1+0x53c] ;  /* 0x00053c0001377983 */ /* 0x001ea80000300800 */
[----:B-1----:R-:W2:Y:S04]  /*14170*/  LDL.LU R165, [R1+0x544] ;  /* 0x0005440001a57983 */ /* 0x002ea80000300800 */
[----:B------:R-:W-:Y:S04]  /*14180*/  STL [R1+0x52c], R125 ;  /* 0x00052c7d01007387 */ /* 0x000fe80000100800 */
[----:B------:R-:W2:Y:S04]  /*14190*/  LDL.LU R50, [R1+0xe74] ;  /* 0x000e740001327983 */ /* 0x000ea80000300800 */
[----:B------:R-:W2:Y:S01]  /*141a0*/  LDL.LU R4, [R1+0x520] ;  /* 0x0005200001047983 */ /* 0x000ea20000300800 */
[----:B------:R-:W-:-:S02]  /*141b0*/  ISETP.GT.AND P4, PT, R14, 0x18, PT ;  /* 0x000000180e00780c */ /* 0x000fc40003f84270 */
[----:B------:R-:W-:Y:S01]  /*141c0*/  PRMT R51, RZ, 0x7610, R51 ;  /* 0x00007610ff337816 */ /* 0x000fe20000000033 */
[----:B--2---:R-:W-:-:S10]  /*141d0*/  IMAD.X R4, R4, 0x1, R134, P6 ;  /* 0x0000000104047824 */ /* 0x004fd400030e0686 */
[-C--:B------:R-:W-:Y:S01]  /*141e0*/  @P4 LOP3.LUT R5, R5, R4.reuse, RZ, 0x3c, !PT ;  /* 0x0000000405054212 */ /* 0x080fe200078e3cff */
[----:B------:R0:W-:Y:S03]  /*141f0*/  STL [R1+0x520], R4 ;  /* 0x0005200401007387 */ /* 0x0001e60000100800 */
[----:B0-----:R-:W-:-:S04]  /*14200*/  @P4 LOP3.LUT R4, R5, R4, RZ, 0x3c, !PT ;  /* 0x0000000405044212 */ /* 0x001fc800078e3cff */
[----:B------:R-:W-:-:S05]  /*14210*/  @P4 LOP3.LUT R5, R5, R4, RZ, 0x3c, !PT ;  /* 0x0000000405054212 */ /* 0x000fca00078e3cff */
[----:B------:R0:W2:Y:S01]  /*14220*/  @P4 LDG.E.U16 R51, desc[UR24][R4.64] ;  /* 0x0000001804334981 */ /* 0x0000a2000c1e1500 */
[----:B------:R-:W-:Y:S01]  /*14230*/  ISETP.GT.AND P2, PT, R14, 0x19, PT ;  /* 0x000000190e00780c */ /* 0x000fe20003f44270 */
[----:B------:R-:W-:Y:S01]  /*14240*/  IMAD.X R135, R135, 0x1, R134, P5 ;  /* 0x0000000187877824 */ /* 0x000fe200028e0686 */
[----:B------:R-:W-:-:S04]  /*14250*/  PRMT R16, RZ, 0x7610, R16 ;  /* 0x00007610ff107816 */ /* 0x000fc80000000010 */
[----:B------:R1:W-:Y:S01]  /*14260*/  STL [R1+0x528], R135 ;  /* 0x0005288701007387 */ /* 0x0003e20000100800 */
[----:B0-----:R-:W-:-:S06]  /*14270*/  IMAD.MOV.U32 R5, RZ, RZ, R135 ;  /* 0x000000ffff057224 */ /* 0x001fcc00078e0087 */
[----:B------:R-:W-:Y:S01]  /*14280*/  @P2 IMAD.MOV.U32 R4, RZ, RZ, R125 ;  /* 0x000000ffff042224 */ /* 0x000fe200078e007d */
[----:B-1----:R-:W0:Y:S04]  /*14290*/  LDC R135, c[0x0][0x3a8] ;  /* 0x0000ea00ff877b82 */ /* 0x002e280000000800 */
[----:B------:R1:W5:Y:S04]  /*142a0*/  @P2 LDG.E.U16 R16, desc[UR24][R4.64] ;  /* 0x0000001804102981 */ /* 0x000368000c1e1500 */
[----:B--2---:R2:W-:Y:S04]  /*142b0*/  STL [R1+0x358], R51 ;  /* 0x0003583301007387 */ /* 0x0045e80000100800 */
[----:B--2---:R-:W2:Y:S04]  /*142c0*/  LDL.LU R51, [R1+0xe70] ;  /* 0x000e700001337983 */ /* 0x004ea80000300800 */
[----:B------:R-:W2:Y:S04]  /*142d0*/  LDL.LU R125, [R1+0x54c] ;  /* 0x00054c00017d7983 */ /* 0x000ea80000300800 */
[----:B------:R-:W2:Y:S01]  /*142e0*/  LDL.LU R5, [R1+0x530] ;  /* 0x0005300001057983 */ /* 0x000ea20000300800 */
[----:B0-----:R-:W-:Y:S01]  /*142f0*/  IMAD.SHL.U32 R135, R135, 0x100, RZ ;  /* 0x0000010087877824 */ /* 0x001fe200078e00ff */
[----:B------:R-:W-:-:S03]  /*14300*/  ISETP.GT.AND P3, PT, R14, 0x1a, PT ;  /* 0x0000001a0e00780c */ /* 0x000fc60003f64270 */
[----:B------:R-:W-:-:S05]  /*14310*/  IMAD.SHL.U32 R135, R135, 0x2, RZ ;  /* 0x0000000287877824 */ /* 0x000fca00078e00ff */
[-C--:B----4-:R-:W-:Y:S02]  /*14320*/  IADD3 R164, P5, PT, R164, R135.reuse, RZ ;  /* 0x00000087a4a47210 */ /* 0x090fe40007fbe0ff */
[----:B------:R-:W-:Y:S02]  /*14330*/  PRMT R162, RZ, 0x7610, R162 ;  /* 0x00007610ffa27816 */ /* 0x000fe400000000a2 */
[-C--:B------:R-:W-:Y:S01]  /*14340*/  IADD3 R55, P6, PT, R55, R135.reuse, RZ ;  /* 0x0000008737377210 */ /* 0x080fe20007fde0ff */
[----:B-1----:R-:W-:Y:S01]  /*14350*/  @P3 IMAD.MOV.U32 R4, RZ, RZ, R164 ;  /* 0x000000ffff043224 */ /* 0x002fe200078e00a4 */
[----:B------:R-:W-:Y:S01]  /*14360*/  STL [R1+0x534], R164 ;  /* 0x000534a401007387 */ /* 0x000fe20000100800 */
[----:B--2---:R-:W-:Y:S01]  /*14370*/  IMAD.X R5, R5, 0x1, R134, P5 ;  /* 0x0000000105057824 */ /* 0x004fe200028e0686 */
[----:B------:R-:W-:-:S04]  /*14380*/  IADD3 R165, P5, PT, R165, R135, RZ ;  /* 0x00000087a5a57210 */ /* 0x000fc80007fbe0ff */
[----:B------:R0:W-:Y:S04]  /*14390*/  STL [R1+0x530], R5 ;  /* 0x0005300501007387 */ /* 0x0001e80000100800 */
[----:B------:R-:W2:Y:S04]  /*143a0*/  LDL.LU R135, [R1+0x540] ;  /* 0x0005400001877983 */ /* 0x000ea80000300800 */
[----:B------:R-:W-:Y:S04]  /*143b0*/  STL [R1+0x53c], R55 ;  /* 0x00053c3701007387 */ /* 0x000fe80000100800 */
[----:B------:R0:W4:Y:S04]  /*143c0*/  @P3 LDG.E.U16 R162, desc[UR24][R4.64] ;  /* 0x0000001804a23981 */ /* 0x000128000c1e1500 */
[----:B------:R-:W2:Y:S01]  /*143d0*/  LDL.LU R4, [R1+0x538] ;  /* 0x0005380001047983 */ /* 0x000ea20000300800 */
[C---:B------:R-:W-:Y:S01]  /*143e0*/  ISETP.GT.AND P4, PT, R14.reuse, 0x1b, PT ;  /* 0x0000001b0e00780c */ /* 0x040fe20003f84270 */
[----:B0-----:R-:W-:Y:S01]  /*143f0*/  IMAD.MOV.U32 R5, RZ, RZ, R55 ;  /* 0x000000ffff057224 */ /* 0x001fe200078e0037 */
[----:B------:R-:W-:-:S02]  /*14400*/  ISETP.GT.AND P2, PT, R14, 0x1c, PT ;  /* 0x0000001c0e00780c */ /* 0x000fc40003f44270 */
[----:B------:R-:W-:Y:S02]  /*14410*/  PRMT R17, RZ, 0x7610, R17 ;  /* 0x00007610ff117816 */ /* 0x000fe40000000011 */
[----:B------:R-:W-:Y:S01]  /*14420*/  PRMT R161, RZ, 0x7610, R161 ;  /* 0x00007610ffa17816 */ /* 0x000fe200000000a1 */
[----:B----4-:R0:W-:Y:S01]  /*14430*/  STL [R1+0x354], R162 ;  /* 0x000354a201007387 */ /* 0x0101e20000100800 */
[----:B--2---:R-:W-:-:S03]  /*14440*/  IMAD.X R4, R4, 0x1, R134, P6 ;  /* 0x0000000104047824 */ /* 0x004fc600030e0686 */
[----:B0-----:R-:W2:Y:S04]  /*14450*/  LDL.LU R162, [R1+0x548] ;  /* 0x0005480001a27983 */ /* 0x001ea80000300800 */
[----:B------:R-:W-:Y:S01]  /*14460*/  STL [R1+0x544], R165 ;  /* 0x000544a501007387 */ /* 0x000fe20000100800 */
[----:B------:R-:W-:-:S03]  /*14470*/  @P4 LOP3.LUT R5, R5, R4, RZ, 0x3c, !PT ;  /* 0x0000000405054212 */ /* 0x000fc600078e3cff */
[----:B------:R-:W4:Y:S04]  /*14480*/  LDL.LU R164, [R1+0x554] ;  /* 0x0005540001a47983 */ /* 0x000f280000300800 */
[----:B------:R-:W3:Y:S04]  /*14490*/  LDL.LU R55, [R1+0x55c] ;  /* 0x00055c0001377983 */ /* 0x000ee80000300800 */
[----:B------:R0:W-:Y:S01]  /*144a0*/  STL [R1+0x538], R4 ;  /* 0x0005380401007387 */ /* 0x0001e20000100800 */
[----:B------:R-:W-:Y:S01]  /*144b0*/  IMAD.X R135, R135, 0x1, R134, P5 ;  /* 0x0000000187877824 */ /* 0x000fe200028e0686 */
[----:B0-----:R-:W-:-:S04]  /*144c0*/  @P4 LOP3.LUT R4, R5, R4, RZ, 0x3c, !PT ;  /* 0x0000000405044212 */ /* 0x001fc800078e3cff */
[----:B------:R-:W-:-:S05]  /*144d0*/  @P4 LOP3.LUT R5, R5, R4, RZ, 0x3c, !PT ;  /* 0x0000000405054212 */ /* 0x000fca00078e3cff */
[----:B------:R0:W5:Y:S02]  /*144e0*/  @P4 LDG.E.U16 R17, desc[UR24][R4.64] ;  /* 0x0000001804114981 */ /* 0x000164000c1e1500 */
[----:B0-----:R-:W-:Y:S02]  /*144f0*/  IMAD.MOV.U32 R4, RZ, RZ, R135 ;  /* 0x000000ffff047224 */ /* 0x001fe400078e0087 */
[----:B------:R-:W-:-:S05]  /*14500*/  IMAD.MOV.U32 R5, RZ, RZ, R165 ;  /* 0x000000ffff057224 */ /* 0x000fca00078e00a5 */
[----:B------:R-:W-:-:S04]  /*14510*/  @P2 LOP3.LUT R5, R5, R4, RZ, 0x3c, !PT ;  /* 0x0000000405052212 */ /* 0x000fc800078e3cff */
[----:B------:R-:W-:-:S04]  /*14520*/  @P2 LOP3.LUT R4, R5, R4, RZ, 0x3c, !PT ;  /* 0x0000000405042212 */ /* 0x000fc800078e3cff */
[----:B------:R-:W-:-:S05]  /*14530*/  @P2 LOP3.LUT R5, R5, R4, RZ, 0x3c, !PT ;  /* 0x0000000405052212 */ /* 0x000fca00078e3cff */
[----:B------:R0:W3:Y:S04]  /*14540*/  @P2 LDG.E.U16 R161, desc[UR24][R4.64] ;  /* 0x0000001804a12981 */ /* 0x0000e8000c1e1500 */
[----:B------:R1:W-:Y:S01]  /*14550*/  STL [R1+0x540], R135 ;  /* 0x0005408701007387 */ /* 0x0003e20000100800 */
[----:B------:R-:W-:-:S03]  /*14560*/  ISETP.GT.AND P3, PT, R14, 0x1d, PT ;  /* 0x0000001d0e00780c */ /* 0x000fc60003f64270 */
[----:B------:R-:W5:Y:S01]  /*14570*/  LDL.LU R165, [R1+0xe6c] ;  /* 0x000e6c0001a57983 */ /* 0x000f620000300800 */
[----:B-1----:R-:W1:Y:S01]  /*14580*/  LDC R135, c[0x0][0x3a8] ;  /* 0x0000ea00ff877b82 */ /* 0x002e620000000800 */
[----:B------:R-:W-:Y:S01]  /*14590*/  PRMT R18, RZ, 0x7610, R18 ;  /* 0x00007610ff127816 */ /* 0x000fe20000000012 */
[----:B-1----:R-:W-:-:S04]  /*145a0*/  IMAD.SHL.U32 R135, R135, 0x100, RZ ;  /* 0x0000010087877824 */ /* 0x002fc800078e00ff */
[----:B------:R-:W-:-:S05]  /*145b0*/  IMAD.SHL.U32 R135, R135, 0x2, RZ ;  /* 0x0000000287877824 */ /* 0x000fca00078e00ff */
[----:B------:R-:W-:-:S05]  /*145c0*/  IADD3 R125, P5, PT, R125, R135, RZ ;  /* 0x000000877d7d7210 */ /* 0x000fca0007fbe0ff */
[----:B0-----:R-:W-:Y:S02]  /*145d0*/  @P3 IMAD.MOV.U32 R4, RZ, RZ, R125 ;  /* 0x000000ffff043224 */ /* 0x001fe400078e007d */
[----:B--2---:R-:W-:-:S04]  /*145e0*/  IMAD.X R162, R162, 0x1, R134, P5 ;  /* 0x00000001a2a27824 */ /* 0x004fc800028e0686 */
[----:B------:R-:W-:Y:S01]  /*145f0*/  @P3 IMAD.MOV.U32 R5, RZ, RZ, R162 ;  /* 0x000000ffff053224 */ /* 0x000fe200078e00a2 */
[----:B----4-:R-:W-:-:S04]  /*14600*/  IADD3 R164, P6, PT, R164, R135, RZ ;  /* 0x00000087a4a47210 */ /* 0x010fc80007fde0ff */
[----:B------:R0:W5:Y:S01]  /*14610*/  @P3 LDG.E.U16 R18, desc[UR24][R4.64] ;  /* 0x0000001804123981 */ /* 0x000162000c1e1500 */
[----:B---3--:R-:W-:Y:S01]  /*14620*/  IADD3 R55, P5, PT, R55, R135, RZ ;  /* 0x0000008737377210 */ /* 0x008fe20007fbe0ff */
[----:B0-----:R-:W-:Y:S02]  /*14630*/  IMAD.MOV.U32 R5, RZ, RZ, R164 ;  /* 0x000000ffff057224 */ /* 0x001fe400078e00a4 */
[----:B------:R0:W-:Y:S04]  /*14640*/  STL [R1+0x350], R161 ;  /* 0x000350a101007387 */ /* 0x0001e80000100800 */
[----:B0-----:R-:W2:Y:S04]  /*14650*/  LDL.LU R161, [R1+0x564] ;  /* 0x0005640001a17983 */ /* 0x001ea80000300800 */
[----:B------:R0:W-:Y:S04]  /*14660*/  STL [R1+0x54c], R125 ;  /* 0x00054c7d01007387 */ /* 0x0001e80000100800 */
[----:B------:R1:W-:Y:S04]  /*14670*/  STL [R1+0x548], R162 ;  /* 0x000548a201007387 */ /* 0x0003e80000100800 */
[----:B------:R-:W3:Y:S04]  /*14680*/  LDL.LU R135, [R1+0x558] ;  /* 0x0005580001877983 */ /* 0x000ee80000300800 */
[----:B------:R4:W-:Y:S04]  /*14690*/  STL [R1+0x554], R164 ;  /* 0x000554a401007387 */ /* 0x0009e80000100800 */
[----:B0-----:R-:W2:Y:S04]  /*146a0*/  LDL.LU R125, [R1+0x56c] ;  /* 0x00056c00017d7983 */ /* 0x001ea80000300800 */
[----:B-1----:R-:W2:Y:S04]  /*146b0*/  LDL.LU R162, [R1+0x574] ;  /* 0x0005740001a27983 */ /* 0x002ea80000300800 */
[----:B------:R-:W-:Y:S04]  /*146c0*/  STL [R1+0x55c], R55 ;  /* 0x00055c3701007387 */ /* 0x000fe80000100800 */
[----:B----4-:R-:W5:Y:S04]  /*146d0*/  LDL.LU R164, [R1+0xe68] ;  /* 0x000e680001a47983 */ /* 0x010f680000300800 */
[----:B------:R-:W4:Y:S01]  /*146e0*/  LDL.LU R4, [R1+0x550] ;  /* 0x0005500001047983 */ /* 0x000f220000300800 */
[----:B------:R-:W-:-:S02]  /*146f0*/  ISETP.GT.AND P4, PT, R14, 0x1e, PT ;  /* 0x0000001e0e00780c */ /* 0x000fc40003f84270 */
[----:B------:R-:W-:Y:S01]  /*14700*/  PRMT R163, RZ, 0x7610, R163 ;  /* 0x00007610ffa37816 */ /* 0x000fe200000000a3 */
[----:B----4-:R-:W-:-:S10]  /*14710*/  IMAD.X R4, R4, 0x1, R134, P6 ;  /* 0x0000000104047824 */ /* 0x010fd400030e0686 */
[-C--:B------:R-:W-:Y:S01]  /*14720*/  @P4 LOP3.LUT R5, R5, R4.reuse, RZ, 0x3c, !PT ;  /* 0x0000000405054212 */ /* 0x080fe200078e3cff */
[----:B------:R0:W-:Y:S03]  /*14730*/  STL [R1+0x550], R4 ;  /* 0x0005500401007387 */ /* 0x0001e60000100800 */
[----:B0-----:R-:W-:-:S04]  /*14740*/  @P4 LOP3.LUT R4, R5, R4, RZ, 0x3c, !PT ;  /* 0x0000000405044212 */ /* 0x001fc800078e3cff */
[----:B------:R-:W-:-:S05]  /*14750*/  @P4 LOP3.LUT R5, R5, R4, RZ, 0x3c, !PT ;  /* 0x0000000405054212 */ /* 0x000fca00078e3cff */
[----:B------:R0:W4:Y:S01]  /*14760*/  @P4 LDG.E.U16 R163, desc[UR24][R4.64] ;  /* 0x0000001804a34981 */ /* 0x000122000c1e1500 */
[----:B------:R-:W-:Y:S01]  /*14770*/  ISETP.GT.AND P2, PT, R14, 0x1f, PT ;  /* 0x0000001f0e00780c */ /* 0x000fe20003f44270 */
[----:B---3--:R-:W-:Y:S01]  /*14780*/  IMAD.X R135, R135, 0x1, R134, P5 ;  /* 0x0000000187877824 */ /* 0x008fe200028e0686 */
[----:B------:R-:W-:-:S04]  /*14790*/  PRMT R19, RZ, 0x7610, R19 ;  /* 0x00007610ff137816 */ /* 0x000fc80000000013 */
[----:B------:R1:W-:Y:S01]  /*147a0*/  STL [R1+0x558], R135 ;  /* 0x0005588701007387 */ /* 0x0003e20000100800 */
[----:B0-----:R-:W-:-:S06]  /*147b0*/  IMAD.MOV.U32 R5, RZ, RZ, R135 ;  /* 0x000000ffff057224 */ /* 0x001fcc00078e0087 */
[----:B------:R-:W-:Y:S01]  /*147c0*/  @P2 IMAD.MOV.U32 R4, RZ, RZ, R55 ;  /* 0x000000ffff042224 */ /* 0x000fe200078e0037 */
[----:B-1----:R-:W0:Y:S04]  /*147d0*/  LDC R135, c[0x0][0x3a8] ;  /* 0x0000ea00ff877b82 */ /* 0x002e280000000800 */
[----:B------:R1:W5:Y:S04]  /*147e0*/  @P2 LDG.E.U16 R19, desc[UR24][R4.64] ;  /* 0x0000001804132981 */ /* 0x000368000c1e1500 */
[----:B----4-:R3:W-:Y:S04]  /*147f0*/  STL [R1+0x34c], R163 ;  /* 0x00034ca301007387 */ /* 0x0107e80000100800 */
[----:B---3--:R-:W5:Y:S04]  /*14800*/  LDL.LU R163, [R1+0xe64] ;  /* 0x000e640001a37983 */ /* 0x008f680000300800 */
[----:B------:R-:W3:Y:S04]  /*14810*/  LDL.LU R55, [R1+0x57c] ;  /* 0x00057c0001377983 */ /* 0x000ee80000300800 */
[----:B------:R-:W4:Y:S01]  /*14820*/  LDL.LU R5, [R1+0x560] ;  /* 0x0005600001057983 */ /* 0x000f220000300800 */
[----:B0-----:R-:W-:Y:S01]  /*14830*/  IMAD.SHL.U32 R135, R135, 0x100, RZ ;  /* 0x0000010087877824 */ /* 0x001fe200078e00ff */
[----:B------:R-:W-:-:S03]  /*14840*/  ISETP.GT.AND P3, PT, R14, 0x20, PT ;  /* 0x000000200e00780c */ /* 0x000fc60003f64270 */
[----:B------:R-:W-:-:S05]  /*14850*/  IMAD.SHL.U32 R135, R135, 0x2, RZ ;  /* 0x0000000287877824 */ /* 0x000fca00078e00ff */
[-C--:B--2---:R-:W-:Y:S02]  /*14860*/  IADD3 R161, P5, PT, R161, R135.reuse, RZ ;  /* 0x00000087a1a17210 */ /* 0x084fe40007fbe0ff */
[----:B------:R-:W-:Y:S02]  /*14870*/  PRMT R159, RZ, 0x7610, R159 ;  /* 0x00007610ff9f7816 */ /* 0x000fe4000000009f */
[-C--:B------:R-:W-:Y:S01]  /*14880*/  IADD3 R125, P6, PT, R125, R135.reuse, RZ ;  /* 0x000000877d7d7210 */ /* 0x080fe20007fde0ff */
[----:B-1----:R-:W-:Y:S01]  /*14890*/  @P3 IMAD.MOV.U32 R4, RZ, RZ, R161 ;  /* 0x000000ffff043224 */ /* 0x002fe200078e00a1 */
[----:B------:R-:W-:Y:S01]  /*148a0*/  STL [R1+0x564], R161 ;  /* 0x000564a101007387 */ /* 0x000fe20000100800 */
[----:B----4-:R-:W-:Y:S01]  /*148b0*/  IMAD.X R5, R5, 0x1, R134, P5 ;  /* 0x0000000105057824 */ /* 0x010fe200028e0686 */
        /* <DEDUP_REMOVED lines=17> */
[----:B------:R-:W4:Y:S04]  /*149d0*/  LDL.LU R125, [R1+0x58c] ;  /* 0x00058c00017d7983 */ /* 0x000f280000300800 */
        /* <DEDUP_REMOVED lines=10> */
[----:B------:R0:W4:Y:S04]  /*14a80*/  @P2 LDG.E.U16 R158, desc[UR24][R4.64] ;  /* 0x00000018049e2981 */ /* 0x000128000c1e1500 */
[----:B------:R1:W-:Y:S01]  /*14a90*/  STL [R1+0x570], R135 ;  /* 0x0005708701007387 */ /* 0x0003e20000100800 */
[----:B------:R-:W-:-:S03]  /*14aa0*/  ISETP.GT.AND P3, PT, R14, 0x23, PT ;  /* 0x000000230e00780c */ /* 0x000fc60003f64270 */
[----:B------:R-:W5:Y:S01]  /*14ab0*/  LDL.LU R162, [R1+0xe60] ;  /* 0x000e600001a27983 */ /* 0x000f620000300800 */
[----:B-1----:R-:W1:Y:S01]  /*14ac0*/  LDC R135, c[0x0][0x3a8] ;  /* 0x0000ea00ff877b82 */ /* 0x002e620000000800 */
[----:B------:R-:W-:Y:S01]  /*14ad0*/  PRMT R21, RZ, 0x7610, R21 ;  /* 0x00007610ff157816 */ /* 0x000fe20000000015 */
[----:B-1----:R-:W-:-:S04]  /*14ae0*/  IMAD.SHL.U32 R135, R135, 0x100, RZ ;  /* 0x0000010087877824 */ /* 0x002fc800078e00ff */
[----:B------:R-:W-:-:S05]  /*14af0*/  IMAD.SHL.U32 R135, R135, 0x2, RZ ;  /* 0x0000000287877824 */ /* 0x000fca00078e00ff */
[----:B---3--:R-:W-:-:S05]  /*14b00*/  IADD3 R55, P5, PT, R55, R135, RZ ;  /* 0x0000008737377210 */ /* 0x008fca0007fbe0ff */
[----:B0-----:R-:W-:Y:S02]  /*14b10*/  @P3 IMAD.MOV.U32 R4, RZ, RZ, R55 ;  /* 0x000000ffff043224 */ /* 0x001fe400078e0037 */
[----:B--2---:R-:W-:-:S04]  /*14b20*/  IMAD.X R159, R159, 0x1, R134, P5 ;  /* 0x000000019f9f7824 */ /* 0x004fc800028e0686 */
[----:B------:R-:W-:Y:S01]  /*14b30*/  @P3 IMAD.MOV.U32 R5, RZ, RZ, R159 ;  /* 0x000000ffff053224 */ /* 0x000fe200078e009f */
[----:B----4-:R-:W-:-:S04]  /*14b40*/  IADD3 R161, P6, PT, R161, R135, RZ ;  /* 0x00000087a1a17210 */ /* 0x010fc80007fde0ff */
[----:B------:R0:W5:Y:S01]  /*14b50*/  @P3 LDG.E.U16 R21, desc[UR24][R4.64] ;  /* 0x0000001804153981 */ /* 0x000162000c1e1500 */
[----:B------:R-:W-:Y:S01]  /*14b60*/  IADD3 R125, P5, PT, R125, R135, RZ ;  /* 0x000000877d7d7210 */ /* 0x000fe20007fbe0ff */
        /* <DEDUP_REMOVED lines=800> */
[----:B------:R1:W-:Y:S04]  /*17d70*/  STL [R1+0x74c], R125 ;  /* 0x00074c7d01007387 */ /* 0x0003e80000100800 */
[----:B------:R0:W4:Y:S04]  /*17d80*/  @P3 LDG.E.U16 R127, desc[UR24][R4.64] ;  /* 0x00000018047f3981 */ /* 0x000128000c1e1500 */
[----:B------:R-:W2:Y:S01]  /*17d90*/  LDL.LU R4, [R1+0x748] ;  /* 0x0007480001047983 */ /* 0x000ea20000300800 */
[----:B------:R-:W-:Y:S01]  /*17da0*/  ISETP.GT.AND P4, PT, R14, 0x5d, PT ;  /* 0x0000005d0e00780c */ /* 0x000fe20003f84270 */
[----:B0-----:R-:W-:-:S02]  /*17db0*/  IMAD.MOV.U32 R5, RZ, RZ, R125 ;  /* 0x000000ffff057224 */ /* 0x001fc400078e007d */
[----:B-1----:R-:W3:Y:S01]  /*17dc0*/  LDL.LU R125, [R1+0x758] ;  /* 0x00075800017d7983 */ /* 0x002ee20000300800 */
[----:B------:R-:W-:-:S03]  /*17dd0*/  ISETP.GT.AND P2, PT, R14, 0x5e, PT ;  /* 0x0000005e0e00780c */ /* 0x000fc60003f44270 */
[----:B------:R-:W-:Y:S04]  /*17de0*/  STL [R1+0x754], R129 ;  /* 0x0007548101007387 */ /* 0x000fe80000100800 */
[----:B------:R-:W3:Y:S01]  /*17df0*/  LDL.LU R130, [R1+0x764] ;  /* 0x0007640001827983 */ /* 0x000ee20000300800 */
[----:B------:R-:W-:Y:S02]  /*17e00*/  PRMT R50, RZ, 0x7610, R50 ;  /* 0x00007610ff327816 */ /* 0x000fe40000000032 */
[----:B------:R-:W-:Y:S01]  /*17e10*/  PRMT R52, RZ, 0x7610, R52 ;  /* 0x00007610ff347816 */ /* 0x000fe20000000034 */
[----:B----4-:R0:W-:Y:S01]  /*17e20*/  STL [R1+0x2d0], R127 ;  /* 0x0002d07f01007387 */ /* 0x0101e20000100800 */
[----:B--2---:R-:W-:-:S03]  /*17e30*/  IMAD.X R4, R4, 0x1, R134, P6 ;  /* 0x0000000104047824 */ /* 0x004fc600030e0686 */
[----:B0-----:R-:W2:Y:S02]  /*17e40*/  LDL.LU R127, [R1+0x76c] ;  /* 0x00076c00017f7983 */ /* 0x001ea40000300800 */
[-C--:B------:R-:W-:Y:S02]  /*17e50*/  @P4 LOP3.LUT R5, R5, R4.reuse, RZ, 0x3c, !PT ;  /* 0x0000000405054212 */ /* 0x080fe400078e3cff */
[----:B------:R0:W-:Y:S01]  /*17e60*/  STL [R1+0x748], R4 ;  /* 0x0007480401007387 */ /* 0x0001e20000100800 */
[----:B------:R-:W-:Y:S01]  /*17e70*/  IMAD.X R135, R135, 0x1, R134, P5 ;  /* 0x0000000187877824 */ /* 0x000fe200028e0686 */
[----:B0-----:R-:W-:-:S04]  /*17e80*/  @P4 LOP3.LUT R4, R5, R4, RZ, 0x3c, !PT ;  /* 0x0000000405044212 */ /* 0x001fc800078e3cff */
[----:B------:R-:W-:-:S05]  /*17e90*/  @P4 LOP3.LUT R5, R5, R4, RZ, 0x3c, !PT ;  /* 0x0000000405054212 */ /* 0x000fca00078e3cff */
[----:B------:R0:W5:Y:S02]  /*17ea0*/  @P4 LDG.E.U16 R50, desc[UR24][R4.64] ;  /* 0x0000001804324981 */ /* 0x000164000c1e1500 */
[----:B0-----:R-:W-:Y:S02]  /*17eb0*/  IMAD.MOV.U32 R5, RZ, RZ, R135 ;  /* 0x000000ffff057224 */ /* 0x001fe400078e0087 */
[----:B------:R-:W-:-:S05]  /*17ec0*/  @P2 IMAD.MOV.U32 R4, RZ, RZ, R129 ;  /* 0x000000ffff042224 */ /* 0x000fca00078e0081 */
[----:B------:R0:W4:Y:S04]  /*17ed0*/  @P2 LDG.E.U16 R52, desc[UR24][R4.64] ;  /* 0x0000001804342981 */ /* 0x000128000c1e1500 */
[----:B------:R1:W-:Y:S01]  /*17ee0*/  STL [R1+0x750], R135 ;  /* 0x0007508701007387 */ /* 0x0003e20000100800 */
[----:B------:R-:W-:-:S03]  /*17ef0*/  ISETP.GT.AND P3, PT, R14, 0x5f, PT ;  /* 0x0000005f0e00780c */ /* 0x000fc60003f64270 */
[----:B------:R-:W4:Y:S01]  /*17f00*/  LDL.LU R129, [R1+0x768] ;  /* 0x0007680001817983 */ /* 0x000f220000300800 */
[----:B-1----:R-:W1:Y:S01]  /*17f10*/  LDC R135, c[0x0][0x3a8] ;  /* 0x0000ea00ff877b82 */ /* 0x002e620000000800 */
[----:B------:R-:W-:Y:S01]  /*17f20*/  PRMT R51, RZ, 0x7610, R51 ;  /* 0x00007610ff337816 */ /* 0x000fe20000000033 */
[----:B-1----:R-:W-:-:S04]  /*17f30*/  IMAD.SHL.U32 R135, R135, 0x100, RZ ;  /* 0x0000010087877824 */ /* 0x002fc800078e00ff */
[----:B------:R-:W-:-:S05]  /*17f40*/  IMAD.SHL.U32 R135, R135, 0x2, RZ ;  /* 0x0000000287877824 */ /* 0x000fca00078e00ff */
[-C--:B---3--:R-:W-:Y:S02]  /*17f50*/  IADD3 R55, P5, PT, R55, R135.reuse, RZ ;  /* 0x0000008737377210 */ /* 0x088fe40007fbe0ff */
[----:B------:R-:W-:-:S03]  /*17f60*/  IADD3 R130, P6, PT, R130, R135, RZ ;  /* 0x0000008782827210 */ /* 0x000fc60007fde0ff */
[----:B------:R-:W-:Y:S01]  /*17f70*/  IMAD.X R125, R125, 0x1, R134, P5 ;  /* 0x000000017d7d7824 */ /* 0x000fe200028e0686 */
[----:B------:R-:W-:Y:S01]  /*17f80*/  STL [R1+0x75c], R55 ;  /* 0x00075c3701007387 */ /* 0x000fe20000100800 */
[----:B0-----:R-:W-:Y:S02]  /*17f90*/  @P3 IMAD.MOV.U32 R4, RZ, RZ, R55 ;  /* 0x000000ffff043224 */ /* 0x001fe400078e0037 */
[----:B------:R-:W-:-:S05]  /*17fa0*/  @P3 IMAD.MOV.U32 R5, RZ, RZ, R125 ;  /* 0x000000ffff053224 */ /* 0x000fca00078e007d */
[----:B------:R0:W5:Y:S01]  /*17fb0*/  @P3 LDG.E.U16 R51, desc[UR24][R4.64] ;  /* 0x0000001804333981 */ /* 0x000162000c1e1500 */
[----:B--2---:R-:W-:-:S03]  /*17fc0*/  IADD3 R127, P5, PT, R127, R135, RZ ;  /* 0x000000877f7f7210 */ /* 0x004fc60007fbe0ff */
[----:B----4-:R1:W-:Y:S04]  /*17fd0*/  STL [R1+0x2cc], R52 ;  /* 0x0002cc3401007387 */ /* 0x0103e80000100800 */
[----:B-1----:R-:W2:Y:S04]  /*17fe0*/  LDL.LU R52, [R1+0x774] ;  /* 0x0007740001347983 */ /* 0x002ea80000300800 */
[----:B------:R1:W-:Y:S04]  /*17ff0*/  STL [R1+0x758], R125 ;  /* 0x0007587d01007387 */ /* 0x0003e80000100800 */
[----:B------:R-:W3:Y:S04]  /*18000*/  LDL.LU R55, [R1+0x77c] ;  /* 0x00077c0001377983 */ /* 0x000ee80000300800 */
[----:B------:R-:W-:Y:S04]  /*18010*/  STL [R1+0x764], R130 ;  /* 0x0007648201007387 */ /* 0x000fe80000100800 */
[----:B-1----:R-:W4:Y:S04]  /*18020*/  LDL.LU R125, [R1+0x784] ;  /* 0x00078400017d7983 */ /* 0x002f280000300800 */
[----:B------:R-:W-:Y:S04]  /*18030*/  STL [R1+0x76c], R127 ;  /* 0x00076c7f01007387 */ /* 0x000fe80000100800 */
[----:B------:R-:W2:Y:S01]  /*18040*/  LDL.LU R5, [R1+0x760] ;  /* 0x0007600001057983 */ /* 0x000ea20000300800 */
[----:B------:R-:W-:-:S02]  /*18050*/  ISETP.GT.AND P4, PT, R14, 0x60, PT ;  /* 0x000000600e00780c */ /* 0x000fc40003f84270 */
[----:B0-----:R-:W-:Y:S02]  /*18060*/  PRMT R4, RZ, 0x7610, R4 ;  /* 0x00007610ff047816 */ /* 0x001fe40000000004 */
[----:B------:R-:W-:Y:S01]  /*18070*/  PRMT R135, RZ, 0x7610, R135 ;  /* 0x00007610ff877816 */ /* 0x000fe20000000087 */
[----:B--2---:R-:W-:-:S05]  /*18080*/  IMAD.X R5, R5, 0x1, R134, P6 ;  /* 0x0000000105057824 */ /* 0x004fca00030e0686 */
[----:B------:R-:W-:Y:S04]  /*18090*/  STL [R1+0x760], R5 ;  /* 0x0007600501007387 */ /* 0x000fe80000100800 */
[----:B------:R0:W-:Y:S02]  /*180a0*/  STL.S16 [R1+0x2c4], R4 ;  /* 0x0002c40401007387 */ /* 0x0001e40000100600 */
[----:B0-----:R-:W-:Y:S02]  /*180b0*/  @P4 IMAD.MOV.U32 R4, RZ, RZ, R130 ;  /* 0x000000ffff044224 */ /* 0x001fe400078e0082 */
[----:B------:R-:W-:Y:S01]  /*180c0*/  IMAD.X R129, R129, 0x1, R134, P5 ;  /* 0x0000000181817824 */ /* 0x000fe200028e0686 */
[----:B------:R-:W5:Y:S04]  /*180d0*/  LDL.LU R130, [R1+0xde8] ;  /* 0x000de80001827983 */ /* 0x000f680000300800 */
[----:B------:R-:W2:Y:S04]  /*180e0*/  @P4 LDG.E.U16 R135, desc[UR24][R4.64] ;  /* 0x0000001804874981 */ /* 0x000ea8000c1e1500 */
        /* <DEDUP_REMOVED lines=10> */
[----:B------:R-:W5:Y:S04]  /*18190*/  LDL.LU R129, [R1+0xde4] ;  /* 0x000de40001817983 */ /* 0x000f680000300800 */
        /* <DEDUP_REMOVED lines=8> */
[----:B-1----:R-:W4:Y:S01]  /*18220*/  LDL.LU R52, [R1+0x78c] ;  /* 0x00078c0001347983 */ /* 0x002f220000300800 */
[----:B------:R-:W-:Y:S01]  /*18230*/  PRMT R123, RZ, 0x7610, R123 ;  /* 0x00007610ff7b7816 */ /* 0x000fe2000000007b */
[----:B0-----:R-:W-:-:S04]  /*18240*/  IMAD.SHL.U32 R135, R135, 0x100, RZ ;  /* 0x0000010087877824 */ /* 0x001fc800078e00ff */
[----:B------:R-:W-:-:S05]  /*18250*/  IMAD.SHL.U32 R135, R135, 0x2, RZ ;  /* 0x0000000287877824 */ /* 0x000fca00078e00ff */
[----:B---3--:R-:W-:Y:S01]  /*18260*/  IADD3 R55, P6, PT, R55, R135, RZ ;  /* 0x0000008737377210 */ /* 0x008fe20007fde0ff */
[----:B--2---:R-:W-:-:S05]  /*18270*/  IMAD.X R4, R4, 0x1, R134, P5 ;  /* 0x0000000104047824 */ /* 0x004fca00028e0686 */
[-C--:B------:R-:W-:Y:S01]  /*18280*/  @P3 LOP3.LUT R5, R5, R4.reuse, RZ, 0x3c, !PT ;  /* 0x0000000405053212 */ /* 0x080fe200078e3cff */
[----:B------:R0:W-:Y:S03]  /*18290*/  STL [R1+0x770], R4 ;  /* 0x0007700401007387 */ /* 0x0001e60000100800 */
[----:B0-----:R-:W-:-:S04]  /*182a0*/  @P3 LOP3.LUT R4, R5, R4, RZ, 0x3c, !PT ;  /* 0x0000000405043212 */ /* 0x001fc800078e3cff */
[----:B------:R-:W-:Y:S01]  /*182b0*/  @P3 LOP3.LUT R5, R5, R4, RZ, 0x3c, !PT ;  /* 0x0000000405053212 */ /* 0x000fe200078e3cff */
[----:B------:R0:W-:Y:S04]  /*182c0*/  STL [R1+0x77c], R55 ;  /* 0x00077c3701007387 */ /* 0x0001e80000100800 */
[----:B------:R1:W2:Y:S04]  /*182d0*/  @P3 LDG.E.U16 R123, desc[UR24][R4.64] ;  /* 0x00000018047b3981 */ /* 0x0002a8000c1e1500 */
[----:B------:R-:W3:Y:S01]  /*182e0*/  LDL.LU R4, [R1+0x778] ;  /* 0x0007780001047983 */ /* 0x000ee20000300800 */
[----:B------:R-:W-:Y:S01]  /*182f0*/  ISETP.GT.AND P4, PT, R14, 0x63, PT ;  /* 0x000000630e00780c */ /* 0x000fe20003f84270 */
[----:B-1----:R-:W-:Y:S01]  /*18300*/  IMAD.MOV.U32 R5, RZ, RZ, R55 ;  /* 0x000000ffff057224 */ /* 0x002fe200078e0037 */
[----:B----4-:R-:W-:Y:S01]  /*18310*/  IADD3 R125, P5, PT, R125, R135, RZ ;  /* 0x000000877d7d7210 */ /* 0x010fe20007fbe0ff */
[----:B0-----:R-:W4:Y:S04]  /*18320*/  LDL.LU R55, [R1+0x794] ;  /* 0x0007940001377983 */ /* 0x001f280000300800 */
[----:B------:R-:W-:Y:S01]  /*18330*/  STL [R1+0x784], R125 ;  /* 0x0007847d01007387 */ /* 0x000fe20000100800 */
[----:B------:R-:W-:-:S03]  /*18340*/  PRMT R135, RZ, 0x7610, R135 ;  /* 0x00007610ff877816 */ /* 0x000fc60000000087 */
[----:B--2---:R0:W-:Y:S01]  /*18350*/  STL [R1+0x2c0], R123 ;  /* 0x0002c07b01007387 */ /* 0x0041e20000100800 */
[----:B---3--:R-:W-:-:S03]  /*18360*/  IMAD.X R4, R4, 0x1, R134, P6 ;  /* 0x0000000104047824 */ /* 0x008fc600030e0686 */
[----:B0-----:R-:W2:Y:S02]  /*18370*/  LDL.LU R123, [R1+0x79c] ;  /* 0x00079c00017b7983 */ /* 0x001ea40000300800 */
[-C--:B------:R-:W-:Y:S02]  /*18380*/  @P4 LOP3.LUT R5, R5, R4.reuse, RZ, 0x3c, !PT ;  /* 0x0000000405054212 */ /* 0x080fe400078e3cff */
[----:B------:R0:W-:Y:S02]  /*18390*/  STL [R1+0x778], R4 ;  /* 0x0007780401007387 */ /* 0x0001e40000100800 */
[----:B0-----:R-:W-:-:S04]  /*183a0*/  @P4 LOP3.LUT R4, R5, R4, RZ, 0x3c, !PT ;  /* 0x0000000405044212 */ /* 0x001fc800078e3cff */
[----:B------:R-:W-:-:S05]  /*183b0*/  @P4 LOP3.LUT R5, R5, R4, RZ, 0x3c, !PT ;  /* 0x0000000405054212 */ /* 0x000fca00078e3cff */
[----:B------:R-:W3:Y:S01]  /*183c0*/  @P4 LDG.E.U16 R135, desc[UR24][R4.64] ;  /* 0x0000001804874981 */ /* 0x000ee2000c1e1500 */
[----:B------:R-:W-:Y:S01]  /*183d0*/  PRMT R128, RZ, 0x7610, R128 ;  /* 0x00007610ff807816 */ /* 0x000fe20000000080 */
[----:B------:R-:W-:-:S04]  /*183e0*/  IMAD.X R127, R127, 0x1, R134, P5 ;  /* 0x000000017f7f7824 */ /* 0x000fc800028e0686 */
[----:B------:R0:W-:Y:S04]  /*183f0*/  STL.S16 [R1+0x2bc], R128 ;  /* 0x0002bc8001007387 */ /* 0x0001e80000100600 */
[----:B0-----:R-:W5:Y:S04]  /*18400*/  LDL.LU R128, [R1+0xde0] ;  /* 0x000de00001807983 */ /* 0x001f680000300800 */
[----:B------:R-:W-:Y:S04]  /*18410*/  STL [R1+0x780], R127 ;  /* 0x0007807f01007387 */ /* 0x000fe80000100800 */
[----:B---3--:R0:W-:Y:S02]  /*18420*/  STL [R1+0x2b8], R135 ;  /* 0x0002b88701007387 */ /* 0x0081e40000100800 */
[----:B0-----:R-:W0:Y:S02]  /*18430*/  LDC R135, c[0x0][0x3a8] ;  /* 0x0000ea00ff877b82 */ /* 0x001e240000000800 */
[----:B0-----:R-:W-:-:S04]  /*18440*/  IMAD.SHL.U32 R135, R135, 0x100, RZ ;  /* 0x0000010087877824 */ /* 0x001fc800078e00ff */
[----:B------:R-:W-:-:S05]  /*18450*/  IMAD.SHL.U32 R135, R135, 0x2, RZ ;  /* 0x0000000287877824 */ /* 0x000fca00078e00ff */
[----:B------:R-:W-:Y:S02]  /*18460*/  IADD3 R52, P5, PT, R52, R135, RZ ;  /* 0x0000008734347210 */ /* 0x000fe40007fbe0ff */
[----:B------:R-:W3:Y:S01]  /*18470*/  LDL R135, [R1+0x2bc] ;  /* 0x0002bc0001877983 */ /* 0x000ee20000100800 */
[----:B------:R-:W-:-:S13]  /*18480*/  ISETP.GT.AND P2, PT, R14, 0x64, PT ;  /* 0x000000640e00780c */ /* 0x000fda0003f44270 */
[----:B------:R-:W-:Y:S02]  /*18490*/  @P2 IMAD.MOV.U32 R4, RZ, RZ, R125 ;  /* 0x000000ffff042224 */ /* 0x000fe400078e007d */
[----:B------:R-:W-:Y:S02]  /*184a0*/  @P2 IMAD.MOV.U32 R5, RZ, RZ, R127 ;  /* 0x000000ffff052224 */ /* 0x000fe400078e007f */
[----:B------:R-:W5:Y:S04]  /*184b0*/  LDL.LU R127, [R1+0xddc] ;  /* 0x000ddc00017f7983 */ /* 0x000f680000300800 */
[----:B------:R-:W2:Y:S04]  /*184c0*/  LDL.LU R125, [R1+0x798] ;  /* 0x00079800017d7983 */ /* 0x000ea80000300800 */
[----:B---3--:R-:W3:Y:S01]  /*184d0*/  @P2 LDG.E.U16 R135, desc[UR24][R4.64] ;  /* 0x0000001804872981 */ /* 0x008ee2000c1e1500 */
[----:B------:R-:W-:-:S03]  /*184e0*/  ISETP.GT.AND P3, PT, R14, 0x65, PT ;  /* 0x000000650e00780c */ /* 0x000fc60003f64270 */
[----:B---3--:R0:W-:Y:S04]  /*184f0*/  @P2 STL [R1+0x2bc], R135 ;  /* 0x0002bc8701002387 */ /* 0x0081e80000100800 */
[----:B------:R1:W-:Y:S04]  /*18500*/  STL [R1+0x78c], R52 ;  /* 0x00078c3401007387 */ /* 0x0003e80000100800 */
[----:B------:R-:W3:Y:S01]  /*18510*/  LDL.LU R4, [R1+0x788] ;  /* 0x0007880001047983 */ /* 0x000ee20000300800 */
[----:B0-----:R-:W0:Y:S01]  /*18520*/  LDC R135, c[0x0][0x3a8] ;  /* 0x0000ea00ff877b82 */ /* 0x001e220000000800 */
[----:B------:R-:W-:-:S02]  /*18530*/  IMAD.MOV.U32 R5, RZ, RZ, R52 ;  /* 0x000000ffff057224 */ /* 0x000fc400078e0034 */
[----:B-1----:R-:W2:Y:S01]  /*18540*/  LDL.LU R52, [R1+0x7a4] ;  /* 0x0007a40001347983 */ /* 0x002ea20000300800 */
[----:B------:R-:W-:Y:S01]  /*18550*/  PRMT R121, RZ, 0x7610, R121 ;  /* 0x00007610ff797816 */ /* 0x000fe20000000079 */
[----:B0-----:R-:W-:-:S04]  /*18560*/  IMAD.SHL.U32 R135, R135, 0x100, RZ ;  /* 0x0000010087877824 */ /* 0x001fc800078e00ff */
[----:B------:R-:W-:-:S05]  /*18570*/  IMAD.SHL.U32 R135, R135, 0x2, RZ ;  /* 0x0000000287877824 */ /* 0x000fca00078e00ff */
[----:B----4-:R-:W-:Y:S01]  /*18580*/  IADD3 R55, P6, PT, R55, R135, RZ ;  /* 0x0000008737377210 */ /* 0x010fe20007fde0ff */
[----:B---3--:R-:W-:-:S05]  /*18590*/  IMAD.X R4, R4, 0x1, R134, P5 ;  /* 0x0000000104047824 */ /* 0x008fca00028e0686 */
[-C--:B------:R-:W-:Y:S01]  /*185a0*/  @P3 LOP3.LUT R5, R5, R4.reuse, RZ, 0x3c, !PT ;  /* 0x0000000405053212 */ /* 0x080fe200078e3cff */
[----:B------:R0:W-:Y:S03]  /*185b0*/  STL [R1+0x788], R4 ;  /* 0x0007880401007387 */ /* 0x0001e60000100800 */
[----:B0-----:R-:W-:-:S04]  /*185c0*/  @P3 LOP3.LUT R4, R5, R4, RZ, 0x3c, !PT ;  /* 0x0000000405043212 */ /* 0x001fc800078e3cff */
[----:B------:R-:W-:Y:S01]  /*185d0*/  @P3 LOP3.LUT R5, R5, R4, RZ, 0x3c, !PT ;  /* 0x0000000405053212 */ /* 0x000fe200078e3cff */
[----:B------:R0:W-:Y:S04]  /*185e0*/  STL [R1+0x794], R55 ;  /* 0x0007943701007387 */ /* 0x0001e80000100800 */
[----:B------:R1:W3:Y:S04]  /*185f0*/  @P3 LDG.E.U16 R121, desc[UR24][R4.64] ;  /* 0x0000001804793981 */ /* 0x0002e8000c1e1500 */
[----:B------:R-:W4:Y:S01]  /*18600*/  LDL.LU R4, [R1+0x790] ;  /* 0x0007900001047983 */ /* 0x000f220000300800 */
[----:B------:R-:W-:Y:S01]  /*18610*/  ISETP.GT.AND P4, PT, R14, 0x66, PT ;  /* 0x000000660e00780c */ /* 0x000fe20003f84270 */
[----:B-1----:R-:W-:Y:S01]  /*18620*/  IMAD.MOV.U32 R5, RZ, RZ, R55 ;  /* 0x000000ffff057224 */ /* 0x002fe200078e0037 */
[----:B--2---:R-:W-:Y:S01]  /*18630*/  IADD3 R123, P5, PT, R123, R135, RZ ;  /* 0x000000877b7b7210 */ /* 0x004fe20007fbe0ff */
[----:B0-----:R-:W2:Y:S04]  /*18640*/  LDL.LU R55, [R1+0x7ac] ;  /* 0x0007ac0001377983 */ /* 0x001ea80000300800 */
[----:B------:R-:W-:Y:S01]  /*18650*/  STL [R1+0x79c], R123 ;  /* 0x00079c7b01007387 */ /* 0x000fe20000100800 */
[----:B------:R-:W-:-:S03]  /*18660*/  PRMT R135, RZ, 0x7610, R135 ;  /* 0x00007610ff877816 */ /* 0x000fc60000000087 */
[----:B---3--:R0:W-:Y:S01]  /*18670*/  STL [R1+0x2b4], R121 ;  /* 0x0002b47901007387 */ /* 0x0081e20000100800 */
[----:B----4-:R-:W-:-:S03]  /*18680*/  IMAD.X R4, R4, 0x1, R134, P6 ;  /* 0x0000000104047824 */ /* 0x010fc600030e0686 */
[----:B0-----:R-:W3:Y:S02]  /*18690*/  LDL.LU R121, [R1+0x7b4] ;  /* 0x0007b40001797983 */ /* 0x001ee40000300800 */
[-C--:B------:R-:W-:Y:S02]  /*186a0*/  @P4 LOP3.LUT R5, R5, R4.reuse, RZ, 0x3c, !PT ;  /* 0x0000000405054212 */ /* 0x080fe400078e3cff */
[----:B------:R0:W-:Y:S02]  /*186b0*/  STL [R1+0x790], R4 ;  /* 0x0007900401007387 */ /* 0x0001e40000100800 */
[----:B0-----:R-:W-:-:S04]  /*186c0*/  @P4 LOP3.LUT R4, R5, R4, RZ, 0x3c, !PT ;  /* 0x0000000405044212 */ /* 0x001fc800078e3cff */
[----:B------:R-:W-:-:S05]  /*186d0*/  @P4 LOP3.LUT R5, R5, R4, RZ, 0x3c, !PT ;  /* 0x0000000405054212 */ /* 0x000fca00078e3cff */
[----:B------:R-:W4:Y:S01]  /*186e0*/  @P4 LDG.E.U16 R135, desc[UR24][R4.64] ;  /* 0x0000001804874981 */ /* 0x000f22000c1e1500 */
[----:B------:R-:W-:Y:S01]  /*186f0*/  PRMT R126, RZ, 0x7610, R126 ;  /* 0x00007610ff7e7816 */ /* 0x000fe2000000007e */
[----:B------:R-:W-:-:S04]  /*18700*/  IMAD.X R125, R125, 0x1, R134, P5 ;  /* 0x000000017d7d7824 */ /* 0x000fc800028e0686 */
[----:B------:R0:W-:Y:S04]  /*18710*/  STL.S16 [R1+0x2ac], R126 ;  /* 0x0002ac7e01007387 */ /* 0x0001e80000100600 */
[----:B0-----:R-:W5:Y:S04]  /*18720*/  LDL.LU R126, [R1+0xdd8] ;  /* 0x000dd800017e7983 */ /* 0x001f680000300800 */
        /* <DEDUP_REMOVED lines=10> */
[----:B------:R-:W5:Y:S04]  /*187d0*/  LDL.LU R125, [R1+0xdd4] ;  /* 0x000dd400017d7983 */ /* 0x000f680000300800 */
        /* <DEDUP_REMOVED lines=18> */
[----:B------:R0:W-:Y:S04]  /*18900*/  STL [R1+0x7ac], R55 ;  /* 0x0007ac3701007387 */ /* 0x0001e80000100800 */
[----:B------:R1:W2:Y:S04]  /*18910*/  @P3 LDG.E.U16 R119, desc[UR24][R4.64] ;  /* 0x0000001804773981 */ /* 0x0002a8000c1e1500 */
[----:B------:R-:W4:Y:S01]  /*18920*/  LDL.LU R4, [R1+0x7a8] ;  /* 0x0007a80001047983 */ /* 0x000f220000300800 */
[----:B------:R-:W-:Y:S01]  /*18930*/  ISETP.GT.AND P4, PT, R14, 0x69, PT ;  /* 0x000000690e00780c */ /* 0x000fe20003f84270 */
[----:B-1----:R-:W-:Y:S01]  /*18940*/  IMAD.MOV.U32 R5, RZ, RZ, R55 ;  /* 0x000000ffff057224 */ /* 0x002fe200078e0037 */
[----:B---3--:R-:W-:Y:S01]  /*18950*/  IADD3 R121, P5, PT, R121, R135, RZ ;  /* 0x0000008779797210 */ /* 0x008fe20007fbe0ff */
[----:B0-----:R-:W3:Y:S04]  /*18960*/  LDL.LU R55, [R1+0x7c4] ;  /* 0x0007c40001377983 */ /* 0x001ee80000300800 */
[----:B------:R-:W-:Y:S01]  /*18970*/  STL [R1+0x7b4], R121 ;  /* 0x0007b47901007387 */ /* 0x000fe20000100800 */
[----:B------:R-:W-:-:S03]  /*18980*/  PRMT R135, RZ, 0x7610, R135 ;  /* 0x00007610ff877816 */ /* 0x000fc60000000087 */
[----:B--2---:R0:W-:Y:S01]  /*18990*/  STL [R1+0x2a8], R119 ;  /* 0x0002a87701007387 */ /* 0x0041e20000100800 */
[----:B----4-:R-:W-:-:S03]  /*189a0*/  IMAD.X R4, R4, 0x1, R134, P6 ;  /* 0x0000000104047824 */ /* 0x010fc600030e0686 */
[----:B0-----:R-:W2:Y:S02]  /*189b0*/  LDL.LU R119, [R1+0x7cc] ;  /* 0x0007cc0001777983 */ /* 0x001ea40000300800 */
        /* <DEDUP_REMOVED lines=28> */
[----:B-1----:R-:W2:Y:S01]  /*18b80*/  LDL.LU R52, [R1+0x7d4] ;  /* 0x0007d40001347983 */ /* 0x002ea20000300800 */
[----:B------:R-:W-:Y:S01]  /*18b90*/  PRMT R117, RZ, 0x7610, R117 ;  /* 0x00007610ff757816 */ /* 0x000fe20000000075 */
[----:B0-----:R-:W-:-:S04]  /*18ba0*/  IMAD.SHL.U32 R135, R135, 0x100, RZ ;  /* 0x0000010087877824 */ /* 0x001fc800078e00ff */
[----:B------:R-:W-:-:S05]  /*18bb0*/  IMAD.SHL.U32 R135, R135, 0x2, RZ ;  /* 0x0000000287877824 */ /* 0x000fca00078e00ff */
[----:B---3--:R-:W-:Y:S01]  /*18bc0*/  IADD3 R55, P6, PT, R55, R135, RZ ;  /* 0x0000008737377210 */ /* 0x008fe20007fde0ff */
[----:B----4-:R-:W-:-:S05]  /*18bd0*/  IMAD.X R4, R4, 0x1, R134, P5 ;  /* 0x0000000104047824 */ /* 0x010fca00028e0686 */
        /* <DEDUP_REMOVED lines=1536> */
[----:B------:R-:W5:Y:S04]  /*1ebe0*/  LDL.LU R60, [R1+0xcd0] ;  /* 0x000cd000013c7983 */ /* 0x000f680000300800 */
        /* <DEDUP_REMOVED lines=44> */
[----:B------:R1:W2:Y:S01]  /*1eeb0*/  @P2 LDG.E.U16 R54, desc[UR24][R4.64] ;  /* 0x0000001804362981 */ /* 0x0002a2000c1e1500 */
[----:B0-----:R-:W0:Y:S03]  /*1eec0*/  LDC R135, c[0x0][0x3a8] ;  /* 0x0000ea00ff877b82 */ /* 0x001e260000000800 */
[----:B---3--:R3:W-:Y:S04]  /*1eed0*/  STL [R1+0x120], R59 ;  /* 0x0001203b01007387 */ /* 0x0087e80000100800 */
[----:B---3--:R-:W5:Y:S04]  /*1eee0*/  LDL.LU R59, [R1+0xccc] ;  /* 0x000ccc00013b7983 */ /* 0x008f680000300800 */
[----:B------:R-:W3:Y:S04]  /*1eef0*/  LDL.LU R56, [R1+0xac8] ;  /* 0x000ac80001387983 */ /* 0x000ee80000300800 */
[----:B------:R-:W3:Y:S01]  /*1ef00*/  LDL.LU R4, [R1+0xab8] ;  /* 0x000ab80001047983 */ /* 0x000ee20000300800 */
[----:B0-----:R-:W-:Y:S01]  /*1ef10*/  IMAD.SHL.U32 R135, R135, 0x100, RZ ;  /* 0x0000010087877824 */ /* 0x001fe200078e00ff */
[----:B------:R-:W-:-:S03]  /*1ef20*/  ISETP.GT.AND P3, PT, R14, 0xcb, PT ;  /* 0x000000cb0e00780c */ /* 0x000fc60003f64270 */
[----:B------:R-:W-:-:S05]  /*1ef30*/  IMAD.SHL.U32 R135, R135, 0x2, RZ ;  /* 0x0000000287877824 */ /* 0x000fca00078e00ff */
[----:B------:R-:W-:-:S05]  /*1ef40*/  IADD3 R52, P5, PT, R52, R135, RZ ;  /* 0x0000008734347210 */ /* 0x000fca0007fbe0ff */
[----:B-1----:R-:W-:Y:S01]  /*1ef50*/  IMAD.MOV.U32 R5, RZ, RZ, R52 ;  /* 0x000000ffff057224 */ /* 0x002fe200078e0034 */
[----:B------:R-:W-:Y:S04]  /*1ef60*/  STL [R1+0xabc], R52 ;  /* 0x000abc3401007387 */ /* 0x000fe80000100800 */
[----:B--2---:R0:W-:Y:S01]  /*1ef70*/  STL [R1+0x124], R54 ;  /* 0x0001243601007387 */ /* 0x0041e20000100800 */
[----:B------:R-:W-:-:S03]  /*1ef80*/  PRMT R58, RZ, 0x7610, R58 ;  /* 0x00007610ff3a7816 */ /* 0x000fc6000000003a */
[----:B0-----:R-:W2:Y:S04]  /*1ef90*/  LDL.LU R54, [R1+0xad4] ;  /* 0x000ad40001367983 */ /* 0x001ea80000300800 */
[----:B------:R-:W2:Y:S01]  /*1efa0*/  LDL.LU R52, [R1+0xadc] ;  /* 0x000adc0001347983 */ /* 0x000ea20000300800 */
[----:B---3--:R-:W-:-:S05]  /*1efb0*/  IMAD.X R4, R4, 0x1, R134, P5 ;  /* 0x0000000104047824 */ /* 0x008fca00028e0686 */
[-C--:B------:R-:W-:Y:S01]  /*1efc0*/  @P3 LOP3.LUT R5, R5, R4.reuse, RZ, 0x3c, !PT ;  /* 0x0000000405053212 */ /* 0x080fe200078e3cff */
[----:B------:R0:W-:Y:S03]  /*1efd0*/  STL [R1+0xab8], R4 ;  /* 0x000ab80401007387 */ /* 0x0001e60000100800 */
[----:B0-----:R-:W-:-:S04]  /*1efe0*/  @P3 LOP3.LUT R4, R5, R4, RZ, 0x3c, !PT ;  /* 0x0000000405043212 */ /* 0x001fc800078e3cff */
[----:B------:R-:W-:-:S05]  /*1eff0*/  @P3 LOP3.LUT R5, R5, R4, RZ, 0x3c, !PT ;  /* 0x0000000405053212 */ /* 0x000fca00078e3cff */
[----:B------:R-:W3:Y:S01]  /*1f000*/  @P3 LDG.E.U16 R58, desc[UR24][R4.64] ;  /* 0x00000018043a3981 */ /* 0x000ee2000c1e1500 */
[----:B------:R-:W-:Y:S02]  /*1f010*/  ISETP.GT.AND P4, PT, R14, 0xcc, PT ;  /* 0x000000cc0e00780c */ /* 0x000fe40003f84270 */
[-C--:B------:R-:W-:Y:S01]  /*1f020*/  IADD3 R57, P6, PT, R57, R135.reuse, RZ ;  /* 0x0000008739397210 */ /* 0x080fe20007fde0ff */
[----:B---3--:R0:W-:Y:S04]  /*1f030*/  STL [R1+0x11c], R58 ;  /* 0x00011c3a01007387 */ /* 0x0081e80000100800 */
[----:B0-----:R-:W5:Y:S04]  /*1f040*/  LDL.LU R58, [R1+0xcc8] ;  /* 0x000cc800013a7983 */ /* 0x001f680000300800 */
[----:B------:R-:W3:Y:S01]  /*1f050*/  LDL.LU R5, [R1+0xac0] ;  /* 0x000ac00001057983 */ /* 0x000ee20000300800 */
[----:B----4-:R-:W-:-:S02]  /*1f060*/  IADD3 R55, P5, PT, R55, R135, RZ ;  /* 0x0000008737377210 */ /* 0x010fc40007fbe0ff */
[----:B------:R-:W-:Y:S01]  /*1f070*/  PRMT R4, RZ, 0x7610, R4 ;  /* 0x00007610ff047816 */ /* 0x000fe20000000004 */
[----:B------:R-:W-:Y:S01]  /*1f080*/  STL [R1+0xac4], R57 ;  /* 0x000ac43901007387 */ /* 0x000fe20000100800 */
[----:B------:R-:W-:-:S03]  /*1f090*/  PRMT R135, RZ, 0x7610, R135 ;  /* 0x00007610ff877816 */ /* 0x000fc60000000087 */
[----:B------:R-:W-:Y:S01]  /*1f0a0*/  STL [R1+0xacc], R55 ;  /* 0x000acc3701007387 */ /* 0x000fe20000100800 */
[----:B---3--:R-:W-:-:S05]  /*1f0b0*/  IMAD.X R5, R5, 0x1, R134, P6 ;  /* 0x0000000105057824 */ /* 0x008fca00030e0686 */
[----:B------:R-:W-:Y:S04]  /*1f0c0*/  STL [R1+0xac0], R5 ;  /* 0x000ac00501007387 */ /* 0x000fe80000100800 */
[----:B------:R0:W-:Y:S02]  /*1f0d0*/  STL.S16 [R1+0x114], R4 ;  /* 0x0001140401007387 */ /* 0x0001e40000100600 */
[----:B0-----:R-:W-:Y:S02]  /*1f0e0*/  @P4 IMAD.MOV.U32 R4, RZ, RZ, R57 ;  /* 0x000000ffff044224 */ /* 0x001fe400078e0039 */
[----:B------:R-:W-:Y:S01]  /*1f0f0*/  IMAD.X R56, R56, 0x1, R134, P5 ;  /* 0x0000000138387824 */ /* 0x000fe200028e0686 */
[----:B------:R-:W5:Y:S04]  /*1f100*/  LDL.LU R57, [R1+0xcc4] ;  /* 0x000cc40001397983 */ /* 0x000f680000300800 */
[----:B------:R-:W3:Y:S04]  /*1f110*/  @P4 LDG.E.U16 R135, desc[UR24][R4.64] ;  /* 0x0000001804874981 */ /* 0x000ee8000c1e1500 */
[----:B------:R-:W-:Y:S04]  /*1f120*/  STL [R1+0xac8], R56 ;  /* 0x000ac83801007387 */ /* 0x000fe80000100800 */
[----:B---3--:R0:W-:Y:S02]  /*1f130*/  STL [R1+0x118], R135 ;  /* 0x0001188701007387 */ /* 0x0081e40000100800 */
[----:B0-----:R-:W0:Y:S02]  /*1f140*/  LDC R135, c[0x0][0x3a8] ;  /* 0x0000ea00ff877b82 */ /* 0x001e240000000800 */
[----:B0-----:R-:W-:-:S04]  /*1f150*/  IMAD.SHL.U32 R135, R135, 0x100, RZ ;  /* 0x0000010087877824 */ /* 0x001fc800078e00ff */
[----:B------:R-:W-:-:S05]  /*1f160*/  IMAD.SHL.U32 R135, R135, 0x2, RZ ;  /* 0x0000000287877824 */ /* 0x000fca00078e00ff */
[----:B--2---:R-:W-:Y:S02]  /*1f170*/  IADD3 R54, P4, PT, R54, R135, RZ ;  /* 0x0000008736367210 */ /* 0x004fe40007f9e0ff */
[----:B------:R-:W2:Y:S01]  /*1f180*/  LDL R135, [R1+0x114] ;  /* 0x0001140001877983 */ /* 0x000ea20000100800 */
[----:B------:R-:W-:-:S13]  /*1f190*/  ISETP.GT.AND P2, PT, R14, 0xcd, PT ;  /* 0x000000cd0e00780c */ /* 0x000fda0003f44270 */
[----:B------:R-:W-:Y:S02]  /*1f1a0*/  @P2 IMAD.MOV.U32 R4, RZ, RZ, R55 ;  /* 0x000000ffff042224 */ /* 0x000fe400078e0037 */
[----:B------:R-:W-:Y:S02]  /*1f1b0*/  @P2 IMAD.MOV.U32 R5, RZ, RZ, R56 ;  /* 0x000000ffff052224 */ /* 0x000fe400078e0038 */
[----:B------:R-:W5:Y:S04]  /*1f1c0*/  LDL.LU R56, [R1+0xcc0] ;  /* 0x000cc00001387983 */ /* 0x000f680000300800 */
[----:B------:R-:W5:Y:S04]  /*1f1d0*/  LDL.LU R55, [R1+0xcbc] ;  /* 0x000cbc0001377983 */ /* 0x000f680000300800 */
[----:B--2---:R-:W2:Y:S01]  /*1f1e0*/  @P2 LDG.E.U16 R135, desc[UR24][R4.64] ;  /* 0x0000001804872981 */ /* 0x004ea2000c1e1500 */
[----:B------:R-:W-:-:S03]  /*1f1f0*/  ISETP.GT.AND P3, PT, R14, 0xce, PT ;  /* 0x000000ce0e00780c */ /* 0x000fc60003f64270 */
[----:B--2---:R0:W-:Y:S04]  /*1f200*/  @P2 STL [R1+0x114], R135 ;  /* 0x0001148701002387 */ /* 0x0041e80000100800 */
[----:B------:R-:W2:Y:S01]  /*1f210*/  LDL.LU R5, [R1+0xad0] ;  /* 0x000ad00001057983 */ /* 0x000ea20000300800 */
[----:B------:R-:W-:-:S05]  /*1f220*/  PRMT R53, RZ, 0x7610, R53 ;  /* 0x00007610ff357816 */ /* 0x000fca0000000035 */
[----:B------:R-:W-:Y:S01]  /*1f230*/  @P3 IMAD.MOV.U32 R4, RZ, RZ, R54 ;  /* 0x000000ffff043224 */ /* 0x000fe200078e0036 */
[----:B0-----:R-:W0:Y:S01]  /*1f240*/  LDC R135, c[0x0][0x3a8] ;  /* 0x0000ea00ff877b82 */ /* 0x001e220000000800 */
[----:B--2---:R-:W-:-:S05]  /*1f250*/  IMAD.X R5, R5, 0x1, R134, P4 ;  /* 0x0000000105057824 */ /* 0x004fca00020e0686 */
[----:B------:R-:W2:Y:S04]  /*1f260*/  @P3 LDG.E.U16 R53, desc[UR24][R4.64] ;  /* 0x0000001804353981 */ /* 0x000ea8000c1e1500 */
[----:B------:R1:W-:Y:S04]  /*1f270*/  STL [R1+0xad4], R54 ;  /* 0x000ad43601007387 */ /* 0x0003e80000100800 */
[----:B------:R-:W-:Y:S04]  /*1f280*/  STL [R1+0xad0], R5 ;  /* 0x000ad00501007387 */ /* 0x000fe80000100800 */
[----:B-1----:R-:W5:Y:S04]  /*1f290*/  LDL.LU R54, [R1+0xcb8] ;  /* 0x000cb80001367983 */ /* 0x002f680000300800 */
[----:B--2---:R1:W-:Y:S04]  /*1f2a0*/  STL [R1+0x110], R53 ;  /* 0x0001103501007387 */ /* 0x0043e80000100800 */
[----:B-1----:R-:W5:Y:S04]  /*1f2b0*/  LDL.LU R53, [R1+0xcb4] ;  /* 0x000cb40001357983 */ /* 0x002f680000300800 */
[----:B------:R-:W2:Y:S01]  /*1f2c0*/  LDL.LU R5, [R1+0xad8] ;  /* 0x000ad80001057983 */ /* 0x000ea20000300800 */
[----:B0-----:R-:W-:Y:S01]  /*1f2d0*/  IMAD.SHL.U32 R135, R135, 0x100, RZ ;  /* 0x0000010087877824 */ /* 0x001fe200078e00ff */
[----:B------:R-:W-:-:S03]  /*1f2e0*/  ISETP.GT.AND P5, PT, R14, 0xcf, PT ;  /* 0x000000cf0e00780c */ /* 0x000fc60003fa4270 */
[----:B------:R-:W-:-:S05]  /*1f2f0*/  IMAD.SHL.U32 R135, R135, 0x2, RZ ;  /* 0x0000000287877824 */ /* 0x000fca00078e00ff */
[----:B------:R-:W-:Y:S02]  /*1f300*/  IADD3 R52, P2, PT, R52, R135, RZ ;  /* 0x0000008734347210 */ /* 0x000fe40007f5e0ff */
[----:B------:R-:W-:-:S03]  /*1f310*/  PRMT R135, RZ, 0x7610, R135 ;  /* 0x00007610ff877816 */ /* 0x000fc60000000087 */
[----:B------:R-:W-:Y:S02]  /*1f320*/  @P5 IMAD.MOV.U32 R4, RZ, RZ, R52 ;  /* 0x000000ffff045224 */ /* 0x000fe400078e0034 */
[----:B--2---:R-:W-:-:S05]  /*1f330*/  IMAD.X R5, R5, 0x1, R134, P2 ;  /* 0x0000000105057824 */ /* 0x004fca00010e0686 */
[----:B------:R-:W2:Y:S04]  /*1f340*/  @P5 LDG.E.U16 R135, desc[UR24][R4.64] ;  /* 0x0000001804875981 */ /* 0x000ea8000c1e1500 */
[----:B------:R0:W-:Y:S04]  /*1f350*/  STL [R1+0xadc], R52 ;  /* 0x000adc3401007387 */ /* 0x0001e80000100800 */
[----:B------:R1:W-:Y:S04]  /*1f360*/  STL [R1+0xad8], R5 ;  /* 0x000ad80501007387 */ /* 0x0003e80000100800 */
[----:B0-----:R-:W5:Y:S04]  /*1f370*/  LDL.LU R52, [R1+0xcb0] ;  /* 0x000cb00001347983 */ /* 0x001f680000300800 */
[----:B--2---:R0:W-:Y:S04]  /*1f380*/  STL [R1+0x10c], R135 ;  /* 0x00010c8701007387 */ /* 0x0041e80000100800 */
[----:B------:R-:W2:Y:S04]  /*1f390*/  LDL.LU R4, [R1+0xae0] ;  /* 0x000ae00001047983 */ /* 0x000ea80000300800 */
[----:B-1----:R-:W3:Y:S01]  /*1f3a0*/  LDL.LU R5, [R1+0xae4] ;  /* 0x000ae40001057983 */ /* 0x002ee20000300800 */
[----:B0-----:R-:W0:Y:S01]  /*1f3b0*/  LDC R135, c[0x0][0x3a8] ;  /* 0x0000ea00ff877b82 */ /* 0x001e220000000800 */
[----:B------:R-:W-:Y:S01]  /*1f3c0*/  ISETP.GT.AND P3, PT, R14, 0xd0, PT ;  /* 0x000000d00e00780c */ /* 0x000fe20003f64270 */
[----:B0-----:R-:W-:-:S04]  /*1f3d0*/  IMAD.SHL.U32 R135, R135, 0x100, RZ ;  /* 0x0000010087877824 */ /* 0x001fc800078e00ff */
[----:B------:R-:W-:-:S05]  /*1f3e0*/  IMAD.SHL.U32 R135, R135, 0x2, RZ ;  /* 0x0000000287877824 */ /* 0x000fca00078e00ff */
[----:B---3--:R-:W-:-:S05]  /*1f3f0*/  IADD3 R5, P2, PT, R5, R135, RZ ;  /* 0x0000008705057210 */ /* 0x008fca0007f5e0ff */
[----:B--2---:R-:W-:Y:S01]  /*1f400*/  IMAD.X R4, R4, 0x1, R134, P2 ;  /* 0x0000000104047824 */ /* 0x004fe200010e0686 */
[----:B------:R0:W-:Y:S04]  /*1f410*/  STL [R1+0xae4], R5 ;  /* 0x000ae40501007387 */ /* 0x0001e80000100800 */
[----:B------:R1:W-:Y:S01]  /*1f420*/  STL [R1+0xae0], R4 ;  /* 0x000ae00401007387 */ /* 0x0003e20000100800 */
[----:B0-----:R-:W-:-:S04]  /*1f430*/  @P3 LOP3.LUT R5, R5, R4, RZ, 0x3c, !PT ;  /* 0x0000000405053212 */ /* 0x001fc800078e3cff */
[C---:B-1----:R-:W-:Y:S02]  /*1f440*/  @P3 LOP3.LUT R4, R5.reuse, R4, RZ, 0x3c, !PT ;  /* 0x0000000405043212 */ /* 0x042fe400078e3cff */
[----:B------:R-:W-:Y:S02]  /*1f450*/  PRMT R135, RZ, 0x7610, R135 ;  /* 0x00007610ff877816 */ /* 0x000fe40000000087 */
[----:B------:R-:W-:-:S05]  /*1f460*/  @P3 LOP3.LUT R5, R5, R4, RZ, 0x3c, !PT ;  /* 0x0000000405053212 */ /* 0x000fca00078e3cff */
[----:B------:R-:W2:Y:S01]  /*1f470*/  @P3 LDG.E.U16 R135, desc[UR24][R4.64] ;  /* 0x0000001804873981 */ /* 0x000ea2000c1e1500 */
[----:B------:R-:W-:-:S03]  /*1f480*/  ISETP.GT.AND P3, PT, R14, 0xd1, PT ;  /* 0x000000d10e00780c */ /* 0x000fc60003f64270 */
[----:B--2---:R0:W-:Y:S04]  /*1f490*/  STL [R1+0x108], R135 ;  /* 0x0001088701007387 */ /* 0x0041e80000100800 */
[----:B------:R-:W2:Y:S04]  /*1f4a0*/  LDL.LU R4, [R1+0xae8] ;  /* 0x000ae80001047983 */ /* 0x000ea80000300800 */
[----:B------:R-:W3:Y:S01]  /*1f4b0*/  LDL.LU R5, [R1+0xaec] ;  /* 0x000aec0001057983 */ /* 0x000ee20000300800 */
[----:B0-----:R-:W0:Y:S02]  /*1f4c0*/  LDC R135, c[0x0][0x3a8] ;  /* 0x0000ea00ff877b82 */ /* 0x001e240000000800 */
        /* <DEDUP_REMOVED lines=262> */
[-C--:B0-----:R-:W-:Y:S02]  /*20530*/  @P3 LOP3.LUT R5, R5, R4.reuse, RZ, 0x3c, !PT ;  /* 0x0000000405053212 */ /* 0x081fe400078e3cff */
[----:B------:R-:W-:Y:S02]  /*20540*/  PRMT R135, RZ, 0x7610, R135 ;  /* 0x00007610ff877816 */ /* 0x000fe40000000087 */
[----:B-1----:R-:W-:-:S04]  /*20550*/  @P3 LOP3.LUT R4, R5, R4, RZ, 0x3c, !PT ;  /* 0x0000000405043212 */ /* 0x002fc800078e3cff */
        /* <DEDUP_REMOVED lines=472> */
[----:B------:R-:W-:Y:S01]  /*222e0*/  IMAD.SHL.U32 R135, R135, 0x2, RZ ;  /* 0x0000000287877824 */ /* 0x000fe200078e00ff */
[----:B------:R-:W-:-:S04]  /*222f0*/  PRMT R3, RZ, 0x7610, R3 ;  /* 0x00007610ff037816 */ /* 0x000fc80000000003 */
[----:B---3--:R-:W-:-:S05]  /*22300*/  IADD3 R5, P2, PT, R5, R135, RZ ;  /* 0x0000008705057210 */ /* 0x008fca0007f5e0ff */
[----:B--2---:R-:W-:Y:S01]  /*22310*/  IMAD.X R4, R4, 0x1, R134, P2 ;  /* 0x0000000104047824 */ /* 0x004fe200010e0686 */
[----:B------:R0:W-:Y:S04]  /*22320*/  STL [R1+0xc5c], R5 ;  /* 0x000c5c0501007387 */ /* 0x0001e80000100800 */
[----:B------:R1:W-:Y:S01]  /*22330*/  STL [R1+0xc58], R4 ;  /* 0x000c580401007387 */ /* 0x0003e20000100800 */
[----:B0-----:R-:W-:-:S04]  /*22340*/  @P3 LOP3.LUT R5, R5, R4, RZ, 0x3c, !PT ;  /* 0x0000000405053212 */ /* 0x001fc800078e3cff */
[----:B-1----:R-:W-:-:S04]  /*22350*/  @P3 LOP3.LUT R4, R5, R4, RZ, 0x3c, !PT ;  /* 0x0000000405043212 */ /* 0x002fc800078e3cff */
[----:B------:R-:W-:-:S05]  /*22360*/  @P3 LOP3.LUT R5, R5, R4, RZ, 0x3c, !PT ;  /* 0x0000000405053212 */ /* 0x000fca00078e3cff */
[----:B------:R0:W2:Y:S01]  /*22370*/  @P3 LDG.E.U16 R3, desc[UR24][R4.64] ;  /* 0x0000001804033981 */ /* 0x0000a2000c1e1500 */
[----:B------:R-:W1:Y:S01]  /*22380*/  S2R R135, SR_TID.X ;  /* 0x0000000000877919 */ /* 0x000e620000002100 */
[----:B------:R-:W-:-:S06]  /*22390*/  USHF.L.U32 UR7, UR7, 0x1f, URZ ;  /* 0x0000001f07077899 */ /* 0x000fcc00080006ff */
[----:B0-----:R-:W-:-:S04]  /*223a0*/  IMAD.U32 R4, RZ, RZ, UR7 ;  /* 0x00000007ff047e24 */ /* 0x001fc8000f8e00ff */
[----:B------:R-:W0:Y:S01]  /*223b0*/  SYNCS.PHASECHK.TRANS64.TRYWAIT P4, [UR6], R4 ;  /* 0x00000004ff0075a7 */ /* 0x000e220008081106 */
[----:B-1----:R-:W-:Y:S01]  /*223c0*/  LOP3.LUT R135, R135, 0x7f, RZ, 0xc0, !PT ;  /* 0x0000007f87877812 */ /* 0x002fe200078ec0ff */
[----:B--2---:R1:W-:Y:S04]  /*223d0*/  STL [R1+0x58], R3 ;  /* 0x0000580301007387 */ /* 0x0043e80000100800 */
[----:B-1----:R1:W5:Y:S01]  /*223e0*/  LDL.LU R3, [R1+0xcac] ;  /* 0x000cac0001037983 */ /* 0x0023620000300800 */
[C---:B------:R-:W-:Y:S02]  /*223f0*/  LOP3.LUT R5, R135.reuse, 0x80, RZ, 0xfc, !PT ;  /* 0x0000008087057812 */ /* 0x040fe400078efcff */
[-C--:B------:R-:W-:Y:S02]  /*22400*/  ISETP.GE.AND P3, PT, R135, R14.reuse, PT ;  /* 0x0000000e8700720c */ /* 0x080fe40003f66270 */
[----:B------:R-:W2:Y:S01]  /*22410*/  LDC R135, c[0x0][0x3a8] ;  /* 0x0000ea00ff877b82 */ /* 0x000ea20000000800 */
[----:B------:R-:W-:Y:S01]  /*22420*/  ISETP.GE.AND P2, PT, R5, R14, PT ;  /* 0x0000000e0500720c */ /* 0x000fe20003f46270 */
[----:B--2---:R-:W-:-:S04]  /*22430*/  IMAD.SHL.U32 R135, R135, 0x100, RZ ;  /* 0x0000010087877824 */ /* 0x004fc800078e00ff */
[----:B------:R-:W-:Y:S01]  /*22440*/  IMAD.SHL.U32 R135, R135, 0x2, RZ ;  /* 0x0000000287877824 */ /* 0x000fe200078e00ff */
[----:B01----:R-:W-:Y:S07]  /*22450*/  @!P4 BRA `(.L_x_9) ;  /* 0x0000006000c0c947 */ /* 0x003fee0003800000 */
.L_x_17:
[----:B------:R-:W2:Y:S04]  /*22460*/  LDL.LU R14, [R1+0x364] ;  /* 0x00036400010e7983 */ /* 0x000ea80000300800 */
[----:B-----5:R0:W-:Y:S04]  /*22470*/  STL [R1+0xd88], R56 ;  /* 0x000d883801007387 */ /* 0x0201e80000100800 */
[----:B0-----:R-:W3:Y:S04]  /*22480*/  LDL.LU R56, [R1+0x354] ;  /* 0x0003540001387983 */ /* 0x001ee80000300800 */
[----:B------:R0:W-:Y:S04]  /*22490*/  STL [R1+0xd84], R57 ;  /* 0x000d843901007387 */ /* 0x0001e80000100800 */
[----:B0-----:R-:W4:Y:S04]  /*224a0*/  LDL.LU R57, [R1+0x358] ;  /* 0x0003580001397983 */ /* 0x001f280000300800 */
[----:B------:R0:W-:Y:S04]  /*224b0*/  STL [R1+0xd80], R54 ;  /* 0x000d803601007387 */ /* 0x0001e80000100800 */
[----:B0-----:R-:W2:Y:S04]  /*224c0*/  LDL.LU R54, [R1+0x360] ;  /* 0x0003600001367983 */ /* 0x001ea80000300800 */
        /* <DEDUP_REMOVED lines=25> */
[----:B0-----:R-:W2:Y:S01]  /*22660*/  LDL.LU R135, [R1+0x38c] ;  /* 0x00038c0001877983 */ /* 0x001ea20000300800 */
[----:B------:R-:W-:-:S02]  /*22670*/  PRMT R6, R6, 0x5410, R9 ;  /* 0x0000541006067816 */ /* 0x000fc40000000009 */
[----:B------:R-:W-:Y:S01]  /*22680*/  PRMT R5, R10, 0x5410, R11 ;  /* 0x000054100a057816 */ /* 0x000fe2000000000b */
[----:B------:R-:W-:Y:S01]  /*22690*/  STL [R1+0xcb4], R134 ;  /* 0x000cb48601007387 */ /* 0x000fe20000100800 */
[----:B------:R-:W-:Y:S02]  /*226a0*/  PRMT R4, R13, 0x5410, R12 ;  /* 0x000054100d047816 */ /* 0x000fe4000000000c */
[----:B------:R-:W-:Y:S01]  /*226b0*/  PRMT R7, R8, 0x5410, R7 ;  /* 0x0000541008077816 */ /* 0x000fe20000000007 */
[----:B------:R0:W-:Y:S04]  /*226c0*/  STL [R1+0xd50], R134 ;  /* 0x000d508601007387 */ /* 0x0001e80000100800 */
[----:B------:R-:W-:Y:S04]  /*226d0*/  STL [R1+0xcb0], R2 ;  /* 0x000cb00201007387 */ /* 0x000fe80000100800 */
[----:B------:R-:W-:Y:S01]  /*226e0*/  STL [R1+0xcac], R0 ;  /* 0x000cac0001007387 */ /* 0x000fe20000100800 */
[----:B---3--:R-:W-:-:S02]  /*226f0*/  PRMT R17, R56, 0x5410, R17 ;  /* 0x0000541038117816 */ /* 0x008fc40000000011 */
[----:B----4-:R-:W-:Y:S02]  /*22700*/  PRMT R16, R57, 0x5410, R16 ;  /* 0x0000541039107816 */ /* 0x010fe40000000010 */
[----:B--2---:R-:W-:Y:S02]  /*22710*/  PRMT R15, R54, 0x5410, R15 ;  /* 0x00005410360f7816 */ /* 0x004fe4000000000f */
[----:B------:R-:W-:Y:S02]  /*22720*/  PRMT R14, R14, 0x5410, R55 ;  /* 0x000054100e0e7816 */ /* 0x000fe40000000037 */
[----:B------:R-:W-:Y:S02]  /*22730*/  PRMT R13, R52, 0x5410, R53 ;  /* 0x00005410340d7816 */ /* 0x000fe40000000035 */
[----:B------:R-:W-:Y:S02]  /*22740*/  PRMT R12, R158, 0x5410, R159 ;  /* 0x000054109e0c7816 */ /* 0x000fe4000000009f */
[----:B------:R-:W-:-:S02]  /*22750*/  PRMT R11, R160, 0x5410, R161 ;  /* 0x00005410a00b7816 */ /* 0x000fc400000000a1 */
[----:B------:R-:W-:Y:S02]  /*22760*/  PRMT R10, R162, 0x5410, R163 ;  /* 0x00005410a20a7816 */ /* 0x000fe400000000a3 */
[----:B------:R-:W-:Y:S02]  /*22770*/  PRMT R9, R164, 0x5410, R165 ;  /* 0x00005410a4097816 */ /* 0x000fe400000000a5 */
[----:B------:R-:W2:Y:S04]  /*22780*/  LDL.LU R165, [R1+0x350] ;  /* 0x0003500001a57983 */ /* 0x000ea80000300800 */
[----:B------:R-:W3:Y:S04]  /*22790*/  LDL.LU R164, [R1+0x34c] ;  /* 0x00034c0001a47983 */ /* 0x000ee80000300800 */
[----:B------:R-:W4:Y:S04]  /*227a0*/  LDL.LU R163, [R1+0x348] ;  /* 0x0003480001a37983 */ /* 0x000f280000300800 */
[----:B------:R-:W2:Y:S04]  /*227b0*/  LDL.LU R162, [R1+0x344] ;  /* 0x0003440001a27983 */ /* 0x000ea80000300800 */
[----:B------:R-:W2:Y:S04]  /*227c0*/  LDL.LU R161, [R1+0x340] ;  /* 0x0003400001a17983 */ /* 0x000ea80000300800 */
[----:B------:R-:W2:Y:S04]  /*227d0*/  LDL.LU R160, [R1+0x33c] ;  /* 0x00033c0001a07983 */ /* 0x000ea80000300800 */
[----:B------:R-:W3:Y:S01]  /*227e0*/  LDL.LU R159, [R1+0x338] ;  /* 0x00033800019f7983 */ /* 0x000ee20000300800 */
[----:B------:R-:W-:-:S03]  /*227f0*/  PRMT R8, R3, 0x5410, R135 ;  /* 0x0000541003087816 */ /* 0x000fc60000000087 */
[----:B------:R-:W4:Y:S04]  /*22800*/  LDL.LU R158, [R1+0x334] ;  /* 0x00033400019e7983 */ /* 0x000f280000300800 */
[----:B------:R-:W4:Y:S04]  /*22810*/  LDL.LU R135, [R1+0x330] ;  /* 0x0003300001877983 */ /* 0x000f280000300800 */
[----:B0-----:R-:W4:Y:S04]  /*22820*/  LDL.LU R134, [R1+0x32c] ;  /* 0x00032c0001867983 */ /* 0x001f280000300800 */
[----:B------:R-:W4:Y:S04]  /*22830*/  LDL.LU R57, [R1+0x328] ;  /* 0x0003280001397983 */ /* 0x000f280000300800 */
[----:B------:R-:W4:Y:S04]  /*22840*/  LDL.LU R56, [R1+0x324] ;  /* 0x0003240001387983 */ /* 0x000f280000300800 */
[----:B------:R-:W4:Y:S04]  /*22850*/  LDL.LU R55, [R1+0x320] ;  /* 0x0003200001377983 */ /* 0x000f280000300800 */
[----:B------:R-:W4:Y:S04]  /*22860*/  LDL.LU R54, [R1+0x31c] ;  /* 0x00031c0001367983 */ /* 0x000f280000300800 */
[----:B------:R-:W4:Y:S04]  /*22870*/  LDL.LU R53, [R1+0x318] ;  /* 0x0003180001357983 */ /* 0x000f280000300800 */
[----:B------:R-:W4:Y:S04]  /*22880*/  LDL.LU R52, [R1+0x314] ;  /* 0x0003140001347983 */ /* 0x000f280000300800 */
[----:B------:R-:W4:Y:S01]  /*22890*/  LDL.LU R3, [R1+0x310] ;  /* 0x0003100001037983 */ /* 0x000f220000300800 */
[----:B--2---:R-:W-:-:S02]  /*228a0*/  PRMT R23, R160, 0x5410, R23 ;  /* 0x00005410a0177816 */ /* 0x004fc40000000017 */
[----:B---3--:R-:W-:Y:S02]  /*228b0*/  PRMT R24, R159, 0x5410, R24 ;  /* 0x000054109f187816 */ /* 0x008fe40000000018 */
[----:B----4-:R-:W-:Y:S02]  /*228c0*/  PRMT R29, R56, 0x5410, R29 ;  /* 0x00005410381d7816 */ /* 0x010fe4000000001d */
[----:B------:R-:W2:Y:S01]  /*228d0*/  LDL.LU R56, [R1+0x30c] ;  /* 0x00030c0001387983 */ /* 0x000ea20000300800 */
[----:B------:R-:W-:-:S03]  /*228e0*/  PRMT R28, R57, 0x5410, R28 ;  /* 0x00005410391c7816 */ /* 0x000fc6000000001c */
[----:B------:R-:W3:Y:S01]  /*228f0*/  LDL.LU R57, [R1+0x308] ;  /* 0x0003080001397983 */ /* 0x000ee20000300800 */
[----:B------:R-:W-:-:S03]  /*22900*/  PRMT R31, R54, 0x5410, R31 ;  /* 0x00005410361f7816 */ /* 0x000fc6000000001f */
[----:B------:R-:W4:Y:S01]  /*22910*/  LDL.LU R54, [R1+0x304] ;  /* 0x0003040001367983 */ /* 0x000f220000300800 */
[----:B------:R-:W-:-:S03]  /*22920*/  PRMT R30, R55, 0x5410, R30 ;  /* 0x00005410371e7816 */ /* 0x000fc6000000001e */
[----:B------:R-:W4:Y:S01]  /*22930*/  LDL.LU R55, [R1+0x300] ;  /* 0x0003000001377983 */ /* 0x000f220000300800 */
[----:B------:R-:W-:-:S03]  /*22940*/  PRMT R33, R52, 0x5410, R33 ;  /* 0x0000541034217816 */ /* 0x000fc60000000021 */
[----:B------:R-:W4:Y:S01]  /*22950*/  LDL.LU R52, [R1+0x2fc] ;  /* 0x0002fc0001347983 */ /* 0x000f220000300800 */
[----:B------:R-:W-:Y:S02]  /*22960*/  PRMT R32, R53, 0x5410, R32 ;  /* 0x0000541035207816 */ /* 0x000fe40000000020 */
[----:B------:R-:W-:Y:S01]  /*22970*/  PRMT R25, R158, 0x5410, R25 ;  /* 0x000054109e197816 */ /* 0x000fe20000000019 */
[----:B------:R-:W4:Y:S04]  /*22980*/  LDL.LU R53, [R1+0x2f8] ;  /* 0x0002f80001357983 */ /* 0x000f280000300800 */
[----:B------:R-:W4:Y:S04]  /*22990*/  LDL.LU R158, [R1+0x2f4] ;  /* 0x0002f400019e7983 */ /* 0x000f280000300800 */
[----:B------:R-:W4:Y:S04]  /*229a0*/  LDL.LU R159, [R1+0x2f0] ;  /* 0x0002f000019f7983 */ /* 0x000f280000300800 */
[----:B------:R-:W4:Y:S01]  /*229b0*/  LDL.LU R160, [R1+0x2ec] ;  /* 0x0002ec0001a07983 */ /* 0x000f220000300800 */
[----:B------:R-:W-:-:S02]  /*229c0*/  PRMT R22, R161, 0x5410, R22 ;  /* 0x00005410a1167816 */ /* 0x000fc40000000016 */
[----:B------:R-:W-:Y:S01]  /*229d0*/  PRMT R21, R162, 0x5410, R21 ;  /* 0x00005410a2157816 */ /* 0x000fe20000000015 */
[----:B------:R-:W4:Y:S04]  /*229e0*/  LDL.LU R161, [R1+0x2e8] ;  /* 0x0002e80001a17983 */ /* 0x000f280000300800 */
[----:B------:R-:W4:Y:S01]  /*229f0*/  LDL.LU R162, [R1+0x2e4] ;  /* 0x0002e40001a27983 */ /* 0x000f220000300800 */
[----:B------:R-:W-:Y:S02]  /*22a00*/  PRMT R20, R163, 0x5410, R20 ;  /* 0x00005410a3147816 */ /* 0x000fe40000000014 */
[----:B------:R-:W-:Y:S01]  /*22a10*/  PRMT R19, R164, 0x5410, R19 ;  /* 0x00005410a4137816 */ /* 0x000fe20000000013 */
[----:B------:R-:W4:Y:S01]  /*22a20*/  LDL.LU R163, [R1+0x2e0] ;  /* 0x0002e00001a37983 */ /* 0x000f220000300800 */
[----:B------:R-:W-:-:S02]  /*22a30*/  PRMT R18, R165, 0x5410, R18 ;  /* 0x00005410a5127816 */ /* 0x000fc40000000012 */
[----:B------:R-:W-:Y:S01]  /*22a40*/  PRMT R26, R135, 0x5410, R26 ;  /* 0x00005410871a7816 */ /* 0x000fe2000000001a */
[----:B------:R-:W4:Y:S01]  /*22a50*/  LDL.LU R164, [R1+0x2dc] ;  /* 0x0002dc0001a47983 */ /* 0x000f220000300800 */
[----:B------:R-:W-:-:S03]  /*22a60*/  PRMT R27, R134, 0x5410, R27 ;  /* 0x00005410861b7816 */ /* 0x000fc6000000001b */
[----:B------:R-:W4:Y:S01]  /*22a70*/  LDL.LU R165, [R1+0x2d8] ;  /* 0x0002d80001a57983 */ /* 0x000f220000300800 */
[----:B------:R-:W-:-:S03]  /*22a80*/  PRMT R34, R3, 0x5410, R34 ;  /* 0x0000541003227816 */ /* 0x000fc60000000022 */
[----:B------:R-:W4:Y:S04]  /*22a90*/  LDL.LU R135, [R1+0x2d4] ;  /* 0x0002d40001877983 */ /* 0x000f280000300800 */
[----:B------:R-:W4:Y:S04]  /*22aa0*/  LDL.LU R134, [R1+0x2d0] ;  /* 0x0002d00001867983 */ /* 0x000f280000300800 */
[----:B------:R-:W4:Y:S01]  /*22ab0*/  LDL.LU R3, [R1+0x2cc] ;  /* 0x0002cc0001037983 */ /* 0x000f220000300800 */
[----:B--2---:R-:W-:-:S03]  /*22ac0*/  PRMT R35, R56, 0x5410, R35 ;  /* 0x0000541038237816 */ /* 0x004fc60000000023 */
[----:B------:R-:W2:Y:S01]  /*22ad0*/  LDL.LU R56, [R1+0xd88] ;  /* 0x000d880001387983 */ /* 0x000ea20000300800 */
[----:B---3--:R-:W-:-:S03]  /*22ae0*/  PRMT R36, R57, 0x5410, R36 ;  /* 0x0000541039247816 */ /* 0x008fc60000000024 */
[----:B------:R-:W3:Y:S01]  /*22af0*/  LDL.LU R57, [R1+0xd84] ;  /* 0x000d840001397983 */ /* 0x000ee20000300800 */
[----:B----4-:R-:W-:-:S03]  /*22b00*/  PRMT R37, R54, 0x5410, R37 ;  /* 0x0000541036257816 */ /* 0x010fc60000000025 */
[----:B------:R-:W4:Y:S01]  /*22b10*/  LDL.LU R54, [R1+0xd80] ;  /* 0x000d800001367983 */ /* 0x000f220000300800 */
[----:B------:R-:W-:-:S03]  /*22b20*/  PRMT R38, R55, 0x5410, R38 ;  /* 0x0000541037267816 */ /* 0x000fc60000000026 */
[----:B------:R-:W2:Y:S01]  /*22b30*/  LDL.LU R55, [R1+0xd7c] ;  /* 0x000d7c0001377983 */ /* 0x000ea20000300800 */
        /* <DEDUP_REMOVED lines=20> */
[----:B------:R-:W-:Y:S02]  /*22c80*/  PRMT R50, R134, 0x5410, R50 ;  /* 0x0000541086327816 */ /* 0x000fe40000000032 */
[-C--:B------:R-:W-:Y:S02]  /*22c90*/  IADD3 R134, P4, PT, R156, R133.reuse, RZ ;  /* 0x000000859c867210 */ /* 0x080fe40007f9e0ff */
[----:B------:R-:W-:Y:S02]  /*22ca0*/  PRMT R51, R3, 0x5410, R51 ;  /* 0x0000541003337816 */ /* 0x000fe40000000033 */
[-C--:B------:R-:W-:Y:S01]  /*22cb0*/  IADD3 R3, P5, PT, R152, R133.reuse, RZ ;  /* 0x0000008598037210 */ /* 0x080fe20007fbe0ff */
[--C-:B------:R-:W-:Y:S01]  /*22cc0*/  IMAD.X R156, R157, 0x1, R132.reuse, P4 ;  /* 0x000000019d9c7824 */ /* 0x100fe200020e0684 */
[----:B------:R0:W-:Y:S03]  /*22cd0*/  STL [R1+0x368], R134 ;  /* 0x0003688601007387 */ /* 0x0001e60000100800 */
[----:B------:R-:W-:Y:S01]  /*22ce0*/  IMAD.X R152, R153, 0x1, R132, P5 ;  /* 0x0000000199987824 */ /* 0x000fe200028e0684 */
[----:B------:R1:W-:Y:S01]  /*22cf0*/  STL [R1+0x36c], R3 ;  /* 0x00036c0301007387 */ /* 0x0003e20000100800 */
[----:B0-----:R-:W-:-:S02]  /*22d00*/  IADD3 R134, P4, PT, R144, R133, RZ ;  /* 0x0000008590867210 */ /* 0x001fc40007f9e0ff */
[----:B-1----:R-:W-:-:S03]  /*22d10*/  IADD3 R3, P5, PT, R142, R133, RZ ;  /* 0x000000858e037210 */ /* 0x002fc60007fbe0ff */
[--C-:B------:R-:W-:Y:S01]  /*22d20*/  IMAD.X R144, R145, 0x1, R132.reuse, P4 ;  /* 0x0000000191907824 */ /* 0x100fe200020e0684 */
[----:B------:R0:W-:Y:S01]  /*22d30*/  STL [R1+0x370], R134 ;  /* 0x0003708601007387 */ /* 0x0001e20000100800 */
[----:B------:R-:W-:-:S03]  /*22d40*/  IMAD.X R142, R143, 0x1, R132, P5 ;  /* 0x000000018f8e7824 */ /* 0x000fc600028e0684 */
[----:B------:R1:W-:Y:S01]  /*22d50*/  STL [R1+0x374], R3 ;  /* 0x0003740301007387 */ /* 0x0003e20000100800 */
[-C--:B0-----:R-:W-:Y:S02]  /*22d60*/  IADD3 R134, P4, PT, R140, R133.reuse, RZ ;  /* 0x000000858c867210 */ /* 0x081fe40007f9e0ff */
[----:B-1----:R-:W-:-:S03]  /*22d70*/  IADD3 R3, P5, PT, R138, R133, RZ ;  /* 0x000000858a037210 */ /* 0x002fc60007fbe0ff */
[----:B------:R0:W-:Y:S01]  /*22d80*/  STL [R1+0x378], R134 ;  /* 0x0003788601007387 */ /* 0x0001e20000100800 */
[----:B------:R-:W-:-:S03]  /*22d90*/  IMAD.X R140, R141, 0x1, R132, P4 ;  /* 0x000000018d8c7824 */ /* 0x000fc600020e0684 */
[----:B------:R1:W-:Y:S01]  /*22da0*/  STL [R1+0x37c], R3 ;  /* 0x00037c0301007387 */ /* 0x0003e20000100800 */
[----:B------:R-:W-:Y:S01]  /*22db0*/  IMAD.X R138, R139, 0x1, R132, P5 ;  /* 0x000000018b8a7824 */ /* 0x000fe200028e0684 */
[-C--:B0-----:R-:W-:Y:S02]  /*22dc0*/  IADD3 R134, P5, PT, R130, R133.reuse, RZ ;  /* 0x0000008582867210 */ /* 0x081fe40007fbe0ff */
[----:B-1----:R-:W-:-:S05]  /*22dd0*/  IADD3 R3, P4, PT, R136, R133, RZ ;  /* 0x0000008588037210 */ /* 0x002fca0007f9e0ff */
[----:B------:R0:W-:Y:S01]  /*22de0*/  STL [R1+0x380], R3 ;  /* 0x0003800301007387 */ /* 0x0001e20000100800 */
[----:B------:R-:W-:-:S03]  /*22df0*/  IMAD.X R136, R137, 0x1, R132, P4 ;  /* 0x0000000189887824 */ /* 0x000fc600020e0684 */
[----:B------:R-:W-:Y:S01]  /*22e00*/  STL [R1+0x384], R134 ;  /* 0x0003848601007387 */ /* 0x000fe20000100800 */
[--C-:B0-----:R-:W-:Y:S01]  /*22e10*/  IMAD.X R3, R131, 0x1, R132.reuse, P5 ;  /* 0x0000000183037824 */ /* 0x101fe200028e0684 */
[-C--:B------:R-:W-:Y:S02]  /*22e20*/  IADD3 R131, P4, PT, R128, R133.reuse, RZ ;  /* 0x0000008580837210 */ /* 0x080fe40007f9e0ff */
[----:B------:R-:W-:Y:S02]  /*22e30*/  IADD3 R130, P5, PT, R126, R133, RZ ;  /* 0x000000857e827210 */ /* 0x000fe40007fbe0ff */
[----:B------:R0:W-:Y:S03]  /*22e40*/  STL [R1+0x2cc], R3 ;  /* 0x0002cc0301007387 */ /* 0x0001e60000100800 */
[--C-:B------:R-:W-:Y:S01]  /*22e50*/  IMAD.X R127, R127, 0x1, R132.reuse, P5 ;  /* 0x000000017f7f7824 */ /* 0x100fe200028e0684 */
[----:B------:R-:W-:Y:S01]  /*22e60*/  STL [R1+0x388], R131 ;  /* 0x0003888301007387 */ /* 0x000fe20000100800 */
[----:B0-----:R-:W-:-:S03]  /*22e70*/  IMAD.X R3, R129, 0x1, R132, P4 ;  /* 0x0000000181037824 */ /* 0x001fc600020e0684 */
[----:B------:R-:W-:Y:S01]  /*22e80*/  STL [R1+0x38c], R130 ;  /* 0x00038c8201007387 */ /* 0x000fe20000100800 */
[----:B------:R-:W-:-:S03]  /*22e90*/  IADD3 R126, P4, PT, R124, R133, RZ ;  /* 0x000000857c7e7210 */ /* 0x000fc60007f9e0ff */
[----:B------:R0:W-:Y:S02]  /*22ea0*/  STL [R1+0x2d0], R3 ;  /* 0x0002d00301007387 */ /* 0x0001e40000100800 */
[----:B------:R-:W-:Y:S02]  /*22eb0*/  IMAD.X R124, R125, 0x1, R132, P4 ;  /* 0x000000017d7c7824 */ /* 0x000fe400020e0684 */
[----:B------:R-:W-:Y:S01]  /*22ec0*/  STL [R1+0x2d4], R127 ;  /* 0x0002d47f01007387 */ /* 0x000fe20000100800 */
[----:B0-----:R-:W-:-:S03]  /*22ed0*/  IADD3 R3, P5, PT, R122, R133, RZ ;  /* 0x000000857a037210 */ /* 0x001fc60007fbe0ff */
[----:B------:R-:W-:Y:S02]  /*22ee0*/  STL [R1+0x390], R126 ;  /* 0x0003907e01007387 */ /* 0x000fe40000100800 */
[----:B------:R-:W-:Y:S02]  /*22ef0*/  IMAD.X R123, R123, 0x1, R132, P5 ;  /* 0x000000017b7b7824 */ /* 0x000fe400028e0684 */
[----:B------:R0:W-:Y:S01]  /*22f00*/  STL [R1+0x394], R3 ;  /* 0x0003940301007387 */ /* 0x0001e20000100800 */
[----:B------:R-:W-:-:S03]  /*22f10*/  IADD3 R122, P5, PT, R118, R133, RZ ;  /* 0x00000085767a7210 */ /* 0x000fc60007fbe0ff */
[----:B------:R-:W-:Y:S01]  /*22f20*/  STL [R1+0x2d8], R124 ;  /* 0x0002d87c01007387 */ /* 0x000fe20000100800 */
[----:B0-----:R-:W-:-:S03]  /*22f30*/  IADD3 R3, P4, PT, R120, R133, RZ ;  /* 0x0000008578037210 */ /* 0x001fc60007f9e0ff */
[----:B------:R-:W-:Y:S02]  /*22f40*/  STL [R1+0x2dc], R123 ;  /* 0x0002dc7b01007387 */ /* 0x000fe40000100800 */
[--C-:B------:R-:W-:Y:S02]  /*22f50*/  IMAD.X R120, R121, 0x1, R132.reuse, P4 ;  /* 0x0000000179787824 */ /* 0x100fe400020e0684 */
[----:B------:R0:W-:Y:S04]  /*22f60*/  STL [R1+0x398], R3 ;  /* 0x0003980301007387 */ /* 0x0001e80000100800 */
[----:B------:R-:W-:Y:S01]  /*22f70*/  STL [R1+0x39c], R122 ;  /* 0x00039c7a01007387 */ /* 0x000fe20000100800 */
[----:B0-----:R-:W-:Y:S01]  /*22f80*/  IMAD.X R3, R119, 0x1, R132, P5 ;  /* 0x0000000177037824 */ /* 0x001fe200028e0684 */
[----:B------:R-:W-:-:S02]  /*22f90*/  IADD3 R119, P4, PT, R116, R133, RZ ;  /* 0x0000008574777210 */ /* 0x000fc40007f9e0ff */
[----:B------:R-:W-:Y:S01]  /*22fa0*/  STL [R1+0x2e0], R120 ;  /* 0x0002e07801007387 */ /* 0x000fe20000100800 */
[----:B------:R-:W-:-:S03]  /*22fb0*/  IADD3 R118, P5, PT, R114, R133, RZ ;  /* 0x0000008572767210 */ /* 0x000fc60007fbe0ff */
[----:B------:R0:W-:Y:S02]  /*22fc0*/  STL [R1+0x2e4], R3 ;  /* 0x0002e40301007387 */ /* 0x0001e40000100800 */
[--C-:B------:R-:W-:Y:S02]  /*22fd0*/  IMAD.X R115, R115, 0x1, R132.reuse, P5 ;  /* 0x0000000173737824 */ /* 0x100fe400028e0684 */
[----:B------:R-:W-:Y:S01]  /*22fe0*/  STL [R1+0x3a0], R119 ;  /* 0x0003a07701007387 */ /* 0x000fe20000100800 */
[--C-:B0-----:R-:W-:Y:S01]  /*22ff0*/  IMAD.X R3, R117, 0x1, R132.reuse, P4 ;  /* 0x0000000175037824 */ /* 0x101fe200020e0684 */
[----:B------:R-:W-:Y:S02]  /*23000*/  IADD3 R114, P4, PT, R154, R133, RZ ;  /* 0x000000859a727210 */ /* 0x000fe40007f9e0ff */
[----:B------:R-:W-:Y:S04]  /*23010*/  STL [R1+0x3a4], R118 ;  /* 0x0003a47601007387 */ /* 0x000fe80000100800 */
[----:B------:R0:W-:Y:S01]  /*23020*/  STL [R1+0x2e8], R3 ;  /* 0x0002e80301007387 */ /* 0x0001e20000100800 */
[----:B------:R-:W-:-:S03]  /*23030*/  IMAD.X R154, R155, 0x1, R132, P4 ;  /* 0x000000019b9a7824 */ /* 0x000fc600020e0684 */
[----:B------:R1:W-:Y:S01]  /*23040*/  STL [R1+0x2ec], R115 ;  /* 0x0002ec7301007387 */ /* 0x0003e20000100800 */
[----:B0-----:R-:W-:-:S03]  /*23050*/  IADD3 R3, P5, PT, R150, R133, RZ ;  /* 0x0000008596037210 */ /* 0x001fc60007fbe0ff */
[----:B------:R0:W-:Y:S01]  /*23060*/  STL [R1+0x3a8], R114 ;  /* 0x0003a87201007387 */ /* 0x0001e20000100800 */
[-C--:B-1----:R-:W-:Y:S01]  /*23070*/  IADD3 R115, P4, PT, R112, R133.reuse, RZ ;  /* 0x0000008570737210 */ /* 0x082fe20007f9e0ff */
[----:B------:R-:W-:Y:S02]  /*23080*/  IMAD.X R150, R151, 0x1, R132, P5 ;  /* 0x0000000197967824 */ /* 0x000fe400028e0684 */
[----:B------:R1:W-:Y:S01]  /*23090*/  STL [R1+0x3ac], R3 ;  /* 0x0003ac0301007387 */ /* 0x0003e20000100800 */
[----:B0-----:R-:W-:-:S03]  /*230a0*/  IADD3 R114, P5, PT, R110, R133, RZ ;  /* 0x000000856e727210 */ /* 0x001fc60007fbe0ff */
[----:B------:R-:W-:Y:S01]  /*230b0*/  STL [R1+0x3b0], R115 ;  /* 0x0003b07301007387 */ /* 0x000fe20000100800 */
[----:B-1----:R-:W-:-:S03]  /*230c0*/  IMAD.X R3, R113, 0x1, R132, P4 ;  /* 0x0000000171037824 */ /* 0x002fc600020e0684 */
[----:B------:R-:W-:Y:S01]  /*230d0*/  STL [R1+0x3b4], R114 ;  /* 0x0003b47201007387 */ /* 0x000fe20000100800 */
[--C-:B------:R-:W-:Y:S01]  /*230e0*/  IMAD.X R111, R111, 0x1, R132.reuse, P5 ;  /* 0x000000016f6f7824 */ /* 0x100fe200028e0684 */
[-C--:B------:R-:W-:Y:S02]  /*230f0*/  IADD3 R110, P4, PT, R108, R133.reuse, RZ ;  /* 0x000000856c6e7210 */ /* 0x080fe40007f9e0ff */
[----:B------:R0:W-:Y:S03]  /*23100*/  STL [R1+0x2f0], R3 ;  /* 0x0002f00301007387 */ /* 0x0001e60000100800 */
[----:B------:R-:W-:Y:S01]  /*23110*/  IMAD.X R108, R109, 0x1, R132, P4 ;  /* 0x000000016d6c7824 */ /* 0x000fe200020e0684 */
        /* <DEDUP_REMOVED lines=50> */
[----:B------:R0:W-:Y:S02]  /*23440*/  STL [R1+0x3e8], R86 ;  /* 0x0003e85601007387 */ /* 0x0001e40000100800 */
[----:B------:R-:W-:Y:S02]  /*23450*/  IMAD.X R146, R147, 0x1, R132, P5 ;  /* 0x0000000193927824 */ /* 0x000fe400028e0684 */
[----:B------:R1:W-:Y:S01]  /*23460*/  STL [R1+0x3ec], R3 ;  /* 0x0003ec0301007387 */ /* 0x0003e20000100800 */
[-C--:B0-----:R-:W-:Y:S02]  /*23470*/  IADD3 R86, P4, PT, R84, R133.reuse, RZ ;  /* 0x0000008554567210 */ /* 0x081fe40007f9e0ff */
[----:B-1----:R-:W-:-:S03]  /*23480*/  IADD3 R3, P5, PT, R82, R133, RZ ;  /* 0x0000008552037210 */ /* 0x002fc60007fbe0ff */
[--C-:B------:R-:W-:Y:S01]  /*23490*/  IMAD.X R84, R85, 0x1, R132.reuse, P4 ;  /* 0x0000000155547824 */ /* 0x100fe200020e0684 */
[----:B------:R-:W-:Y:S01]  /*234a0*/  STL [R1+0x3f0], R86 ;  /* 0x0003f05601007387 */ /* 0x000fe20000100800 */
[----:B------:R-:W-:-:S03]  /*234b0*/  IMAD.X R83, R83, 0x1, R132, P5 ;  /* 0x0000000153537824 */ /* 0x000fc600028e0684 */
        /* <DEDUP_REMOVED lines=34> */
[----:B------:R-:W-:Y:S01]  /*236e0*/  IADD3 R66, P5, PT, R62, R133, RZ ;  /* 0x000000853e427210 */ /* 0x000fe20007fbe0ff */
[----:B------:R-:W-:Y:S04]  /*236f0*/  STL [R1+0x348], R68 ;  /* 0x0003484401007387 */ /* 0x000fe80000100800 */
[----:B------:R0:W-:Y:S01]  /*23700*/  STL [R1+0x34c], R3 ;  /* 0x00034c0301007387 */ /* 0x0001e20000100800 */
[----:B------:R-:W-:-:S03]  /*23710*/  IMAD.X R63, R63, 0x1, R132, P5 ;  /* 0x000000013f3f7824 */ /* 0x000fc600028e0684 */
[----:B------:R-:W-:Y:S01]  /*23720*/  STL [R1+0x418], R67 ;  /* 0x0004184301007387 */ /* 0x000fe20000100800 */
[----:B0-----:R-:W-:-:S03]  /*23730*/  IMAD.X R3, R65, 0x1, R132, P4 ;  /* 0x0000000141037824 */ /* 0x001fc600020e0684 */
[----:B------:R-:W-:Y:S01]  /*23740*/  STL [R1+0x41c], R66 ;  /* 0x00041c4201007387 */ /* 0x000fe20000100800 */
[----:B------:R-:W-:-:S03]  /*23750*/  IADD3 R62, P4, PT, R60, R133, RZ ;  /* 0x000000853c3e7210 */ /* 0x000fc60007f9e0ff */
[----:B------:R0:W-:Y:S04]  /*23760*/  STL [R1+0x350], R3 ;  /* 0x0003500301007387 */ /* 0x0001e80000100800 */
[----:B------:R-:W-:Y:S01]  /*23770*/  STL [R1+0x354], R63 ;  /* 0x0003543f01007387 */ /* 0x000fe20000100800 */
[----:B------:R-:W-:-:S03]  /*23780*/  IMAD.X R60, R61, 0x1, R132, P4 ;  /* 0x000000013d3c7824 */ /* 0x000fc600020e0684 */
[----:B------:R-:W3:Y:S01]  /*23790*/  LDL.LU.64 R76, [R1] ;  /* 0x00000000014c7983 */ /* 0x000ee20000300a00 */
[----:B0-----:R-:W-:-:S03]  /*237a0*/  IADD3 R3, P5, PT, R58, R133, RZ ;  /* 0x000000853a037210 */ /* 0x001fc60007fbe0ff */
[----:B------:R-:W-:Y:S04]  /*237b0*/  STL [R1+0x420], R62 ;  /* 0x0004203e01007387 */ /* 0x000fe80000100800 */
[----:B------:R0:W-:Y:S04]  /*237c0*/  STL [R1+0x424], R3 ;  /* 0x0004240301007387 */ /* 0x0001e80000100800 */
[----:B------:R-:W3:Y:S01]  /*237d0*/  LDL.LU.64 R74, [R1+0x8] ;  /* 0x00000800014a7983 */ /* 0x000ee20000300a00 */
[----:B--2---:R-:W-:-:S03]  /*237e0*/  IADD3 R58, P4, PT, R56, R133, RZ ;  /* 0x00000085383a7210 */ /* 0x004fc60007f9e0ff */
[----:B------:R-:W-:Y:S01]  /*237f0*/  STL [R1+0x358], R60 ;  /* 0x0003583c01007387 */ /* 0x000fe20000100800 */
[----:B0-----:R-:W-:-:S03]  /*23800*/  IMAD.X R3, R59, 0x1, R132, P5 ;  /* 0x000000013b037824 */ /* 0x001fc600028e0684 */
[----:B------:R-:W2:Y:S04]  /*23810*/  LDL.LU.64 R72, [R1+0x10] ;  /* 0x0000100001487983 */ /* 0x000ea80000300a00 */
[----:B------:R4:W-:Y:S04]  /*23820*/  STL [R1+0x35c], R3 ;  /* 0x00035c0301007387 */ /* 0x0009e80000100800 */
[----:B------:R-:W2:Y:S04]  /*23830*/  LDL.LU.64 R70, [R1+0x18] ;  /* 0x0000180001467983 */ /* 0x000ea80000300a00 */
[----:B------:R-:W-:Y:S01]  /*23840*/  STL [R1+0x428], R58 ;  /* 0x0004283a01007387 */ /* 0x000fe20000100800 */
[----:B----4-:R-:W-:-:S03]  /*23850*/  IADD3 R3, P5, PT, R54, R133, RZ ;  /* 0x0000008536037210 */ /* 0x010fc60007fbe0ff */
[----:B------:R-:W4:Y:S01]  /*23860*/  LDL.LU.64 R68, [R1+0x20] ;  /* 0x0000200001447983 */ /* 0x000f220000300a00 */
[----:B---3--:R-:W-:-:S03]  /*23870*/  IMAD.X R56, R57, 0x1, R132, P4 ;  /* 0x0000000139387824 */ /* 0x008fc600020e0684 */
[----:B------:R0:W-:Y:S01]  /*23880*/  STL [R1+0x42c], R3 ;  /* 0x00042c0301007387 */ /* 0x0001e20000100800 */
[----:B------:R-:W-:-:S03]  /*23890*/  IADD3 R54, P4, PT, R52, R133, RZ ;  /* 0x0000008534367210 */ /* 0x000fc60007f9e0ff */
[----:B------:R-:W3:Y:S04]  /*238a0*/  LDL.LU.64 R66, [R1+0x28] ;  /* 0x0000280001427983 */ /* 0x000ee80000300a00 */
[----:B------:R-:W-:Y:S01]  /*238b0*/  STL [R1+0x360], R56 ;  /* 0x0003603801007387 */ /* 0x000fe20000100800 */
[----:B0-----:R-:W-:-:S03]  /*238c0*/  IMAD.X R3, R55, 0x1, R132, P5 ;  /* 0x0000000137037824 */ /* 0x001fc600028e0684 */
[----:B------:R-:W3:Y:S04]  /*238d0*/  LDL.LU.64 R64, [R1+0x30] ;  /* 0x0000300001407983 */ /* 0x000ee80000300a00 */
[----:B------:R0:W-:Y:S04]  /*238e0*/  STL [R1+0x364], R3 ;  /* 0x0003640301007387 */ /* 0x0001e80000100800 */
[----:B------:R-:W-:Y:S01]  /*238f0*/  STL [R1+0x430], R54 ;  /* 0x0004303601007387 */ /* 0x000fe20000100800 */
[-C--:B0-----:R-:W-:Y:S01]  /*23900*/  IADD3 R3, P5, PT, R158, R133.reuse, RZ ;  /* 0x000000859e037210 */ /* 0x081fe20007fbe0ff */
[----:B------:R-:W-:Y:S01]  /*23910*/  IMAD.X R158, R53, 0x1, R132, P4 ;  /* 0x00000001359e7824 */ /* 0x000fe200020e0684 */
[----:B------:R-:W-:-:S03]  /*23920*/  IADD3 R52, P4, PT, R160, R133, RZ ;  /* 0x00000085a0347210 */ /* 0x000fc60007f9e0ff */
[----:B------:R0:W-:Y:S04]  /*23930*/  STL [R1+0x434], R3 ;  /* 0x0004340301007387 */ /* 0x0001e80000100800 */
[----:B------:R-:W3:Y:S01]  /*23940*/  LDL.LU.64 R62, [R1+0x38] ;  /* 0x00003800013e7983 */ /* 0x000ee20000300a00 */
[----:B------:R-:W-:-:S03]  /*23950*/  IMAD.X R159, R159, 0x1, R132, P5 ;  /* 0x000000019f9f7824 */ /* 0x000fc600028e0684 */
[----:B------:R1:W-:Y:S04]  /*23960*/  STL [R1+0x438], R52 ;  /* 0x0004383401007387 */ /* 0x0003e80000100800 */
[----:B------:R-:W3:Y:S01]  /*23970*/  LDL.LU.64 R60, [R1+0x40] ;  /* 0x00004000013c7983 */ /* 0x000ee20000300a00 */
[----:B0-----:R-:W-:-:S05]  /*23980*/  IADD3 R3, P5, PT, R162, R133, RZ ;  /* 0x00000085a2037210 */ /* 0x001fca0007fbe0ff */
[----:B------:R0:W-:Y:S04]  /*23990*/  STL [R1+0x43c], R3 ;  /* 0x00043c0301007387 */ /* 0x0001e80000100800 */
[----:B------:R-:W3:Y:S04]  /*239a0*/  LDL.LU R58, [R1+0x2c4] ;  /* 0x0002c400013a7983 */ /* 0x000ee80000300800 */
[----:B-1----:R-:W3:Y:S04]  /*239b0*/  LDL.LU R52, [R1+0x2c8] ;  /* 0x0002c80001347983 */ /* 0x002ee80000300800 */
[----:B------:R-:W3:Y:S04]  /*239c0*/  LDL.LU R57, [R1+0x2b8] ;  /* 0x0002b80001397983 */ /* 0x000ee80000300800 */
[----:B------:R-:W3:Y:S04]  /*239d0*/  LDL.LU R53, [R1+0x2c0] ;  /* 0x0002c00001357983 */ /* 0x000ee80000300800 */
[----:B------:R-:W3:Y:S04]  /*239e0*/  LDL.LU R54, [R1+0x2b4] ;  /* 0x0002b40001367983 */ /* 0x000ee80000300800 */
[----:B0-----:R-:W3:Y:S01]  /*239f0*/  LDL.LU R3, [R1+0x2bc] ;  /* 0x0002bc0001037983 */ /* 0x001ee20000300800 */
[--C-:B------:R-:W-:Y:S01]  /*23a00*/  IMAD.X R160, R161, 0x1, R132.reuse, P4 ;  /* 0x00000001a1a07824 */ /* 0x100fe200020e0684 */
[----:B------:R-:W-:Y:S01]  /*23a10*/  IADD3 R56, P4, PT, R164, R133, RZ ;  /* 0x00000085a4387210 */ /* 0x000fe20007f9e0ff */
[----:B------:R-:W-:-:S04]  /*23a20*/  IMAD.X R162, R163, 0x1, R132, P5 ;  /* 0x00000001a3a27824 */ /* 0x000fc800028e0684 */
[----:B------:R-:W-:Y:S01]  /*23a30*/  STL [R1+0x440], R56 ;  /* 0x0004403801007387 */ /* 0x000fe20000100800 */
[----:B------:R-:W-:Y:S01]  /*23a40*/  IMAD.X R164, R165, 0x1, R132, P4 ;  /* 0x00000001a5a47824 */ /* 0x000fe200020e0684 */
[----:B------:R-:W-:-:S05]  /*23a50*/  IADD3 R55, P5, PT, R76, R133, RZ ;  /* 0x000000854c377210 */ /* 0x000fca0007fbe0ff */
[----:B------:R-:W-:Y:S01]  /*23a60*/  IMAD.X R59, R77, 0x1, R132, P5 ;  /* 0x000000014d3b7824 */ /* 0x000fe200028e0684 */
[----:B------:R0:W-:Y:S04]  /*23a70*/  STL [R1+0x444], R55 ;  /* 0x0004443701007387 */ /* 0x0001e80000100800 */
[----:B------:R1:W-:Y:S01]  /*23a80*/  STL [R1], R59 ;  /* 0x0000003b01007387 */ /* 0x0003e20000100800 */
[-C--:B0-----:R-:W-:Y:S02]  /*23a90*/  IADD3 R55, P4, PT, R74, R133.reuse, RZ ;  /* 0x000000854a377210 */ /* 0x081fe40007f9e0ff */
[----:B--2---:R-:W-:-:S03]  /*23aa0*/  IADD3 R56, P5, PT, R72, R133, RZ ;  /* 0x0000008548387210 */ /* 0x004fc60007fbe0ff */
[--C-:B-1----:R-:W-:Y:S01]  /*23ab0*/  IMAD.X R59, R75, 0x1, R132.reuse, P4 ;  /* 0x000000014b3b7824 */ /* 0x102fe200020e0684 */
[----:B------:R0:W-:Y:S04]  /*23ac0*/  STL [R1+0x448], R55 ;  /* 0x0004483701007387 */ /* 0x0001e80000100800 */
[----:B------:R1:W-:Y:S04]  /*23ad0*/  STL [R1+0x44c], R56 ;  /* 0x00044c3801007387 */ /* 0x0003e80000100800 */
[----:B------:R4:W-:Y:S01]  /*23ae0*/  STL [R1+0x8], R59 ;  /* 0x0000083b01007387 */ /* 0x0009e20000100800 */
[----:B0-----:R-:W-:Y:S01]  /*23af0*/  IMAD.X R55, R73, 0x1, R132, P5 ;  /* 0x0000000149377824 */ /* 0x001fe200028e0684 */
[----:B-1----:R-:W-:-:S04]  /*23b00*/  IADD3 R56, P4, PT, R70, R133, RZ ;  /* 0x0000008546387210 */ /* 0x002fc80007f9e0ff */
[----:B------:R0:W-:Y:S01]  /*23b10*/  STL [R1+0x10], R55 ;  /* 0x0000103701007387 */ /* 0x0001e20000100800 */
[----:B----4-:R-:W-:-:S03]  /*23b20*/  IADD3 R59, P5, PT, R68, R133, RZ ;  /* 0x00000085443b7210 */ /* 0x010fc60007fbe0ff */
[----:B------:R1:W-:Y:S04]  /*23b30*/  STL [R1+0x450], R56 ;  /* 0x0004503801007387 */ /* 0x0003e80000100800 */
[----:B------:R3:W-:Y:S01]  /*23b40*/  STL [R1+0x454], R59 ;  /* 0x0004543b01007387 */ /* 0x0007e20000100800 */
[--C-:B0-----:R-:W-:Y:S02]  /*23b50*/  IMAD.X R55, R71, 0x1, R132.reuse, P4 ;  /* 0x0000000147377824 */ /* 0x101fe400020e0684 */
[----:B-1----:R-:W-:-:S03]  /*23b60*/  IMAD.X R56, R69, 0x1, R132, P5 ;  /* 0x0000000145387824 */ /* 0x002fc600028e0684 */
[----:B------:R0:W-:Y:S01]  /*23b70*/  STL [R1+0x18], R55 ;  /* 0x0000183701007387 */ /* 0x0001e20000100800 */
[----:B---3--:R-:W-:-:S03]  /*23b80*/  IADD3 R59, P4, PT, R66, R133, RZ ;  /* 0x00000085423b7210 */ /* 0x008fc60007f9e0ff */
[----:B------:R1:W-:Y:S01]  /*23b90*/  STL [R1+0x20], R56 ;  /* 0x0000203801007387 */ /* 0x0003e20000100800 */
[----:B0-----:R-:W-:-:S03]  /*23ba0*/  IADD3 R55, P5, PT, R64, R133, RZ ;  /* 0x0000008540377210 */ /* 0x001fc60007fbe0ff */
[----:B------:R0:W-:Y:S01]  /*23bb0*/  STL [R1+0x458], R59 ;  /* 0x0004583b01007387 */ /* 0x0001e20000100800 */
[----:B-1----:R-:W-:-:S03]  /*23bc0*/  IMAD.X R56, R67, 0x1, R132, P4 ;  /* 0x0000000143387824 */ /* 0x002fc600020e0684 */
[----:B------:R-:W2:Y:S04]  /*23bd0*/  LDL.LU R66, [R1+0x2ac] ;  /* 0x0002ac0001427983 */ /* 0x000ea80000300800 */
[----:B------:R1:W-:Y:S01]  /*23be0*/  STL [R1+0x45c], R55 ;  /* 0x00045c3701007387 */ /* 0x0003e20000100800 */
[--C-:B0-----:R-:W-:Y:S01]  /*23bf0*/  IMAD.X R59, R65, 0x1, R132.reuse, P5 ;  /* 0x00000001413b7824 */ /* 0x101fe200028e0684 */
[----:B------:R-:W-:Y:S02]  /*23c00*/  IADD3 R64, P4, PT, R62, R133, RZ ;  /* 0x000000853e407210 */ /* 0x000fe40007f9e0ff */
[----:B-1----:R-:W2:Y:S04]  /*23c10*/  LDL.LU R55, [R1+0x2b0] ;  /* 0x0002b00001377983 */ /* 0x002ea80000300800 */
[----:B------:R0:W-:Y:S04]  /*23c20*/  STL [R1+0x28], R56 ;  /* 0x0000283801007387 */ /* 0x0001e80000100800 */
[----:B------:R-:W3:Y:S04]  /*23c30*/  LDL.LU R67, [R1+0x2a0] ;  /* 0x0002a00001437983 */ /* 0x000ee80000300800 */
[----:B0-----:R-:W3:Y:S04]  /*23c40*/  LDL.LU R56, [R1+0x2a8] ;  /* 0x0002a80001387983 */ /* 0x001ee80000300800 */
[----:B------:R0:W-:Y:S01]  /*23c50*/  STL [R1+0x30], R59 ;  /* 0x0000303b01007387 */ /* 0x0001e20000100800 */
[----:B------:R-:W-:-:S03]  /*23c60*/  IMAD.X R62, R63, 0x1, R132, P4 ;  /* 0x000000013f3e7824 */ /* 0x000fc600020e0684 */
[----:B------:R-:W-:Y:S01]  /*23c70*/  STL [R1+0xcb8], R133 ;  /* 0x000cb88501007387 */ /* 0x000fe20000100800 */
[----:B0-----:R-:W-:-:S03]  /*23c80*/  IADD3 R59, P5, PT, R60, R133, RZ ;  /* 0x000000853c3b7210 */ /* 0x001fc60007fbe0ff */
[----:B------:R-:W-:Y:S04]  /*23c90*/  STL [R1+0x460], R64 ;  /* 0x0004604001007387 */ /* 0x000fe80000100800 */
[----:B------:R0:W-:Y:S01]  /*23ca0*/  STL [R1+0x464], R59 ;  /* 0x0004643b01007387 */ /* 0x0001e20000100800 */
[----:B------:R-:W-:-:S03]  /*23cb0*/  PRMT R53, R53, 0x5410, R57 ;  /* 0x0000541035357816 */ /* 0x000fc60000000039 */
[----:B------:R-:W-:Y:S01]  /*23cc0*/  STL [R1+0xcbc], R132 ;  /* 0x000cbc8401007387 */ /* 0x000fe20000100800 */
[----:B0-----:R-:W-:-:S03]  /*23cd0*/  IMAD.X R59, R61, 0x1, R132, P5 ;  /* 0x000000013d3b7824 */ /* 0x001fc600028e0684 */
[----:B------:R-:W-:Y:S04]  /*23ce0*/  STL [R1+0x38], R62 ;  /* 0x0000383e01007387 */ /* 0x000fe80000100800 */
[----:B------:R0:W-:Y:S04]  /*23cf0*/  STL [R1+0x40], R59 ;  /* 0x0000403b01007387 */ /* 0x0001e80000100800 */
[----:B------:R-:W4:Y:S04]  /*23d00*/  LDL.LU R72, [R1+0x29c] ;  /* 0x00029c0001487983 */ /* 0x000f280000300800 */
[----:B------:R-:W4:Y:S01]  /*23d10*/  LDL.LU R57, [R1+0x2a4] ;  /* 0x0002a40001397983 */ /* 0x000f220000300800 */
[----:B------:R-:W-:-:S03]  /*23d20*/  PRMT R52, R52, 0x5410, R58 ;  /* 0x0000541034347816 */ /* 0x000fc6000000003a */
[----:B------:R-:W4:Y:S04]  /*23d30*/  LDL.LU R73, [R1+0x294] ;  /* 0x0002940001497983 */ /* 0x000f280000300800 */
[----:B------:R-:W4:Y:S01]  /*23d40*/  LDL.LU R58, [R1+0x298] ;  /* 0x00029800013a7983 */ /* 0x000f220000300800 */
[----:B------:R-:W-:-:S03]  /*23d50*/  PRMT R54, R3, 0x5410, R54 ;  /* 0x0000541003367816 */ /* 0x000fc60000000036 */
[----:B0-----:R-:W4:Y:S04]  /*23d60*/  LDL.LU R59, [R1+0x288] ;  /* 0x00028800013b7983 */ /* 0x001f280000300800 */
        /* <DEDUP_REMOVED lines=15> */
[----:B------:R-:W2:Y:S04]  /*23e60*/  LDL.LU R66, [R1+0x25c] ;  /* 0x00025c0001427983 */ /* 0x000ea80000300800 */
[----:B------:R-:W2:Y:S01]  /*23e70*/  LDL.LU R78, [R1+0x24c] ;  /* 0x00024c00014e7983 */ /* 0x000ea20000300800 */
[----:B---3--:R-:W-:-:S03]  /*23e80*/  PRMT R56, R56, 0x5410, R67 ;  /* 0x0000541038387816 */ /* 0x008fc60000000043 */
[----:B------:R-:W3:Y:S04]  /*23e90*/  LDL.LU R67, [R1+0x250] ;  /* 0x0002500001437983 */ /* 0x000ee80000300800 */
        /* <DEDUP_REMOVED lines=8> */
[----:B------:R-:W3:Y:S01]  /*23f20*/  LDL.LU R81, [R1+0x224] ;  /* 0x0002240001517983 */ /* 0x000ee20000300800 */
[----:B----4-:R-:W-:-:S03]  /*23f30*/  PRMT R57, R57, 0x5410, R72 ;  /* 0x0000541039397816 */ /* 0x010fc60000000048 */
        /* <DEDUP_REMOVED lines=11> */
[----:B------:R-:W-:Y:S02]  /*23ff0*/  PRMT R63, R63, 0x5410, R87 ;  /* 0x000054103f3f7816 */ /* 0x000fe40000000057 */
[----:B------:R-:W4:Y:S01]  /*24000*/  LDL.LU R87, [R1+0x204] ;  /* 0x0002040001577983 */ /* 0x000f220000300800 */
[----:B------:R-:W-:-:S03]  /*24010*/  PRMT R65, R65, 0x5410, R76 ;  /* 0x0000541041417816 */ /* 0x000fc6000000004c */
[----:B------:R-:W4:Y:S04]  /*24020*/  LDL.LU R76, [R1+0x208] ;  /* 0x00020800014c7983 */ /* 0x000f280000300800 */
[----:B------:R-:W4:Y:S01]  /*24030*/  LDL.LU R88, [R1+0x1f8] ;  /* 0x0001f80001587983 */ /* 0x000f220000300800 */
[----:B------:R-:W-:Y:S02]  /*24040*/  PRMT R64, R64, 0x5410, R86 ;  /* 0x0000541040407816 */ /* 0x000fe40000000056 */
[----:B--2---:R-:W-:Y:S02]  /*24050*/  PRMT R66, R66, 0x5410, R77 ;  /* 0x0000541042427816 */ /* 0x004fe4000000004d */
[----:B------:R-:W2:Y:S04]  /*24060*/  LDL.LU R77, [R1+0x200] ;  /* 0x00020000014d7983 */ /* 0x000ea80000300800 */
[----:B------:R-:W2:Y:S01]  /*24070*/  LDL.LU R89, [R1+0x1f4] ;  /* 0x0001f40001597983 */ /* 0x000ea20000300800 */
[----:B---3--:R-:W-:-:S03]  /*24080*/  PRMT R67, R67, 0x5410, R78 ;  /* 0x0000541043437816 */ /* 0x008fc6000000004e */
[----:B------:R-:W3:Y:S04]  /*24090*/  LDL.LU R78, [R1+0x1fc] ;  /* 0x0001fc00014e7983 */ /* 0x000ee80000300800 */
[----:B------:R-:W3:Y:S01]  /*240a0*/  LDL.LU R91, [R1+0x1ec] ;  /* 0x0001ec00015b7983 */ /* 0x000ee20000300800 */
[----:B------:R-:W-:-:S03]  /*240b0*/  PRMT R69, R69, 0x5410, R79 ;  /* 0x0000541045457816 */ /* 0x000fc6000000004f */
[----:B------:R-:W3:Y:S04]  /*240c0*/  LDL.LU R79, [R1+0x1f0] ;  /* 0x0001f000014f7983 */ /* 0x000ee80000300800 */
[----:B------:R-:W3:Y:S01]  /*240d0*/  LDL.LU R92, [R1+0x1e0] ;  /* 0x0001e000015c7983 */ /* 0x000ee20000300800 */
[----:B------:R-:W-:-:S03]  /*240e0*/  PRMT R71, R71, 0x5410, R80 ;  /* 0x0000541047477816 */ /* 0x000fc60000000050 */
[----:B------:R-:W3:Y:S04]  /*240f0*/  LDL.LU R80, [R1+0x1e8] ;  /* 0x0001e80001507983 */ /* 0x000ee80000300800 */
[----:B------:R-:W3:Y:S01]  /*24100*/  LDL.LU R93, [R1+0x1dc] ;  /* 0x0001dc00015d7983 */ /* 0x000ee20000300800 */
[----:B----4-:R-:W-:-:S03]  /*24110*/  PRMT R72, R72, 0x5410, R81 ;  /* 0x0000541048487816 */ /* 0x010fc60000000051 */
[----:B------:R-:W4:Y:S04]  /*24120*/  LDL.LU R81, [R1+0x1e4] ;  /* 0x0001e40001517983 */ /* 0x000f280000300800 */
[----:B------:R-:W4:Y:S01]  /*24130*/  LDL.LU R110, [R1+0x1d4] ;  /* 0x0001d400016e7983 */ /* 0x000f220000300800 */
[----:B------:R-:W-:Y:S02]  /*24140*/  PRMT R73, R73, 0x5410, R83 ;  /* 0x0000541049497816 */ /* 0x000fe40000000053 */
[----:B------:R-:W-:Y:S02]  /*24150*/  PRMT R70, R70, 0x5410, R84 ;  /* 0x0000541046467816 */ /* 0x000fe40000000054 */
[----:B------:R-:W-:Y:S02]  /*24160*/  PRMT R74, R74, 0x5410, R82 ;  /* 0x000054104a4a7816 */ /* 0x000fe40000000052 */
        /* <DEDUP_REMOVED lines=8> */
[----:B------:R-:W4:Y:S04]  /*241f0*/  LDL.LU R85, [R1+0x1c0] ;  /* 0x0001c00001557983 */ /* 0x000f280000300800 */
[----:B------:R-:W4:Y:S04]  /*24200*/  LDL.LU R86, [R1+0x1b0] ;  /* 0x0001b00001567983 */ /* 0x000f280000300800 */
[----:B------:R-:W4:Y:S04]  /*24210*/  LDL.LU R3, [R1+0x1b8] ;  /* 0x0001b80001037983 */ /* 0x000f280000300800 */
[----:B------:R-:W4:Y:S01]  /*24220*/  LDL.LU R107, [R1+0x1ac] ;  /* 0x0001ac00016b7983 */ /* 0x000f220000300800 */
[----:B------:R-:W-:-:S02]  /*24230*/  PRMT R60, R60, 0x5410, R90 ;  /* 0x000054103c3c7816 */ /* 0x000fc4000000005a */
[----:B------:R-:W-:Y:S02]  /*24240*/  PRMT R76, R76, 0x5410, R87 ;  /* 0x000054104c4c7816 */ /* 0x000fe40000000057 */
        /* <DEDUP_REMOVED lines=18> */
[----:B------:R-:W4:Y:S04]  /*24370*/  LDL.LU R100, [R1+0x174] ;  /* 0x0001740001647983 */ /* 0x000f280000300800 */
[----:B------:R-:W4:Y:S04]  /*24380*/  LDL.LU R94, [R1+0x178] ;  /* 0x00017800015e7983 */ /* 0x000f280000300800 */
[----:B------:R-:W4:Y:S04]  /*24390*/  LDL.LU R99, [R1+0x168] ;  /* 0x0001680001637983 */ /* 0x000f280000300800 */
        /* <DEDUP_REMOVED lines=8> */
[----:B------:R-:W-:Y:S02]  /*24420*/  PRMT R84, R84, 0x5410, R108 ;  /* 0x0000541054547816 */ /* 0x000fe4000000006c */
[----:B------:R-:W-:Y:S02]  /*24430*/  PRMT R83, R83, 0x5410, R109 ;  /* 0x0000541053537816 */ /* 0x000fe4000000006d */
[----:B------:R-:W-:Y:S02]  /*24440*/  PRMT R87, R87, 0x5410, R107 ;  /* 0x0000541057577816 */ /* 0x000fe4000000006b */
[----:B------:R-:W-:-:S02]  /*24450*/  PRMT R82, R82, 0x5410, R110 ;  /* 0x0000541052527816 */ /* 0x000fc4000000006e */
[----:B--2---:R-:W-:Y:S02]  /*24460*/  PRMT R88, R88, 0x5410, R106 ;  /* 0x0000541058587816 */ /* 0x004fe4000000006a */
[----:B---3--:R-:W-:Y:S02]  /*24470*/  PRMT R89, R89, 0x5410, R105 ;  /* 0x0000541059597816 */ /* 0x008fe40000000069 */
[----:B------:R-:W-:Y:S02]  /*24480*/  PRMT R90, R90, 0x5410, R104 ;  /* 0x000054105a5a7816 */ /* 0x000fe40000000068 */
[----:B------:R-:W-:Y:S02]  /*24490*/  PRMT R91, R91, 0x5410, R103 ;  /* 0x000054105b5b7816 */ /* 0x000fe40000000067 */
[----:B------:R-:W-:Y:S02]  /*244a0*/  PRMT R92, R92, 0x5410, R102 ;  /* 0x000054105c5c7816 */ /* 0x000fe40000000066 */
[----:B----4-:R-:W-:-:S02]  /*244b0*/  PRMT R93, R93, 0x5410, R101 ;  /* 0x000054105d5d7816 */ /* 0x010fc40000000065 */
[----:B------:R-:W-:Y:S02]  /*244c0*/  PRMT R94, R94, 0x5410, R100 ;  /* 0x000054105e5e7816 */ /* 0x000fe40000000064 */
[----:B------:R-:W-:Y:S02]  /*244d0*/  PRMT R95, R95, 0x5410, R99 ;  /* 0x000054105f5f7816 */ /* 0x000fe40000000063 */
[----:B------:R-:W-:Y:S02]  /*244e0*/  PRMT R96, R96, 0x5410, R98 ;  /* 0x0000541060607816 */ /* 0x000fe40000000062 */
[----:B------:R-:W2:Y:S04]  /*244f0*/  LDL.LU R98, [R1+0x158] ;  /* 0x0001580001627983 */ /* 0x000ea80000300800 */
[----:B------:R-:W3:Y:S04]  /*24500*/  LDL.LU R129, [R1+0x14c] ;  /* 0x00014c0001817983 */ /* 0x000ee80000300800 */
[----:B------:R-:W3:Y:S04]  /*24510*/  LDL.LU R99, [R1+0x154] ;  /* 0x0001540001637983 */ /* 0x000ee80000300800 */
        /* <DEDUP_REMOVED lines=26> */
[----:B------:R-:W4:Y:S04]  /*246c0*/  LDL.LU R112, [R1+0xe8] ;  /* 0x0000e80001707983 */ /* 0x000f280000300800 */
[----:B------:R-:W4:Y:S04]  /*246d0*/  LDL.LU R115, [R1+0xdc] ;  /* 0x0000dc0001737983 */ /* 0x000f280000300800 */
[----:B------:R-:W4:Y:S04]  /*246e0*/  LDL.LU R113, [R1+0xe0] ;  /* 0x0000e00001717983 */ /* 0x000f280000300800 */
[----:B------:R-:W4:Y:S04]  /*246f0*/  LDL.LU R114, [R1+0xd4] ;  /* 0x0000d40001727983 */ /* 0x000f280000300800 */
[----:B------:R-:W4:Y:S01]  /*24700*/  LDL.LU R3, [R1+0xd8] ;  /* 0x0000d80001037983 */ /* 0x000f220000300800 */
[----:B------:R-:W-:-:S03]  /*24710*/  PRMT R49, R135, 0x5410, R49 ;  /* 0x0000541087317816 */ /* 0x000fc60000000031 */
[----:B------:R-:W4:Y:S01]  /*24720*/  LDL.LU R134, [R1+0xcc] ;  /* 0x0000cc0001867983 */ /* 0x000f220000300800 */
[----:B--2---:R-:W-:Y:S02]  /*24730*/  PRMT R98, R98, 0x5410, R130 ;  /* 0x0000541062627816 */ /* 0x004fe40000000082 */
[----:B---3--:R-:W-:Y:S02]  /*24740*/  PRMT R99, R99, 0x5410, R129 ;  /* 0x0000541063637816 */ /* 0x008fe40000000081 */
[----:B----4-:R-:W-:Y:S02]  /*24750*/  PRMT R100, R100, 0x5410, R128 ;  /* 0x0000541064647816 */ /* 0x010fe40000000080 */
        /* <DEDUP_REMOVED lines=13> */
[----:B------:R-:W2:Y:S01]  /*24830*/  LDL.LU R115, [R1+0xd0] ;  /* 0x0000d00001737983 */ /* 0x000ea20000300800 */
[----:B------:R-:W-:-:S03]  /*24840*/  PRMT R114, R3, 0x5410, R114 ;  /* 0x0000541003727816 */ /* 0x000fc60000000072 */
        /* <DEDUP_REMOVED lines=51> */
[----:B------:R-:W-:-:S04]  /*24b80*/  PRMT R131, R131, 0x5410, R137 ;  /* 0x0000541083837816 */ /* 0x000fc80000000089 */
[----:B------:R0:W-:Y:S01]  /*24b90*/  STTM.x128 tmem[UR21+0x20], R4 ;  /* 0x00002004000079ed */ /* 0x0001e200083c0015 */
[----:B------:R-:W-:Y:S01]  /*24ba0*/  PRMT R132, RZ, 0x7610, R132 ;  /* 0x00007610ff847816 */ /* 0x000fe20000000084 */
[----:B------:R-:W1:Y:S01]  /*24bb0*/  FENCE.VIEW.ASYNC.T ;  /* 0x00000000000073c6 */ /* 0x000e620000000200 */
[----:B------:R-:W-:Y:S02]  /*24bc0*/  PRMT R133, RZ, 0x7610, R133 ;  /* 0x00007610ff857816 */ /* 0x000fe40000000085 */
[----:B------:R-:W-:Y:S02]  /*24bd0*/  PRMT R2, RZ, 0x7610, R2 ;  /* 0x00007610ff027816 */ /* 0x000fe40000000002 */
[----:B------:R-:W-:Y:S02]  /*24be0*/  PRMT R0, RZ, 0x7610, R0 ;  /* 0x00007610ff007816 */ /* 0x000fe40000000000 */
[----:B--2---:R-:W-:Y:S02]  /*24bf0*/  PRMT R134, RZ, 0x7610, R134 ;  /* 0x00007610ff867816 */ /* 0x004fe40000000086 */
[----:B0-----:R-:W-:-:S02]  /*24c00*/  PRMT R61, RZ, 0x7610, R61 ;  /* 0x00007610ff3d7816 */ /* 0x001fc4000000003d */
[----:B------:R-:W-:Y:S02]  /*24c10*/  PRMT R60, RZ, 0x7610, R60 ;  /* 0x00007610ff3c7816 */ /* 0x000fe4000000003c */
[----:B------:R-:W-:Y:S02]  /*24c20*/  PRMT R59, RZ, 0x7610, R59 ;  /* 0x00007610ff3b7816 */ /* 0x000fe4000000003b */
[----:B------:R-:W-:Y:S01]  /*24c30*/  PRMT R58, RZ, 0x7610, R58 ;  /* 0x00007610ff3a7816 */ /* 0x000fe2000000003a */
[----:B------:R-:W-:Y:S01]  /*24c40*/  STL.S16 [R1+0x84], R61 ;  /* 0x0000843d01007387 */ /* 0x000fe20000100600 */
[----:B------:R-:W-:Y:S02]  /*24c50*/  PRMT R57, RZ, 0x7610, R57 ;  /* 0x00007610ff397816 */ /* 0x000fe40000000039 */
[----:B------:R-:W-:Y:S01]  /*24c60*/  PRMT R56, RZ, 0x7610, R56 ;  /* 0x00007610ff387816 */ /* 0x000fe20000000038 */
[----:B------:R0:W-:Y:S01]  /*24c70*/  STL.S16 [R1+0x80], R60 ;  /* 0x0000803c01007387 */ /* 0x0001e20000100600 */
[----:B------:R-:W-:-:S02]  /*24c80*/  PRMT R55, RZ, 0x7610, R55 ;  /* 0x00007610ff377816 */ /* 0x000fc40000000037 */
[----:B------:R-:W-:Y:S01]  /*24c90*/  PRMT R54, RZ, 0x7610, R54 ;  /* 0x00007610ff367816 */ /* 0x000fe20000000036 */
[----:B------:R-:W-:Y:S01]  /*24ca0*/  STL.S16 [R1+0x7c], R59 ;  /* 0x00007c3b01007387 */ /* 0x000fe20000100600 */
[----:B------:R-:W-:-:S03]  /*24cb0*/  PRMT R53, RZ, 0x7610, R53 ;  /* 0x00007610ff357816 */ /* 0x000fc60000000035 */
[----:B------:R2:W-:Y:S01]  /*24cc0*/  STL.S16 [R1+0x78], R58 ;  /* 0x0000783a01007387 */ /* 0x0005e20000100600 */
[----:B------:R-:W-:-:S03]  /*24cd0*/  PRMT R52, RZ, 0x7610, R52 ;  /* 0x00007610ff347816 */ /* 0x000fc60000000034 */
[----:B------:R-:W-:Y:S04]  /*24ce0*/  STL.S16 [R1+0x74], R57 ;  /* 0x0000743901007387 */ /* 0x000fe80000100600 */
[----:B------:R0:W-:Y:S04]  /*24cf0*/  STL.S16 [R1+0x70], R56 ;  /* 0x0000703801007387 */ /* 0x0001e80000100600 */
[----:B------:R-:W-:Y:S04]  /*24d00*/  STL.S16 [R1+0x6c], R55 ;  /* 0x00006c3701007387 */ /* 0x000fe80000100600 */
[----:B------:R0:W-:Y:S04]  /*24d10*/  STL.S16 [R1+0x68], R54 ;  /* 0x0000683601007387 */ /* 0x0001e80000100600 */
[----:B------:R-:W2:Y:S04]  /*24d20*/  LDL.LU R157, [R1+0x368] ;  /* 0x00036800019d7983 */ /* 0x000ea80000300800 */
[----:B------:R0:W-:Y:S04]  /*24d30*/  STL.S16 [R1+0x64], R53 ;  /* 0x0000643501007387 */ /* 0x0001e80000100600 */
[----:B------:R-:W2:Y:S04]  /*24d40*/  LDL.LU R153, [R1+0x36c] ;  /* 0x00036c0001997983 */ /* 0x000ea80000300800 */
[----:B------:R-:W-:Y:S04]  /*24d50*/  STL.S16 [R1+0x60], R52 ;  /* 0x0000603401007387 */ /* 0x000fe80000100600 */
[----:B------:R-:W2:Y:S04]  /*24d60*/  LDL.LU R145, [R1+0x370] ;  /* 0x0003700001917983 */ /* 0x000ea80000300800 */
[----:B------:R-:W2:Y:S04]  /*24d70*/  LDL.LU R143, [R1+0x374] ;  /* 0x00037400018f7983 */ /* 0x000ea80000300800 */
[----:B------:R-:W2:Y:S04]  /*24d80*/  LDL.LU R141, [R1+0x378] ;  /* 0x00037800018d7983 */ /* 0x000ea80000300800 */
[----:B------:R-:W2:Y:S04]  /*24d90*/  LDL.LU R139, [R1+0x37c] ;  /* 0x00037c00018b7983 */ /* 0x000ea80000300800 */
[----:B------:R-:W2:Y:S04]  /*24da0*/  LDL.LU R137, [R1+0x380] ;  /* 0x0003800001897983 */ /* 0x000ea80000300800 */
[----:B------:R-:W2:Y:S04]  /*24db0*/  LDL.LU R151, [R1+0x2cc] ;  /* 0x0002cc0001977983 */ /* 0x000ea80000300800 */
[----:B------:R-:W2:Y:S01]  /*24dc0*/  LDL.LU R155, [R1+0x384] ;  /* 0x00038400019b7983 */ /* 0x000ea20000300800 */
[----:B----4-:R-:W-:-:S02]  /*24dd0*/  PRMT R135, RZ, 0x7610, R135 ;  /* 0x00007610ff877816 */ /* 0x010fc40000000087 */
[----:B------:R-:W-:Y:S01]  /*24de0*/  PRMT R51, RZ, 0x7610, R51 ;  /* 0x00007610ff337816 */ /* 0x000fe20000000033 */
[----:B------:R-:W-:Y:S01]  /*24df0*/  STL.64 [R1+0xce8], R132 ;  /* 0x000ce88401007387 */ /* 0x000fe20000100a00 */
[----:B------:R-:W-:Y:S02]  /*24e00*/  PRMT R50, RZ, 0x7610, R50 ;  /* 0x00007610ff327816 */ /* 0x000fe40000000032 */
[----:B------:R-:W-:Y:S01]  /*24e10*/  PRMT R49, RZ, 0x7610, R49 ;  /* 0x00007610ff317816 */ /* 0x000fe20000000031 */
[----:B---3--:R-:W-:Y:S01]  /*24e20*/  STL.64 [R1+0xcf0], R2 ;  /* 0x000cf00201007387 */ /* 0x008fe20000100a00 */
[----:B------:R-:W-:Y:S02]  /*24e30*/  PRMT R48, RZ, 0x7610, R48 ;  /* 0x00007610ff307816 */ /* 0x000fe40000000030 */
[----:B------:R-:W-:Y:S01]  /*24e40*/  PRMT R47, RZ, 0x7610, R47 ;  /* 0x00007610ff2f7816 */ /* 0x000fe2000000002f */
[----:B------:R-:W-:Y:S01]  /*24e50*/  STL [R1+0xd10], R0 ;  /* 0x000d100001007387 */ /* 0x000fe20000100800 */
[----:B------:R-:W-:-:S02]  /*24e60*/  PRMT R46, RZ, 0x7610, R46 ;  /* 0x00007610ff2e7816 */ /* 0x000fc4000000002e */
[----:B------:R-:W-:Y:S01]  /*24e70*/  PRMT R45, RZ, 0x7610, R45 ;  /* 0x00007610ff2d7816 */ /* 0x000fe2000000002d */
[----:B------:R-:W-:Y:S01]  /*24e80*/  STL.64 [R1+0xcf8], R134 ;  /* 0x000cf88601007387 */ /* 0x000fe20000100a00 */
[----:B------:R-:W-:Y:S02]  /*24e90*/  PRMT R44, RZ, 0x7610, R44 ;  /* 0x00007610ff2c7816 */ /* 0x000fe4000000002c */
[----:B------:R-:W-:Y:S01]  /*24ea0*/  PRMT R43, RZ, 0x7610, R43 ;  /* 0x00007610ff2b7816 */ /* 0x000fe2000000002b */
[----:B------:R-:W-:Y:S01]  /*24eb0*/  STL [R1+0xd20], R51 ;  /* 0x000d203301007387 */ /* 0x000fe20000100800 */
[----:B------:R-:W-:Y:S02]  /*24ec0*/  PRMT R42, RZ, 0x7610, R42 ;  /* 0x00007610ff2a7816 */ /* 0x000fe4000000002a */
[----:B------:R-:W-:Y:S01]  /*24ed0*/  PRMT R41, RZ, 0x7610, R41 ;  /* 0x00007610ff297816 */ /* 0x000fe20000000029 */
[----:B------:R-:W-:Y:S01]  /*24ee0*/  STL [R1+0xd30], R50 ;  /* 0x000d303201007387 */ /* 0x000fe20000100800 */
[----:B------:R-:W-:-:S02]  /*24ef0*/  PRMT R40, RZ, 0x7610, R40 ;  /* 0x00007610ff287816 */ /* 0x000fc40000000028 */
[----:B------:R-:W-:Y:S01]  /*24f00*/  PRMT R39, RZ, 0x7610, R39 ;  /* 0x00007610ff277816 */ /* 0x000fe20000000027 */
[----:B------:R-:W-:Y:S01]  /*24f10*/  STL.64 [R1+0xd08], R48 ;  /* 0x000d083001007387 */ /* 0x000fe20000100a00 */
[----:B------:R-:W-:-:S03]  /*24f20*/  PRMT R38, RZ, 0x7610, R38 ;  /* 0x00007610ff267816 */ /* 0x000fc60000000026 */
[----:B------:R-:W-:Y:S04]  /*24f30*/  STL.64 [R1+0xd00], R46 ;  /* 0x000d002e01007387 */ /* 0x000fe80000100a00 */
[----:B------:R-:W-:Y:S04]  /*24f40*/  STL.64 [R1+0xd18], R44 ;  /* 0x000d182c01007387 */ /* 0x000fe80000100a00 */
[----:B------:R-:W-:Y:S04]  /*24f50*/  STL.64 [R1+0xd28], R42 ;  /* 0x000d282a01007387 */ /* 0x000fe80000100a00 */
[----:B------:R-:W-:Y:S04]  /*24f60*/  STL.64 [R1+0xd38], R40 ;  /* 0x000d382801007387 */ /* 0x000fe80000100a00 */
[----:B------:R3:W-:Y:S04]  /*24f70*/  STL.64 [R1+0xd40], R38 ;  /* 0x000d402601007387 */ /* 0x0007e80000100a00 */
[----:B------:R-:W4:Y:S04]  /*24f80*/  LDL.LU R128, [R1+0x2d0] ;  /* 0x0002d00001807983 */ /* 0x000f280000300800 */
[----:B------:R-:W4:Y:S04]  /*24f90*/  LDL.LU R129, [R1+0x388] ;  /* 0x0003880001817983 */ /* 0x000f280000300800 */
        /* <DEDUP_REMOVED lines=14> */
[----:B--2---:R-:W-:-:S02]  /*25080*/  IMAD.MOV.U32 R131, RZ, RZ, R151 ;  /* 0x000000ffff837224 */ /* 0x004fc400078e0097 */
[----:B------:R-:W-:Y:S02]  /*25090*/  IMAD.MOV.U32 R130, RZ, RZ, R155 ;  /* 0x000000ffff827224 */ /* 0x000fe400078e009b */
[----:B------:R-:W2:Y:S04]  /*250a0*/  LDL.LU R155, [R1+0x3a8] ;  /* 0x0003a800019b7983 */ /* 0x000ea80000300800 */
        /* <DEDUP_REMOVED lines=64> */
[----:B---3--:R-:W3:Y:S01]  /*254b0*/  LDL.LU R38, [R1+0x434] ;  /* 0x0004340001267983 */ /* 0x008ee20000300800 */
[----:B--2---:R-:W-:-:S02]  /*254c0*/  IMAD.MOV.U32 R78, RZ, RZ, R165 ;  /* 0x000000ffff4e7224 */ /* 0x004fc400078e00a5 */
[----:B----4-:R-:W-:Y:S02]  /*254d0*/  IMAD.MOV.U32 R77, RZ, RZ, R163 ;  /* 0x000000ffff4d7224 */ /* 0x010fe400078e00a3 */
[----:B------:R-:W-:Y:S02]  /*254e0*/  IMAD.MOV.U32 R76, RZ, RZ, R161 ;  /* 0x000000ffff4c7224 */ /* 0x000fe400078e00a1 */
[----:B------:R-:W2:Y:S04]  /*254f0*/  LDL.LU R161, [R1+0x438] ;  /* 0x0004380001a17983 */ /* 0x000ea80000300800 */
[----:B------:R-:W4:Y:S04]  /*25500*/  LDL.LU R163, [R1+0x43c] ;  /* 0x00043c0001a37983 */ /* 0x000f280000300800 */
[----:B------:R-:W2:Y:S04]  /*25510*/  LDL.LU R165, [R1+0x440] ;  /* 0x0004400001a57983 */ /* 0x000ea80000300800 */
[----:B------:R-:W2:Y:S04]  /*25520*/  LDL.LU R39, [R1] ;  /* 0x0000000001277983 */ /* 0x000ea80000300800 */
        /* <DEDUP_REMOVED lines=15> */
[----:B------:R-:W3:Y:S04]  /*25620*/  LDL.LU R40, [R1+0x40] ;  /* 0x0000400001287983 */ /* 0x000ee80000300800 */
[----:B------:R-:W3:Y:S04]  /*25630*/  LDL.LU R41, [R1+0x464] ;  /* 0x0004640001297983 */ /* 0x000ee80000300800 */
[----:B------:R-:W4:Y:S04]  /*25640*/  LDL R50, [R1+0x84] ;  /* 0x0000840001327983 */ /* 0x000f280000100800 */
[----:B------:R-:W4:Y:S01]  /*25650*/  LDL R51, [R1+0x80] ;  /* 0x0000800001337983 */ /* 0x000f220000100800 */
[----:B-1----:R-:W-:Y:S01]  /*25660*/  BAR.SYNC.DEFER_BLOCKING 0x0 ;  /* 0x0000000000007b1d */ /* 0x002fe20000010000 */
[----:B--2---:R-:W-:-:S02]  /*25670*/  LOP3.LUT R43, R43, R42, RZ, 0x3c, !PT ;  /* 0x0000002a2b2b7212 */ /* 0x004fc400078e3cff */
[----:B---3--:R-:W-:-:S04]  /*25680*/  LOP3.LUT R41, R41, R40, RZ, 0x3c, !PT ;  /* 0x0000002829297212 */ /* 0x008fc800078e3cff */
[----:B------:R-:W-:Y:S02]  /*25690*/  LOP3.LUT R40, R41, R40, RZ, 0x3c, !PT ;  /* 0x0000002829287212 */ /* 0x000fe400078e3cff */
[----:B------:R-:W-:Y:S02]  /*256a0*/  LOP3.LUT R42, R43, R42, RZ, 0x3c, !PT ;  /* 0x0000002a2b2a7212 */ /* 0x000fe400078e3cff */
[----:B------:R-:W-:Y:S02]  /*256b0*/  LOP3.LUT R41, R41, R40, RZ, 0x3c, !PT ;  /* 0x0000002829297212 */ /* 0x000fe400078e3cff */
[----:B------:R-:W-:-:S03]  /*256c0*/  LOP3.LUT R43, R43, R42, RZ, 0x3c, !PT ;  /* 0x0000002a2b2b7212 */ /* 0x000fc600078e3cff */
[----:B----4-:R-:W2:Y:S04]  /*256d0*/  @!P3 LDG.E.U16 R50, desc[UR24][R40.64] ;  /* 0x000000182832b981 */ /* 0x010ea8000c1e1500 */
[----:B------:R-:W3:Y:S01]  /*256e0*/  @!P2 LDG.E.U16 R51, desc[UR24][R42.64] ;  /* 0x000000182a33a981 */ /* 0x000ee2000c1e1500 */
[----:B------:R-:W-:Y:S02]  /*256f0*/  LOP3.LUT R133, R133, R132, RZ, 0x3c, !PT ;  /* 0x0000008485857212 */ /* 0x000fe400078e3cff */
[----:B------:R-:W-:Y:S01]  /*25700*/  LOP3.LUT R3, R3, R2, RZ, 0x3c, !PT ;  /* 0x0000000203037212 */ /* 0x000fe200078e3cff */
[----:B------:R-:W-:Y:S01]  /*25710*/  IMAD.MOV.U32 R52, RZ, RZ, R53 ;  /* 0x000000ffff347224 */ /* 0x000fe200078e0035 */
[----:B------:R-:W-:Y:S01]  /*25720*/  LOP3.LUT R135, R135, R134, RZ, 0x3c, !PT ;  /* 0x0000008687877212 */ /* 0x000fe200078e3cff */
[----:B------:R-:W-:Y:S01]  /*25730*/  IMAD.MOV.U32 R53, RZ, RZ, R158 ;  /* 0x000000ffff357224 */ /* 0x000fe200078e009e */
[----:B------:R-:W-:Y:S01]  /*25740*/  LOP3.LUT R47, R47, R46, RZ, 0x3c, !PT ;  /* 0x0000002e2f2f7212 */ /* 0x000fe200078e3cff */
[----:B------:R-:W-:Y:S01]  /*25750*/  IMAD.MOV.U32 R158, RZ, RZ, R38 ;  /* 0x000000ffff9e7224 */ /* 0x000fe200078e0026 */
[----:B------:R-:W-:Y:S01]  /*25760*/  LOP3.LUT R132, R133, R132, RZ, 0x3c, !PT ;  /* 0x0000008485847212 */ /* 0x000fe200078e3cff */
[----:B------:R-:W-:Y:S01]  /*25770*/  IMAD.MOV.U32 R38, RZ, RZ, R44 ;  /* 0x000000ffff267224 */ /* 0x000fe200078e002c */
[----:B------:R-:W-:-:S02]  /*25780*/  LOP3.LUT R2, R3, R2, RZ, 0x3c, !PT ;  /* 0x0000000203027212 */ /* 0x000fc400078e3cff */
[----:B------:R-:W-:Y:S02]  /*25790*/  LOP3.LUT R134, R135, R134, RZ, 0x3c, !PT ;  /* 0x0000008687867212 */ /* 0x000fe400078e3cff */
[----:B------:R-:W-:Y:S02]  /*257a0*/  LOP3.LUT R49, R49, R48, RZ, 0x3c, !PT ;  /* 0x0000003031317212 */ /* 0x000fe400078e3cff */
[----:B------:R-:W-:Y:S02]  /*257b0*/  LOP3.LUT R46, R47, R46, RZ, 0x3c, !PT ;  /* 0x0000002e2f2e7212 */ /* 0x000fe400078e3cff */
[----:B------:R-:W-:Y:S02]  /*257c0*/  LOP3.LUT R133, R133, R132, RZ, 0x3c, !PT ;  /* 0x0000008485857212 */ /* 0x000fe400078e3cff */
[----:B------:R-:W-:Y:S01]  /*257d0*/  LOP3.LUT R3, R3, R2, RZ, 0x3c, !PT ;  /* 0x0000000203037212 */ /* 0x000fe200078e3cff */
[----:B------:R0:W-:Y:S01]  /*257e0*/  STL.64 [R1], R38 ;  /* 0x0000002601007387 */ /* 0x0001e20000100a00 */
[----:B------:R-:W-:-:S02]  /*257f0*/  LOP3.LUT R135, R135, R134, RZ, 0x3c, !PT ;  /* 0x0000008687877212 */ /* 0x000fc400078e3cff */
[----:B------:R-:W-:Y:S02]  /*25800*/  LOP3.LUT R48, R49, R48, RZ, 0x3c, !PT ;  /* 0x0000003031307212 */ /* 0x000fe400078e3cff */
[----:B------:R-:W-:Y:S01]  /*25810*/  LOP3.LUT R47, R47, R46, RZ, 0x3c, !PT ;  /* 0x0000002e2f2f7212 */ /* 0x000fe200078e3cff */
[----:B------:R-:W-:Y:S01]  /*25820*/  IMAD.MOV.U32 R44, RZ, RZ, R0 ;  /* 0x000000ffff2c7224 */ /* 0x000fe200078e0000 */
[----:B------:R-:W-:Y:S01]  /*25830*/  LOP3.LUT R49, R49, R48, RZ, 0x3c, !PT ;  /* 0x0000003031317212 */ /* 0x000fe200078e3cff */
[----:B0-----:R-:W4:Y:S04]  /*25840*/  LDL.LU.64 R38, [R1+0xd40] ;  /* 0x000d400001267983 */ /* 0x001f280000300a00 */
[----:B------:R-:W-:Y:S04]  /*25850*/  STL.64 [R1+0x8], R132 ;  /* 0x0000088401007387 */ /* 0x000fe80000100a00 */
[----:B------:R-:W-:Y:S04]  /*25860*/  STL.64 [R1+0x10], R2 ;  /* 0x0000100201007387 */ /* 0x000fe80000100a00 */
[----:B------:R-:W-:Y:S04]  /*25870*/  STL.64 [R1+0x18], R134 ;  /* 0x0000188601007387 */ /* 0x000fe80000100a00 */
[----:B------:R-:W-:Y:S04]  /*25880*/  STL.64 [R1+0x20], R46 ;  /* 0x0000202e01007387 */ /* 0x000fe80000100a00 */
[----:B------:R-:W4:Y:S04]  /*25890*/  LDL R0, [R1+0x7c] ;  /* 0x00007c0001007983 */ /* 0x000f280000100800 */
[----:B------:R-:W-:Y:S04]  /*258a0*/  STL.64 [R1+0x30], R44 ;  /* 0x0000302c01007387 */ /* 0x000fe80000100a00 */
[----:B------:R-:W-:Y:S04]  /*258b0*/  STL.64 [R1+0x28], R48 ;  /* 0x0000283001007387 */ /* 0x000fe80000100a00 */
[----:B------:R-:W-:Y:S04]  /*258c0*/  STL.64 [R1+0x38], R42 ;  /* 0x0000382a01007387 */ /* 0x000fe80000100a00 */
[----:B------:R0:W-:Y:S04]  /*258d0*/  STL.64 [R1+0x40], R40 ;  /* 0x0000402801007387 */ /* 0x0001e80000100a00 */
[----:B0-----:R-:W4:Y:S04]  /*258e0*/  LDL.LU.64 R40, [R1+0xd38] ;  /* 0x000d380001287983 */ /* 0x001f280000300a00 */
[----:B--2---:R0:W-:Y:S04]  /*258f0*/  @!P3 STL [R1+0x84], R50 ;  /* 0x000084320100b387 */ /* 0x0041e80000100800 */
[----:B0-----:R-:W2:Y:S04]  /*25900*/  LDL.LU R50, [R1+0xd30] ;  /* 0x000d300001327983 */ /* 0x001ea80000300800 */
[----:B------:R-:W2:Y:S04]  /*25910*/  LDL.LU.64 R42, [R1+0xd28] ;  /* 0x000d2800012a7983 */ /* 0x000ea80000300a00 */
[----:B---3--:R0:W-:Y:S04]  /*25920*/  @!P2 STL [R1+0x80], R51 ;  /* 0x000080330100a387 */ /* 0x0081e80000100800 */
[----:B0-----:R-:W3:Y:S01]  /*25930*/  LDL.LU R51, [R1+0xd20] ;  /* 0x000d200001337983 */ /* 0x001ee20000300800 */
[----:B------:R-:W-:-:S02]  /*25940*/  LOP3.LUT R59, R59, R58, RZ, 0x3c, !PT ;  /* 0x0000003a3b3b7212 */ /* 0x000fc400078e3cff */
[----:B------:R-:W-:Y:S02]  /*25950*/  LOP3.LUT R61, R61, R60, RZ, 0x3c, !PT ;  /* 0x0000003c3d3d7212 */ /* 0x000fe400078e3cff */
[----:B------:R-:W-:Y:S02]  /*25960*/  LOP3.LUT R58, R59, R58, RZ, 0x3c, !PT ;  /* 0x0000003a3b3a7212 */ /* 0x000fe400078e3cff */
[----:B------:R-:W-:Y:S02]  /*25970*/  LOP3.LUT R60, R61, R60, RZ, 0x3c, !PT ;  /* 0x0000003c3d3c7212 */ /* 0x000fe400078e3cff */
[----:B------:R-:W-:Y:S02]  /*25980*/  LOP3.LUT R59, R59, R58, RZ, 0x3c, !PT ;  /* 0x0000003a3b3b7212 */ /* 0x000fe400078e3cff */
[----:B------:R-:W-:Y:S02]  /*25990*/  LOP3.LUT R61, R61, R60, RZ, 0x3c, !PT ;  /* 0x0000003c3d3d7212 */ /* 0x000fe400078e3cff */
[----:B------:R-:W-:-:S02]  /*259a0*/  LOP3.LUT R87, R87, R86, RZ, 0x3c, !PT ;  /* 0x0000005657577212 */ /* 0x000fc400078e3cff */
[----:B------:R-:W-:Y:S02]  /*259b0*/  LOP3.LUT R89, R89, R88, RZ, 0x3c, !PT ;  /* 0x0000005859597212 */ /* 0x000fe400078e3cff */
[----:B------:R-:W-:Y:S02]  /*259c0*/  PRMT R35, RZ, 0x7610, R35 ;  /* 0x00007610ff237816 */ /* 0x000fe40000000023 */
[----:B------:R-:W-:Y:S01]  /*259d0*/  PRMT R34, RZ, 0x7610, R34 ;  /* 0x00007610ff227816 */ /* 0x000fe20000000022 */
[----:B----4-:R-:W4:Y:S01]  /*259e0*/  @!P3 LDG.E.U16 R0, desc[UR24][R44.64] ;  /* 0x000000182c00b981 */ /* 0x010f22000c1e1500 */
[----:B------:R-:W-:Y:S02]  /*259f0*/  LOP3.LUT R157, R157, R156, RZ, 0x3c, !PT ;  /* 0x0000009c9d9d7212 */ /* 0x000fe400078e3cff */
[----:B------:R-:W-:Y:S02]  /*25a00*/  LOP3.LUT R153, R153, R152, RZ, 0x3c, !PT ;  /* 0x0000009899997212 */ /* 0x000fe400078e3cff */
        /* <DEDUP_REMOVED lines=8> */
[----:B------:R-:W-:Y:S02]  /*25a90*/  LOP3.LUT R123, R123, R122, RZ, 0x3c, !PT ;  /* 0x0000007a7b7b7212 */ /* 0x000fe400078e3cff */
[----:B------:R-:W-:Y:S02]  /*25aa0*/  LOP3.LUT R121, R121, R120, RZ, 0x3c, !PT ;  /* 0x0000007879797212 */ /* 0x000fe400078e3cff */
[----:B------:R-:W-:Y:S02]  /*25ab0*/  LOP3.LUT R119, R119, R118, RZ, 0x3c, !PT ;  /* 0x0000007677777212 */ /* 0x000fe400078e3cff */
[----:B------:R-:W-:Y:S01]  /*25ac0*/  LOP3.LUT R117, R117, R116, RZ, 0x3c, !PT ;  /* 0x0000007475757212 */ /* 0x000fe200078e3cff */
[----:B------:R-:W4:Y:S04]  /*25ad0*/  @!P3 LDG.E.U16 R41, desc[UR24][R78.64] ;  /* 0x000000184e29b981 */ /* 0x000f28000c1e1500 */
[----:B--2---:R-:W2:Y:S01]  /*25ae0*/  @!P2 LDG.E.U16 R50, desc[UR24][R60.64] ;  /* 0x000000183c32a981 */ /* 0x004ea2000c1e1500 */
[----:B------:R-:W-:-:S02]  /*25af0*/  LOP3.LUT R115, R115, R114, RZ, 0x3c, !PT ;  /* 0x0000007273737212 */ /* 0x000fc400078e3cff */
[----:B------:R-:W-:Y:S01]  /*25b00*/  LOP3.LUT R155, R155, R154, RZ, 0x3c, !PT ;  /* 0x0000009a9b9b7212 */ /* 0x000fe200078e3cff */
[----:B------:R-:W2:Y:S04]  /*25b10*/  @!P2 LDG.E.U16 R42, desc[UR24][R76.64] ;  /* 0x000000184c2aa981 */ /* 0x000ea8000c1e1500 */
[----:B---3--:R-:W3:Y:S01]  /*25b20*/  @!P3 LDG.E.U16 R51, desc[UR24][R58.64] ;  /* 0x000000183a33b981 */ /* 0x008ee2000c1e1500 */
[----:B------:R-:W-:Y:S02]  /*25b30*/  LOP3.LUT R86, R87, R86, RZ, 0x3c, !PT ;  /* 0x0000005657567212 */ /* 0x000fe400078e3cff */
[----:B------:R-:W-:Y:S02]  /*25b40*/  LOP3.LUT R88, R89, R88, RZ, 0x3c, !PT ;  /* 0x0000005859587212 */ /* 0x000fe400078e3cff */
[----:B------:R-:W-:-:S02]  /*25b50*/  LOP3.LUT R87, R87, R86, RZ, 0x3c, !PT ;  /* 0x0000005657577212 */ /* 0x000fc400078e3cff */
[----:B------:R-:W-:-:S03]  /*25b60*/  LOP3.LUT R89, R89, R88, RZ, 0x3c, !PT ;  /* 0x0000005859597212 */ /* 0x000fc600078e3cff */
[----:B------:R-:W2:Y:S04]  /*25b70*/  @!P3 LDG.E.U16 R35, desc[UR24][R86.64] ;  /* 0x000000185623b981 */ /* 0x000ea8000c1e1500 */
[----:B------:R-:W2:Y:S04]  /*25b80*/  @!P2 LDG.E.U16 R34, desc[UR24][R88.64] ;  /* 0x000000185822a981 */ /* 0x000ea8000c1e1500 */
[----:B---3--:R-:W-:Y:S04]  /*25b90*/  STL [R1+0xcdc], R51 ;  /* 0x000cdc3301007387 */ /* 0x008fe80000100800 */
[----:B------:R0:W-:Y:S04]  /*25ba0*/  STL [R1+0xcc4], R58 ;  /* 0x000cc43a01007387 */ /* 0x0001e80000100800 */
[----:B0-----:R-:W3:Y:S04]  /*25bb0*/  LDL.LU R58, [R1+0x64] ;  /* 0x00006400013a7983 */ /* 0x001ee80000300800 */
[----:B------:R0:W-:Y:S04]  /*25bc0*/  STL [R1+0xcc0], R59 ;  /* 0x000cc03b01007387 */ /* 0x0001e80000100800 */
[----:B0-----:R-:W3:Y:S04]  /*25bd0*/  LDL.LU R59, [R1+0x60] ;  /* 0x00006000013b7983 */ /* 0x001ee80000300800 */
[----:B--2---:R0:W-:Y:S04]  /*25be0*/  STL [R1+0xce0], R50 ;  /* 0x000ce03201007387 */ /* 0x0041e80000100800 */
[----:B0-----:R-:W3:Y:S04]  /*25bf0*/  LDL.64 R50, [R1] ;  /* 0x0000000001327983 */ /* 0x001ee80000100a00 */
        /* <DEDUP_REMOVED lines=10> */
[----:B------:R-:W2:Y:S04]  /*25ca0*/  LDL.LU.64 R44, [R1+0xd18] ;  /* 0x000d1800012c7983 */ /* 0x000ea80000300a00 */
[----:B----4-:R0:W-:Y:S04]  /*25cb0*/  @!P3 STL [R1+0x7c], R0 ;  /* 0x00007c000100b387 */ /* 0x0101e80000100800 */
[----:B0-----:R-:W4:Y:S04]  /*25cc0*/  LDL.LU R0, [R1+0xd10] ;  /* 0x000d100001007983 */ /* 0x001f280000300800 */
[----:B---3--:R0:W3:Y:S04]  /*25cd0*/  @!P3 LDG.E.U16 R58, desc[UR24][R50.64] ;  /* 0x00000018323ab981 */ /* 0x0080e8000c1e1500 */
[----:B--2---:R-:W2:Y:S04]  /*25ce0*/  @!P3 LDG.E.U16 R60, desc[UR24][R2.64] ;  /* 0x00000018023cb981 */ /* 0x004ea8000c1e1500 */
[----:B------:R-:W2:Y:S04]  /*25cf0*/  @!P2 LDG.E.U16 R61, desc[UR24][R132.64] ;  /* 0x00000018843da981 */ /* 0x000ea8000c1e1500 */
[----:B------:R-:W2:Y:S04]  /*25d00*/  @!P3 LDG.E.U16 R86, desc[UR24][R46.64] ;  /* 0x000000182e56b981 */ /* 0x000ea8000c1e1500 */
[----:B------:R-:W2:Y:S04]  /*25d10*/  @!P2 LDG.E.U16 R87, desc[UR24][R134.64] ;  /* 0x000000188657a981 */ /* 0x000ea8000c1e1500 */
[----:B------:R-:W2:Y:S04]  /*25d20*/  @!P2 LDG.E.U16 R89, desc[UR24][R48.64] ;  /* 0x000000183059a981 */ /* 0x000ea8000c1e1500 */
[----:B------:R1:W2:Y:S04]  /*25d30*/  LDL.LU.64 R48, [R1+0xd08] ;  /* 0x000d080001307983 */ /* 0x0002a80000300a00 */
[----:B------:R1:W2:Y:S04]  /*25d40*/  LDL.LU.64 R46, [R1+0xd00] ;  /* 0x000d0000012e7983 */ /* 0x0002a80000300a00 */
[----:B------:R1:W2:Y:S04]  /*25d50*/  LDL.LU.64 R134, [R1+0xcf8] ;  /* 0x000cf80001867983 */ /* 0x0002a80000300a00 */
[----:B------:R-:W2:Y:S04]  /*25d60*/  LDL.LU.64 R2, [R1+0xcf0] ;  /* 0x000cf00001027983 */ /* 0x000ea80000300a00 */
[----:B------:R1:W2:Y:S04]  /*25d70*/  LDL.LU.64 R132, [R1+0xce8] ;  /* 0x000ce80001847983 */ /* 0x0002a80000300a00 */
[----:B------:R-:W2:Y:S04]  /*25d80*/  LDL.LU R50, [R1+0x84] ;  /* 0x0000840001327983 */ /* 0x000ea80000300800 */
[----:B------:R-:W3:Y:S01]  /*25d90*/  LDL.LU R51, [R1+0x80] ;  /* 0x0000800001337983 */ /* 0x000ee20000300800 */
        /* <DEDUP_REMOVED lines=103> */
[----:B------:R-:W-:Y:S01]  /*26410*/  PRMT R29, RZ, 0x7610, R29 ;  /* 0x00007610ff1d7816 */ /* 0x000fe2000000001d */
[----:B------:R-:W3:Y:S01]  /*26420*/  @!P3 LDG.E.U16 R26, desc[UR24][R130.64] ;  /* 0x00000018821ab981 */ /* 0x000ee2000c1e1500 */
[----:B------:R-:W-:Y:S02]  /*26430*/  PRMT R30, RZ, 0x7610, R30 ;  /* 0x00007610ff1e7816 */ /* 0x000fe4000000001e */
[----:B------:R-:W-:Y:S02]  /*26440*/  PRMT R31, RZ, 0x7610, R31 ;  /* 0x00007610ff1f7816 */ /* 0x000fe4000000001f */
[----:B------:R-:W-:Y:S02]  /*26450*/  PRMT R32, RZ, 0x7610, R32 ;  /* 0x00007610ff207816 */ /* 0x000fe40000000020 */
[----:B------:R-:W-:Y:S02]  /*26460*/  PRMT R33, RZ, 0x7610, R33 ;  /* 0x00007610ff217816 */ /* 0x000fe40000000021 */
[----:B------:R-:W-:-:S02]  /*26470*/  LOP3.LUT R157, R157, R156, RZ, 0x3c, !PT ;  /* 0x0000009c9d9d7212 */ /* 0x000fc400078e3cff */
[----:B------:R-:W-:Y:S02]  /*26480*/  LOP3.LUT R153, R153, R152, RZ, 0x3c, !PT ;  /* 0x0000009899997212 */ /* 0x000fe400078e3cff */
[----:B------:R-:W-:Y:S01]  /*26490*/  LOP3.LUT R145, R145, R144, RZ, 0x3c, !PT ;  /* 0x0000009091917212 */ /* 0x000fe200078e3cff */
[----:B------:R-:W3:Y:S01]  /*264a0*/  @!P2 LDG.E.U16 R33, desc[UR24][R156.64] ;  /* 0x000000189c21a981 */ /* 0x000ee2000c1e1500 */
[----:B------:R-:W-:Y:S02]  /*264b0*/  LOP3.LUT R143, R143, R142, RZ, 0x3c, !PT ;  /* 0x0000008e8f8f7212 */ /* 0x000fe400078e3cff */
[----:B------:R-:W-:Y:S01]  /*264c0*/  LOP3.LUT R141, R141, R140, RZ, 0x3c, !PT ;  /* 0x0000008c8d8d7212 */ /* 0x000fe200078e3cff */
[----:B------:R-:W3:Y:S01]  /*264d0*/  @!P2 LDG.E.U16 R31, desc[UR24][R144.64] ;  /* 0x00000018901fa981 */ /* 0x000ee2000c1e1500 */
[----:B------:R-:W-:Y:S02]  /*264e0*/  LOP3.LUT R139, R139, R138, RZ, 0x3c, !PT ;  /* 0x0000008a8b8b7212 */ /* 0x000fe400078e3cff */
[----:B------:R-:W-:Y:S01]  /*264f0*/  LOP3.LUT R137, R137, R136, RZ, 0x3c, !PT ;  /* 0x0000008889897212 */ /* 0x000fe200078e3cff */
[----:B------:R-:W3:Y:S01]  /*26500*/  @!P2 LDG.E.U16 R29, desc[UR24][R140.64] ;  /* 0x000000188c1da981 */ /* 0x000ee2000c1e1500 */
[----:B------:R-:W-:-:S02]  /*26510*/  LOP3.LUT R129, R129, R128, RZ, 0x3c, !PT ;  /* 0x0000008081817212 */ /* 0x000fc400078e3cff */
        /* <DEDUP_REMOVED lines=49> */
[----:B--2---:R-:W2:Y:S01]  /*26830*/  @!P3 LDG.E.U16 R47, desc[UR24][R66.64] ;  /* 0x00000018422fb981 */ /* 0x004ea2000c1e1500 */
[----:B------:R-:W-:Y:S02]  /*26840*/  LOP3.LUT R57, R57, R56, RZ, 0x3c, !PT ;  /* 0x0000003839397212 */ /* 0x000fe400078e3cff */
[----:B------:R-:W-:Y:S01]  /*26850*/  LOP3.LUT R55, R55, R54, RZ, 0x3c, !PT ;  /* 0x0000003637377212 */ /* 0x000fe200078e3cff */
[----:B------:R-:W2:Y:S01]  /*26860*/  @!P3 LDG.E.U16 R49, desc[UR24][R62.64] ;  /* 0x000000183e31b981 */ /* 0x000ea2000c1e1500 */
[----:B------:R-:W-:-:S02]  /*26870*/  LOP3.LUT R161, R161, R160, RZ, 0x3c, !PT ;  /* 0x000000a0a1a17212 */ /* 0x000fc400078e3cff */
[----:B------:R-:W-:Y:S01]  /*26880*/  LOP3.LUT R163, R163, R162, RZ, 0x3c, !PT ;  /* 0x000000a2a3a37212 */ /* 0x000fe200078e3cff */
[----:B------:R-:W2:Y:S01]  /*26890*/  @!P2 LDG.E.U16 R48, desc[UR24][R64.64] ;  /* 0x000000184030a981 */ /* 0x000ea2000c1e1500 */
[----:B------:R-:W-:-:S03]  /*268a0*/  LOP3.LUT R165, R165, R164, RZ, 0x3c, !PT ;  /* 0x000000a4a5a57212 */ /* 0x000fc600078e3cff */
[----:B------:R-:W2:Y:S04]  /*268b0*/  @!P2 LDG.E.U16 R46, desc[UR24][R68.64] ;  /* 0x00000018442ea981 */ /* 0x000ea8000c1e1500 */
        /* <DEDUP_REMOVED lines=18> */
[----:B----4-:R-:W4:Y:S04]  /*269e0*/  @!P3 LDG.E.U16 R0, desc[UR24][R54.64] ;  /* 0x000000183600b981 */ /* 0x010f28000c1e1500 */
[----:B------:R-:W2:Y:S04]  /*269f0*/  @!P2 LDG.E.U16 R135, desc[UR24][R56.64] ;  /* 0x000000183887a981 */ /* 0x000ea8000c1e1500 */
[----:B------:R-:W2:Y:S04]  /*26a00*/  @!P3 LDG.E.U16 R37, desc[UR24][R146.64] ;  /* 0x000000189225b981 */ /* 0x000ea8000c1e1500 */
[----:B------:R-:W2:Y:S04]  /*26a10*/  @!P2 LDG.E.U16 R36, desc[UR24][R148.64] ;  /* 0x000000189424a981 */ /* 0x000ea8000c1e1500 */
[----:B------:R-:W2:Y:S04]  /*26a20*/  @!P3 LDG.E.U16 R16, desc[UR24][R150.64] ;  /* 0x000000189610b981 */ /* 0x000ea8000c1e1500 */
[----:B------:R-:W2:Y:S04]  /*26a30*/  @!P2 LDG.E.U16 R17, desc[UR24][R154.64] ;  /* 0x000000189a11a981 */ /* 0x000ea8000c1e1500 */
[----:B------:R-:W2:Y:S01]  /*26a40*/  @!P3 LDG.E.U16 R32, desc[UR24][R152.64] ;  /* 0x000000189820b981 */ /* 0x000ea2000c1e1500 */
[----:B------:R-:W-:Y:S06]  /*26a50*/  BAR.SYNC.DEFER_BLOCKING 0x0 ;  /* 0x0000000000007b1d */ /* 0x000fec0000010000 */
[----:B------:R0:W-:Y:S04]  /*26a60*/  STS.U16 [R3+UR19+0x4000], R50 ;  /* 0x0040003203007988 */ /* 0x0001e80008000413 */
[----:B---3--:R3:W-:Y:S04]  /*26a70*/  STS.U16 [R3+UR19+0x6000], R51 ;  /* 0x0060003303007988 */ /* 0x0087e80008000413 */
[----:B0-----:R-:W2:Y:S04]  /*26a80*/  LDL.LU R50, [R1+0xce0] ;  /* 0x000ce00001327983 */ /* 0x001ea80000300800 */
[----:B---3--:R-:W3:Y:S04]  /*26a90*/  LDL.LU R51, [R1+0xcdc] ;  /* 0x000cdc0001337983 */ /* 0x008ee80000300800 */
[----:B---3--:R0:W-:Y:S04]  /*26aa0*/  STS.U16 [R3+UR19+0x4400], R51 ;  /* 0x0044003303007988 */ /* 0x0081e80008000413 */
[----:B0-----:R-:W3:Y:S04]  /*26ab0*/  LDL.LU R51, [R1+0x7c] ;  /* 0x00007c0001337983 */ /* 0x001ee80000300800 */
[----:B--2---:R0:W-:Y:S04]  /*26ac0*/  STS.U16 [R3+UR19+0x6400], R50 ;  /* 0x0064003203007988 */ /* 0x0041e80008000413 */
[----:B------:R-:W-:Y:S01]  /*26ad0*/  STS.U16 [R3+UR19+0x4800], R35 ;  /* 0x0048002303007988 */ /* 0x000fe20008000413 */
[----:B0-----:R-:W-:-:S03]  /*26ae0*/  LOP3.LUT R50, R3, 0x10, RZ, 0x3c, !PT ;  /* 0x0000001003327812 */ /* 0x001fc600078e3cff */
[----:B------:R-:W-:Y:S04]  /*26af0*/  STS.U16 [R3+UR19+0x6800], R34 ;  /* 0x0068002203007988 */ /* 0x000fe80008000413 */
[----:B------:R-:W-:Y:S04]  /*26b00*/  STS.U16 [R3+UR19+0x4c00], R18 ;  /* 0x004c001203007988 */ /* 0x000fe80008000413 */
[----:B------:R0:W-:Y:S02]  /*26b10*/  STS.U16 [R3+UR19+0x6c00], R19 ;  /* 0x006c001303007988 */ /* 0x0001e40008000413 */
[----:B0-----:R-:W-:-:S02]  /*26b20*/  LOP3.LUT R19, R3, 0x30, RZ, 0x3c, !PT ;  /* 0x0000003003137812 */ /* 0x001fc400078e3cff */
[C---:B------:R-:W-:Y:S01]  /*26b30*/  LOP3.LUT R18, R3.reuse, 0x40, RZ, 0x3c, !PT ;  /* 0x0000004003127812 */ /* 0x040fe200078e3cff */
[----:B---3--:R0:W-:Y:S04]  /*26b40*/  STS.U16 [R50+UR19+0x4080], R51 ;  /* 0x0040803332007988 */ /* 0x0081e80008000413 */
[----:B------:R-:W-:Y:S04]  /*26b50*/  STS.U16 [R50+UR19+0x6080], R89 ;  /* 0x0060805932007988 */ /* 0x000fe80008000413 */
[----:B------:R-:W-:Y:S01]  /*26b60*/  STS.U16 [R50+UR19+0x4480], R49 ;  /* 0x0044803132007988 */ /* 0x000fe20008000413 */
[----:B0-----:R-:W-:-:S03]  /*26b70*/  LOP3.LUT R51, R3, 0x20, RZ, 0x3c, !PT ;  /* 0x0000002003337812 */ /* 0x001fc600078e3cff */
[----:B------:R-:W-:Y:S04]  /*26b80*/  STS.U16 [R50+UR19+0x6480], R48 ;  /* 0x0064803032007988 */ /* 0x000fe80008000413 */
[----:B------:R0:W-:Y:S04]  /*26b90*/  STS.U16 [R50+UR19+0x4880], R4 ;  /* 0x0048800432007988 */ /* 0x0001e80008000413 */
[----:B------:R2:W-:Y:S04]  /*26ba0*/  STS.U16 [R50+UR19+0x6880], R5 ;  /* 0x0068800532007988 */ /* 0x0005e80008000413 */
[----:B------:R-:W-:Y:S04]  /*26bb0*/  STS.U16 [R50+UR19+0x4c80], R20 ;  /* 0x004c801432007988 */ /* 0x000fe80008000413 */
[----:B------:R-:W-:Y:S04]  /*26bc0*/  STS.U16 [R50+UR19+0x6c80], R21 ;  /* 0x006c801532007988 */ /* 0x000fe80008000413 */
[----:B------:R3:W-:Y:S04]  /*26bd0*/  STS.U16 [R51+UR19+0x4100], R86 ;  /* 0x0041005633007988 */ /* 0x0007e80008000413 */
[----:B------:R0:W-:Y:S04]  /*26be0*/  STS.U16 [R51+UR19+0x6100], R87 ;  /* 0x0061005733007988 */ /* 0x0001e80008000413 */
[----:B------:R-:W-:Y:S04]  /*26bf0*/  STS.U16 [R51+UR19+0x4500], R47 ;  /* 0x0045002f33007988 */ /* 0x000fe80008000413 */
        /* <DEDUP_REMOVED lines=22> */
[----:B--2---:R-:W-:-:S03]  /*26d60*/  LOP3.LUT R5, R3, 0x60, RZ, 0x3c, !PT ;  /* 0x0000006003057812 */ /* 0x004fc600078e3cff */
[----:B------:R-:W-:Y:S04]  /*26d70*/  STS.U16 [R4+UR19+0x4280], R132 ;  /* 0x0042808404007988 */ /* 0x000fe80008000413 */
[----:B------:R-:W-:Y:S04]  /*26d80*/  STS.U16 [R4+UR19+0x6280], R133 ;  /* 0x0062808504007988 */ /* 0x000fe80008000413 */
[----:B------:R-:W-:Y:S04]  /*26d90*/  STS.U16 [R4+UR19+0x4680], R41 ;  /* 0x0046802904007988 */ /* 0x000fe80008000413 */
[----:B------:R-:W-:Y:S04]  /*26da0*/  STS.U16 [R4+UR19+0x6680], R40 ;  /* 0x0066802804007988 */ /* 0x000fe80008000413 */
[----:B------:R-:W-:Y:S04]  /*26db0*/  STS.U16 [R4+UR19+0x4a80], R12 ;  /* 0x004a800c04007988 */ /* 0x000fe80008000413 */
[----:B------:R-:W-:Y:S04]  /*26dc0*/  STS.U16 [R4+UR19+0x6a80], R13 ;  /* 0x006a800d04007988 */ /* 0x000fe80008000413 */
[----:B------:R1:W5:Y:S04]  /*26dd0*/  LDL.LU R89, [R1+0xcd8] ;  /* 0x000cd80001597983 */ /* 0x0003680000300800 */
[----:B------:R-:W-:Y:S04]  /*26de0*/  STS.U16 [R4+UR19+0x4e80], R28 ;  /* 0x004e801c04007988 */ /* 0x000fe80008000413 */
[----:B---3--:R1:W5:Y:S04]  /*26df0*/  LDL.LU R86, [R1+0xcd4] ;  /* 0x000cd40001567983 */ /* 0x0083680000300800 */
[----:B------:R0:W-:Y:S04]  /*26e00*/  STS.U16 [R4+UR19+0x6e80], R29 ;  /* 0x006e801d04007988 */ /* 0x0001e80008000413 */
[----:B------:R1:W5:Y:S04]  /*26e10*/  LDL.LU R87, [R1+0xcd0] ;  /* 0x000cd00001577983 */ /* 0x0003680000300800 */
[----:B------:R2:W-:Y:S01]  /*26e20*/  STS.U16 [R5+UR19+0x4300], R134 ;  /* 0x0043008605007988 */ /* 0x0005e20008000413 */
[----:B0-----:R-:W-:-:S03]  /*26e30*/  LOP3.LUT R4, R3, 0x70, RZ, 0x3c, !PT ;  /* 0x0000007003047812 */ /* 0x001fc600078e3cff */
[----:B------:R1:W5:Y:S04]  /*26e40*/  LDL.LU R60, [R1+0xccc] ;  /* 0x000ccc00013c7983 */ /* 0x0003680000300800 */
[----:B------:R0:W-:Y:S04]  /*26e50*/  STS.U16 [R5+UR19+0x6300], R2 ;  /* 0x0063000205007988 */ /* 0x0001e80008000413 */
[----:B------:R1:W5:Y:S04]  /*26e60*/  LDL.LU R61, [R1+0xcc8] ;  /* 0x000cc800013d7983 */ /* 0x0003680000300800 */
[----:B------:R-:W-:Y:S04]  /*26e70*/  STS.U16 [R5+UR19+0x4700], R39 ;  /* 0x0047002705007988 */ /* 0x000fe80008000413 */
        /* <DEDUP_REMOVED lines=8> */
[----:B--2---:R1:W5:Y:S04]  /*26f00*/  LDL.LU R134, [R1+0xcb4] ;  /* 0x000cb40001867983 */ /* 0x0043680000300800 */
[----:B------:R-:W-:Y:S04]  /*26f10*/  STS.U16 [R5+UR19+0x6f00], R31 ;  /* 0x006f001f05007988 */ /* 0x000fe80008000413 */
[----:B0-----:R1:W5:Y:S04]  /*26f20*/  LDL.LU R2, [R1+0xcb0] ;  /* 0x000cb00001027983 */ /* 0x0013680000300800 */
[----:B----4-:R0:W-:Y:S04]  /*26f30*/  STS.U16 [R4+UR19+0x4380], R0 ;  /* 0x0043800004007988 */ /* 0x0101e80008000413 */
[----:B0-----:R1:W5:Y:S04]  /*26f40*/  LDL.LU R0, [R1+0xcac] ;  /* 0x000cac0001007983 */ /* 0x0013680000300800 */
[----:B------:R0:W-:Y:S04]  /*26f50*/  STS.U16 [R4+UR19+0x6380], R135 ;  /* 0x0063808704007988 */ /* 0x0001e80008000413 */
[----:B------:R1:W-:Y:S04]  /*26f60*/  STS.U16 [R4+UR19+0x4780], R37 ;  /* 0x0047802504007988 */ /* 0x0003e80008000413 */
[----:B------:R1:W-:Y:S01]  /*26f70*/  STS.U16 [R4+UR19+0x6780], R36 ;  /* 0x0067802404007988 */ /* 0x0003e20008000413 */
[----:B0-----:R-:W0:Y:S03]  /*26f80*/  LDC R135, c[0x0][0x3a8] ;  /* 0x0000ea00ff877b82 */ /* 0x001e260000000800 */
[----:B------:R1:W-:Y:S04]  /*26f90*/  STS.U16 [R4+UR19+0x4b80], R16 ;  /* 0x004b801004007988 */ /* 0x0003e80008000413 */
[----:B------:R1:W-:Y:S04]  /*26fa0*/  STS.U16 [R4+UR19+0x6b80], R17 ;  /* 0x006b801104007988 */ /* 0x0003e80008000413 */
[----:B------:R1:W-:Y:S04]  /*26fb0*/  STS.U16 [R4+UR19+0x4f80], R32 ;  /* 0x004f802004007988 */ /* 0x0003e80008000413 */
[----:B------:R1:W-:Y:S01]  /*26fc0*/  STS.U16 [R4+UR19+0x6f80], R33 ;  /* 0x006f802104007988 */ /* 0x0003e20008000413 */
[----:B------:R2:W-:Y:S06]  /*26fd0*/  MEMBAR.ALL.CTA ;  /* 0x0000000000007992 */ /* 0x0005ec0000008000 */
[----:B--2---:R-:W2:Y:S01]  /*26fe0*/  FENCE.VIEW.ASYNC.S ;  /* 0x00000000000073c6 */ /* 0x004ea20000000000 */
[----:B------:R-:W-:-:S04]  /*26ff0*/  ULEA UR6, UR60, UR19, 0x3 ;  /* 0x000000133c067291 */ /* 0x000fc8000f8e18ff */
[----:B------:R-:W-:Y:S01]  /*27000*/  UIADD3 UR6, UPT, UPT, UR6, 0x8000, URZ ;  /* 0x0000800006067890 */ /* 0x000fe2000fffe0ff */
[----:B0-----:R-:W-:-:S04]  /*27010*/  IMAD.SHL.U32 R135, R135, 0x100, RZ ;  /* 0x0000010087877824 */ /* 0x001fc800078e00ff */
[----:B------:R-:W-:Y:S01]  /*27020*/  IMAD.SHL.U32 R135, R135, 0x2, RZ ;  /* 0x0000000287877824 */ /* 0x000fe200078e00ff */
[----:B--2---:R-:W-:Y:S06]  /*27030*/  BAR.SYNC.DEFER_BLOCKING 0x0 ;  /* 0x0000000000007b1d */ /* 0x004fec0000010000 */
[----:B-1----:R-:W-:Y:S05]  /*27040*/  @P0 BRA `(.L_x_10) ;  /* 0x0000000000c00947 */ /* 0x002fea0003800000 */
[----:B------:R-:W-:Y:S01]  /*27050*/  UIADD3 UR7, UPT, UPT, UR20, 0x28, URZ ;  /* 0x0000002814077890 */ /* 0x000fe2000fffe0ff */
[----:B------:R-:W-:Y:S01]  /*27060*/  UMOV UR56, 0x0 ;  /* 0x0000000000387882 */ /* 0x000fe20000000000 */
[----:B------:R-:W-:Y:S01]  /*27070*/  UMOV UR57, 0x8080010 ;  /* 0x0808001000397882 */ /* 0x000fe20000000000 */
[----:B------:R-:W-:Y:S01]  /*27080*/  UMOV UR58, UR22 ;  /* 0x00000016003a7c82 */ /* 0x000fe20008000000 */
[----:B------:R-:W-:Y:S01]  /*27090*/  UMOV UR59, 0x40004040 ;  /* 0x40004040003b7882 */ /* 0x000fe20000000000 */
[----:B------:R-:W-:Y:S01]  /*270a0*/  UMOV UR62, 0x0 ;  /* 0x00000000003e7882 */ /* 0x000fe20000000000 */
[----:B------:R-:W-:Y:S01]  /*270b0*/  UMOV UR63, 0x8080010 ;  /* 0x08080010003f7882 */ /* 0x000fe20000000000 */
[----:B------:R0:W-:Y:S02]  /*270c0*/  UTCHMMA tmem[UR23], gdesc[UR58], tmem[UR20], tmem[UR56], idesc[UR57], UPT ;  /* 0x00ff383a170079ea */ /* 0x0001e4000b800014 */
[----:B------:R1:W-:Y:S01]  /*270d0*/  UTCHMMA tmem[UR7], gdesc[UR26], tmem[UR20], tmem[UR62], idesc[UR63], UPT ;  /* 0x00ff3e1a070079ea */ /* 0x0003e2000b800014 */
[----:B------:R-:W-:Y:S01]  /*270e0*/  UMOV UR64, 0x0 ;  /* 0x0000000000407882 */ /* 0x000fe20000000000 */
[----:B------:R-:W-:Y:S01]  /*270f0*/  UMOV UR65, 0x8080010 ;  /* 0x0808001000417882 */ /* 0x000fe20000000000 */
[----:B------:R-:W-:Y:S01]  /*27100*/  UMOV UR66, 0x0 ;  /* 0x0000000000427882 */ /* 0x000fe20000000000 */
[----:B------:R-:W-:Y:S01]  /*27110*/  UMOV UR67, 0x8080010 ;  /* 0x0808001000437882 */ /* 0x000fe20000000000 */
[----:B0-----:R-:W-:Y:S01]  /*27120*/  UMOV UR58, 0x0 ;  /* 0x00000000003a7882 */ /* 0x001fe20000000000 */
[----:B-1----:R-:W-:Y:S01]  /*27130*/  UIADD3 UR7, UPT, UPT, UR20, 0x30, URZ ;  /* 0x0000003014077890 */ /* 0x002fe2000fffe0ff */
[----:B------:R-:W-:-:S08]  /*27140*/  UMOV UR59, 0x8080010 ;  /* 0x08080010003b7882 */ /* 0x000fd00000000000 */
[----:B------:R0:W-:Y:S02]  /*27150*/  UTCHMMA tmem[UR7], gdesc[UR28], tmem[UR20], tmem[UR64], idesc[UR65], UPT ;  /* 0x00ff401c070079ea */ /* 0x0001e4000b800014 */
[----:B0-----:R-:W-:Y:S02]  /*27160*/  UIADD3 UR64, UPT, UPT, UR20, 0x38, URZ ;  /* 0x0000003814407890 */ /* 0x001fe4000fffe0ff */
[----:B------:R-:W-:-:S07]  /*27170*/  UIADD3 UR7, UPT, UPT, UR20, 0x50, URZ ;  /* 0x0000005014077890 */ /* 0x000fce000fffe0ff */
[----:B------:R0:W-:Y:S02]  /*27180*/  UTCHMMA tmem[UR64], gdesc[UR30], tmem[UR20], tmem[UR66], idesc[UR67], UPT ;  /* 0x00ff421e400079ea */ /* 0x0001e4000b800014 */
[----:B0-----:R-:W-:Y:S02]  /*27190*/  UIADD3 UR66, UPT, UPT, UR20, 0x40, URZ ;  /* 0x0000004014427890 */ /* 0x001fe4000fffe0ff */
[----:B------:R-:W-:Y:S01]  /*271a0*/  UIADD3 UR67, UPT, UPT, UR20, 0x48, URZ ;  /* 0x0000004814437890 */ /* 0x000fe2000fffe0ff */
[----:B------:R-:W-:-:S06]  /*271b0*/  UMOV UR64, 0x0 ;  /* 0x0000000000407882 */ /* 0x000fcc0000000000 */
[----:B------:R0:W-:Y:S02]  /*271c0*/  UTCHMMA tmem[UR66], gdesc[UR32], tmem[UR20], tmem[UR56], idesc[UR57], UPT ;  /* 0x00ff3820420079ea */ /* 0x0001e4000b800014 */
[----:B------:R1:W-:Y:S01]  /*271d0*/  UTCHMMA tmem[UR67], gdesc[UR34], tmem[UR20], tmem[UR58], idesc[UR59], UPT ;  /* 0x00ff3a22430079ea */ /* 0x0003e2000b800014 */
[----:B------:R2:W-:Y:S01]  /*271e0*/  UTCHMMA tmem[UR7], gdesc[UR36], tmem[UR20], tmem[UR62], idesc[UR63], UPT ;  /* 0x00ff3e24070079ea */ /* 0x0005e2000b800014 */
[----:B0-----:R-:W-:Y:S02]  /*271f0*/  UIADD3 UR66, UPT, UPT, UR20, 0x60, URZ ;  /* 0x0000006014427890 */ /* 0x001fe4000fffe0ff */
[----:B-1----:R-:W-:Y:S02]  /*27200*/  UIADD3 UR67, UPT, UPT, UR20, 0x70, URZ ;  /* 0x0000007014437890 */ /* 0x002fe4000fffe0ff */
[----:B--2---:R-:W-:-:S09]  /*27210*/  UIADD3 UR7, UPT, UPT, UR20, 0x58, URZ ;  /* 0x0000005814077890 */ /* 0x004fd2000fffe0ff */
[----:B------:R0:W-:Y:S01]  /*27220*/  UTCHMMA tmem[UR7], gdesc[UR38], tmem[UR20], tmem[UR64], idesc[UR65], UPT ;  /* 0x00ff4026070079ea */ /* 0x0001e2000b800014 */
[----:B------:R1:W-:Y:S01]  /*27230*/  UTCHMMA tmem[UR66], gdesc[UR40], tmem[UR20], tmem[UR56], idesc[UR57], UPT ;  /* 0x00ff3828420079ea */ /* 0x0003e2000b800014 */
[----:B0-----:R-:W-:Y:S02]  /*27240*/  UIADD3 UR7, UPT, UPT, UR20, 0x78, URZ ;  /* 0x0000007814077890 */ /* 0x001fe4000fffe0ff */
[----:B-1----:R-:W-:-:S09]  /*27250*/  UIADD3 UR66, UPT, UPT, UR20, 0x68, URZ ;  /* 0x0000006814427890 */ /* 0x002fd2000fffe0ff */
[----:B------:R0:W-:Y:S01]  /*27260*/  UTCHMMA tmem[UR66], gdesc[UR42], tmem[UR20], tmem[UR58], idesc[UR59], UPT ;  /* 0x00ff3a2a420079ea */ /* 0x0001e2000b800014 */
[----:B------:R-:W-:Y:S01]  /*27270*/  UTCHMMA tmem[UR67], gdesc[UR44], tmem[UR20], tmem[UR62], idesc[UR63], UPT ;  /* 0x00ff3e2c430079ea */ /* 0x000fe2000b800014 */
[----:B------:R1:W-:Y:S01]  /*27280*/  UTCHMMA tmem[UR7], gdesc[UR46], tmem[UR20], tmem[UR64], idesc[UR65], UPT ;  /* 0x00ff402e070079ea */ /* 0x0003e2000b800014 */
[----:B0-----:R-:W-:Y:S02]  /*27290*/  UIADD3 UR66, UPT, UPT, UR20, 0x90, URZ ;  /* 0x0000009014427890 */ /* 0x001fe4000fffe0ff */
[----:B-1----:R-:W-:Y:S02]  /*272a0*/  UIADD3 UR7, UPT, UPT, UR20, 0x80, URZ ;  /* 0x0000008014077890 */ /* 0x002fe4000fffe0ff */
[----:B------:R-:W-:-:S07]  /*272b0*/  UIADD3 UR67, UPT, UPT, UR20, 0x98, URZ ;  /* 0x0000009814437890 */ /* 0x000fce000fffe0ff */
[----:B------:R0:W-:Y:S02]  /*272c0*/  UTCHMMA tmem[UR7], gdesc[UR48], tmem[UR20], tmem[UR56], idesc[UR57], UPT ;  /* 0x00ff3830070079ea */ /* 0x0001e4000b800014 */
[----:B0-----:R-:W-:Y:S01]  /*272d0*/  UIADD3 UR56, UPT, UPT, UR20, 0x88, URZ ;  /* 0x0000008814387890 */ /* 0x001fe2000fffe0ff */
[----:B------:R-:W-:Y:S02]  /*272e0*/  UMOV UR7, URZ ;  /* 0x000000ff00077c82 */ /* 0x000fe40008000000 */
[----:B------:R-:W-:-:S06]  /*272f0*/  UMOV UR7, UR6 ;  /* 0x0000000600077c82 */ /* 0x000fcc0008000000 */
[----:B------:R0:W-:Y:S01]  /*27300*/  UTCHMMA tmem[UR56], gdesc[UR50], tmem[UR20], tmem[UR58], idesc[UR59], UPT ;  /* 0x00ff3a32380079ea */ /* 0x0001e2000b800014 */
[----:B------:R0:W-:Y:S01]  /*27310*/  UTCHMMA tmem[UR66], gdesc[UR52], tmem[UR20], tmem[UR62], idesc[UR63], UPT ;  /* 0x00ff3e34420079ea */ /* 0x0001e2000b800014 */
[----:B------:R0:W-:Y:S01]  /*27320*/  UTCHMMA tmem[UR67], gdesc[UR54], tmem[UR20], tmem[UR64], idesc[UR65], UPT ;  /* 0x00ff4036430079ea */ /* 0x0001e2000b800014 */
[----:B------:R0:W-:Y:S01]  /*27330*/  UTCBAR [UR7], URZ ;  /* 0x000000ff070073e9 */ /* 0x0001e200080000ff */
[----:B------:R-:W-:Y:S01]  /*27340*/  NOP ;  /* 0x0000000000007918 */ /* 0x000fe20000000000 */
.L_x_10:
[----:B------:R-:W2:Y:S04]  /*27350*/  LDL R5, [R1+0xc60] ;  /* 0x000c600001057983 */ /* 0x000ea80000100800 */
[----:B------:R-:W2:Y:S01]  /*27360*/  LDL R4, [R1+0x88] ;  /* 0x0000880001047983 */ /* 0x000ea20000100800 */
[----:B------:R-:W-:-:S04]  /*27370*/  UIADD3 UR60, UPT, UPT, UR60, 0x1, URZ ;  /* 0x000000013c3c7890 */ /* 0x000fc8000fffe0ff */
[----:B------:R-:W-:-:S04]  /*27380*/  UISETP.GT.AND UP1, UPT, UR60, 0x1, UPT ;  /* 0x000000013c00788c */ /* 0x000fc8000bf24270 */
[----:B0-----:R-:W-:Y:S02]  /*27390*/  USEL UR7, URZ, 0x1, !UP1 ;  /* 0x00000001ff077887 */ /* 0x001fe4000c800000 */
[----:B------:R-:W-:Y:S02]  /*273a0*/  USEL UR60, UR60, URZ, !UP1 ;  /* 0x000000ff3c3c7287 */ /* 0x000fe4000c800000 */
[----:B------:R-:W-:-:S03]  /*273b0*/  ULOP3.LUT UR56, UR4, UR7, URZ, 0x3c, !UPT ;  /* 0x0000000704387292 */ /* 0x000fc6000f8e3cff */
[----:B------:R-:W-:-:S04]  /*273c0*/  UMOV UR7, UR4 ;  /* 0x0000000400077c82 */ /* 0x000fc80008000000 */
[----:B------:R-:W-:Y:S01]  /*273d0*/  UMOV UR4, UR56 ;  /* 0x0000003800047c82 */ /* 0x000fe20008000000 */
[----:B--2---:R-:W-:-:S13]  /*273e0*/  ISETP.NE.U32.AND P2, PT, R4, R5, PT ;  /* 0x000000050400720c */ /* 0x004fda0003f45070 */
[----:B------:R-:W-:Y:S05]  /*273f0*/  @P2 BRA `(.L_x_11) ;  /* 0xfffffeac00b82947 */ /* 0x000fea000383ffff */
.L_x_8:
[----:B------:R-:W0:Y:S01]  /*27400*/  LDC R4, c[0x0][0x3a0] ;  /* 0x0000e800ff047b82 */ /* 0x000e220000000800 */
[----:B------:R-:W1:Y:S01]  /*27410*/  LDCU UR22, c[0x0][0x3b4] ;  /* 0x00007680ff1677ac */ /* 0x000e620008000800 */
[----:B------:R-:W2:Y:S01]  /*27420*/  LDCU UR4, c[0x0][0x3b8] ;  /* 0x00007700ff0477ac */ /* 0x000ea20008000800 */
[----:B------:R-:W3:Y:S01]  /*27430*/  LDCU.128 UR28, c[0x0][0x390] ;  /* 0x00007200ff1c77ac */ /* 0x000ee20008000c00 */
[----:B0-----:R-:W-:-:S05]  /*27440*/  VIADD R4, R4, 0xff ;  /* 0x000000ff04047836 */ /* 0x001fca0000000000 */
[----:B------:R-:W-:-:S13]  /*27450*/  ISETP.GE.AND P0, PT, R4, 0x100, PT ;  /* 0x000001000400780c */ /* 0x000fda0003f06270 */
[----:B-123--:R-:W-:Y:S05]  /*27460*/  @!P0 BRA `(.L_x_12) ;  /* 0x0000000000108947 */ /* 0x00efea0003800000 */
[----:B------:R-:W-:-:S06]  /*27470*/  USHF.L.U32 UR7, UR7, 0x1f, URZ ;  /* 0x0000001f07077899 */ /* 0x000fcc00080006ff */
[----:B-----5:R-:W-:-:S04]  /*27480*/  IMAD.U32 R0, RZ, RZ, UR7 ;  /* 0x00000007ff007e24 */ /* 0x020fc8000f8e00ff */
[----:B------:R-:W0:Y:S02]  /*27490*/  SYNCS.PHASECHK.TRANS64.TRYWAIT P0, [UR6], R0 ;  /* 0x00000000ff0075a7 */ /* 0x000e240008001106 */
[----:B0-----:R-:W-:Y:S05]  /*274a0*/  @!P0 BRA `(.L_x_13) ;  /* 0x0000001000b88947 */ /* 0x001fea0003800000 */
.L_x_12:
[----:B------:R-:W2:Y:S04]  /*274b0*/  LDL.LU R7, [R1+0xc94] ;  /* 0x000c940001077983 */ /* 0x000ea80000300800 */
[----:B------:R-:W3:Y:S04]  /*274c0*/  LDL.LU R6, [R1+0xc90] ;  /* 0x000c900001067983 */ /* 0x000ee80000300800 */
[----:B------:R-:W4:Y:S04]  /*274d0*/  LDL.LU R5, [R1+0xc8c] ;  /* 0x000c8c0001057983 */ /* 0x000f280000300800 */
[----:B------:R-:W4:Y:S04]  /*274e0*/  LDL.LU R4, [R1+0xc88] ;  /* 0x000c880001047983 */ /* 0x000f280000300800 */
[----:B-----5:R-:W4:Y:S04]  /*274f0*/  LDL.LU R2, [R1+0xc80] ;  /* 0x000c800001027983 */ /* 0x020f280000300800 */
[----:B------:R-:W4:Y:S04]  /*27500*/  LDL.LU R45, [R1+0xca8] ;  /* 0x000ca800012d7983 */ /* 0x000f280000300800 */
[----:B------:R-:W4:Y:S04]  /*27510*/  LDL.LU R39, [R1+0xca4] ;  /* 0x000ca40001277983 */ /* 0x000f280000300800 */
[----:B------:R-:W4:Y:S04]  /*27520*/  LDL.LU R44, [R1+0xca0] ;  /* 0x000ca000012c7983 */ /* 0x000f280000300800 */
[----:B------:R-:W4:Y:S04]  /*27530*/  LDL.LU R43, [R1+0xc9c] ;  /* 0x000c9c00012b7983 */ /* 0x000f280000300800 */
[----:B------:R-:W4:Y:S01]  /*27540*/  LDL.LU R42, [R1+0xc98] ;  /* 0x000c9800012a7983 */ /* 0x000f220000300800 */
[----:B------:R-:W-:Y:S01]  /*27550*/  BAR.SYNC.DEFER_BLOCKING 0x0 ;  /* 0x0000000000007b1d */ /* 0x000fe20000010000 */
[----:B------:R-:W-:Y:S01]  /*27560*/  UIMAD UR6, UR5, UR4, URZ ;  /* 0x00000004050672a4 */ /* 0x000fe2000f8e02ff */
[----:B------:R-:W-:-:S04]  /*27570*/  IMAD.U32 R41, RZ, RZ, UR31 ;  /* 0x0000001fff297e24 */ /* 0x000fc8000f8e00ff */
[----:B------:R-:W0:Y:S02]  /*27580*/  @!P1 SYNCS.CCTL.IV [UR19+0x8000] ;  /* 0x00800000ff0099b1 */ /* 0x000e240008000013 */
[----:B0-----:R-:W-:Y:S01]  /*27590*/  BAR.SYNC.DEFER_BLOCKING 0x0 ;  /* 0x0000000000007b1d */ /* 0x001fe20000010000 */
[----:B------:R-:W-:Y:S01]  /*275a0*/  IMAD.U32 R37, RZ, RZ, UR6 ;  /* 0x00000006ff257e24 */ /* 0x000fe2000f8e00ff */
[----:B------:R-:W-:-:S04]  /*275b0*/  UIADD3 UR6, UPT, UPT, UR6, UR4, URZ ;  /* 0x0000000406067290 */ /* 0x000fc8000fffe0ff */
[----:B------:R-:W0:Y:S01]  /*275c0*/  @!P1 SYNCS.CCTL.IV [UR19+0x8008] ;  /* 0x00800800ff0099b1 */ /* 0x000e220008000013 */
[----:B--2---:R-:W-:Y:S02]  /*275d0*/  R2UR UR23, R7 ;  /* 0x00000000071772ca */ /* 0x004fe400000e0000 */
[----:B---3--:R-:W-:Y:S02]  /*275e0*/  R2UR UR27, R6 ;  /* 0x00000000061b72ca */ /* 0x008fe400000e0000 */
[----:B----4-:R-:W-:Y:S02]  /*275f0*/  R2UR UR26, R5 ;  /* 0x00000000051a72ca */ /* 0x010fe400000e0000 */
[----:B------:R-:W-:Y:S02]  /*27600*/  R2UR UR7, R4 ;  /* 0x00000000040772ca */ /* 0x000fe400000e0000 */
[----:B------:R-:W1:Y:S01]  /*27610*/  LDTM.x32 R4, tmem[UR21] ;  /* 0x00000015000479ee */ /* 0x000e6200082c0000 */
[----:B------:R-:W-:Y:S01]  /*27620*/  NOP ;  /* 0x0000000000007918 */ /* 0x000fe20000000000 */
[C---:B------:R-:W-:Y:S01]  /*27630*/  IMAD R0, R2.reuse, UR22, RZ ;  /* 0x0000001602007c24 */ /* 0x040fe2000f8e02ff */
[----:B------:R-:W-:-:S04]  /*27640*/  ISETP.GE.AND P0, PT, R2, UR30, PT ;  /* 0x0000001e02007c0c */ /* 0x000fc8000bf06270 */
[C---:B------:R-:W-:Y:S02]  /*27650*/  LEA R2, P2, R0.reuse, UR28, 0x1 ;  /* 0x0000001c00027c11 */ /* 0x040fe4000f8408ff */
[----:B------:R-:W-:Y:S01]  /*27660*/  ISETP.GT.AND P3, PT, R41, UR5, !P0 ;  /* 0x0000000529007c0c */ /* 0x000fe2000c764270 */
[----:B------:R-:W-:Y:S01]  /*27670*/  UIADD3 UR5, UPT, UPT, UR6, UR4, URZ ;  /* 0x0000000406057290 */ /* 0x000fe2000fffe0ff */
[----:B------:R-:W-:Y:S02]  /*27680*/  LEA.HI.X.SX32 R0, R0, UR29, 0x1, P2 ;  /* 0x0000001d00007c11 */ /* 0x000fe400090f0eff */
[----:B------:R-:W-:Y:S02]  /*27690*/  LEA R36, P2, R37, R2, 0x1 ;  /* 0x0000000225247211 */ /* 0x000fe400078408ff */
[----:B------:R-:W-:Y:S01]  /*276a0*/  R2UR UR22, R39 ;  /* 0x00000000271672ca */ /* 0x000fe200000e0000 */
[----:B------:R-:W-:Y:S01]  /*276b0*/  IMAD.U32 R39, RZ, RZ, UR5 ;  /* 0x00000005ff277e24 */ /* 0x000fe2000f8e00ff */
[----:B------:R-:W-:Y:S01]  /*276c0*/  LEA.HI.X.SX32 R37, R37, R0, 0x1, P2 ;  /* 0x0000000025257211 */ /* 0x000fe200010f0eff */
[----:B------:R-:W-:Y:S01]  /*276d0*/  UIADD3 UR5, UPT, UPT, UR5, UR4, URZ ;  /* 0x0000000405057290 */ /* 0x000fe2000fffe0ff */
[----:B-1----:R-:W-:Y:S01]  /*276e0*/  F2FP.F16.F32.PACK_AB R3, R5, R4 ;  /* 0x000000040503723e */ /* 0x002fe200000000ff */
[----:B------:R-:W-:Y:S01]  /*276f0*/  IMAD.U32 R5, RZ, RZ, UR6 ;  /* 0x00000006ff057e24 */ /* 0x000fe2000f8e00ff */
[----:B------:R-:W-:-:S02]  /*27700*/  ISETP.GT.AND P2, PT, R41, UR23, !P0 ;  /* 0x0000001729007c0c */ /* 0x000fc4000c744270 */
[----:B------:R-:W-:Y:S02]  /*27710*/  PRMT R40, R3, 0x7610, R40 ;  /* 0x0000761003287816 */ /* 0x000fe40000000028 */
[----:B------:R-:W-:Y:S02]  /*27720*/  LEA R4, P1, R5, R2, 0x1 ;  /* 0x0000000205047211 */ /* 0x000fe400078208ff */
[----:B------:R-:W-:Y:S01]  /*27730*/  F2FP.F16.F32.PACK_AB R38, R7, R6 ;  /* 0x000000060726723e */ /* 0x000fe200000000ff */
[----:B------:R1:W-:Y:S01]  /*27740*/  @P3 STG.E.U16 desc[UR24][R36.64], R40 ;  /* 0x0000002824003986 */ /* 0x0003e2000c101518 */
[----:B------:R-:W-:Y:S02]  /*27750*/  LEA.HI.X.SX32 R5, R5, R0, 0x1, P1 ;  /* 0x0000000005057211 */ /* 0x000fe400008f0eff */
[----:B------:R-:W-:Y:S02]  /*27760*/  LEA R6, P1, R39, R2, 0x1 ;  /* 0x0000000227067211 */ /* 0x000fe400078208ff */
[----:B------:R-:W-:-:S02]  /*27770*/  ISETP.GT.AND P3, PT, R41, UR27, !P0 ;  /* 0x0000001b29007c0c */ /* 0x000fc4000c764270 */
[----:B------:R-:W-:Y:S02]  /*27780*/  LEA.HI.X.SX32 R7, R39, R0, 0x1, P1 ;  /* 0x0000000027077211 */ /* 0x000fe400008f0eff */
[----:B-1----:R-:W-:Y:S01]  /*27790*/  PRMT R37, R3, 0x7632, R37 ;  /* 0x0000763203257816 */ /* 0x002fe20000000025 */
[----:B------:R-:W-:Y:S01]  /*277a0*/  IMAD.U32 R3, RZ, RZ, UR5 ;  /* 0x00000005ff037e24 */ /* 0x000fe2000f8e00ff */
[----:B------:R-:W-:Y:S01]  /*277b0*/  UIADD3 UR5, UPT, UPT, UR5, UR4, URZ ;  /* 0x0000000405057290 */ /* 0x000fe2000fffe0ff */
[----:B------:R-:W-:-:S03]  /*277c0*/  ISETP.GT.AND P4, PT, R41, UR26, !P0 ;  /* 0x0000001a29007c0c */ /* 0x000fc6000c784270 */
[----:B------:R-:W-:Y:S01]  /*277d0*/  LEA R36, P1, R3, R2, 0x1 ;  /* 0x0000000203247211 */ /* 0x000fe200078208ff */
[----:B------:R1:W-:Y:S01]  /*277e0*/  @P2 STG.E.U16 desc[UR24][R4.64], R37 ;  /* 0x0000002504002986 */ /* 0x0003e2000c101518 */
[----:B------:R-:W-:Y:S01]  /*277f0*/  R2UR UR23, R45 ;  /* 0x000000002d1772ca */ /* 0x000fe200000e0000 */
[----:B------:R-:W-:Y:S01]  /*27800*/  UIADD3 UR6, UPT, UPT, UR5, UR4, URZ ;  /* 0x0000000405067290 */ /* 0x000fe2000fffe0ff */
[----:B------:R-:W-:Y:S01]  /*27810*/  ISETP.GT.AND P2, PT, R41, UR7, !P0 ;  /* 0x0000000729007c0c */ /* 0x000fe2000c744270 */
[----:B------:R2:W-:Y:S01]  /*27820*/  @P3 STG.E.U16 desc[UR24][R6.64], R38 ;  /* 0x0000002606003986 */ /* 0x0005e2000c101518 */
[----:B-1----:R-:W-:Y:S01]  /*27830*/  LEA.HI.X.SX32 R37, R3, R0, 0x1, P1 ;  /* 0x0000000003257211 */ /* 0x002fe200008f0eff */
[----:B------:R-:W-:Y:S01]  /*27840*/  IMAD.U32 R3, RZ, RZ, UR5 ;  /* 0x00000005ff037e24 */ /* 0x000fe2000f8e00ff */
[----:B------:R-:W-:Y:S01]  /*27850*/  PRMT R5, R38, 0x7632, R5 ;  /* 0x0000763226057816 */ /* 0x000fe20000000005 */
[----:B------:R-:W-:Y:S02]  /*27860*/  UIADD3 UR5, UPT, UPT, UR6, UR4, URZ ;  /* 0x0000000406057290 */ /* 0x000fe4000fffe0ff */
[----:B--2---:R-:W-:Y:S01]  /*27870*/  IMAD.U32 R7, RZ, RZ, UR6 ;  /* 0x00000006ff077e24 */ /* 0x004fe2000f8e00ff */
[----:B------:R-:W-:Y:S01]  /*27880*/  LEA R4, P1, R3, R2, 0x1 ;  /* 0x0000000203047211 */ /* 0x000fe200078208ff */
[----:B------:R1:W-:Y:S02]  /*27890*/  @P4 STG.E.U16 desc[UR24][R36.64], R5 ;  /* 0x0000000524004986 */ /* 0x0003e4000c101518 */
[----:B------:R-:W-:-:S02]  /*278a0*/  ISETP.GT.AND P3, PT, R41, UR23, !P0 ;  /* 0x0000001729007c0c */ /* 0x000fc4000c764270 */
[----:B------:R-:W-:Y:S02]  /*278b0*/  R2UR UR21, R44 ;  /* 0x000000002c1572ca */ /* 0x000fe400000e0000 */
[----:B------:R-:W-:Y:S02]  /*278c0*/  F2FP.F16.F32.PACK_AB R9, R9, R8 ;  /* 0x000000080909723e */ /* 0x000fe400000000ff */
[----:B-1----:R-:W-:Y:S01]  /*278d0*/  LEA.HI.X.SX32 R5, R3, R0, 0x1, P1 ;  /* 0x0000000003057211 */ /* 0x002fe200008f0eff */
[----:B------:R-:W-:Y:S01]  /*278e0*/  IMAD.U32 R3, RZ, RZ, UR5 ;  /* 0x00000005ff037e24 */ /* 0x000fe2000f8e00ff */
[----:B------:R-:W-:Y:S01]  /*278f0*/  LEA R6, P1, R7, R2, 0x1 ;  /* 0x0000000207067211 */ /* 0x000fe200078208ff */
[----:B------:R-:W-:Y:S01]  /*27900*/  UIADD3 UR5, UPT, UPT, UR5, UR4, URZ ;  /* 0x0000000405057290 */ /* 0x000fe2000fffe0ff */
[----:B------:R-:W-:Y:S02]  /*27910*/  ISETP.GT.AND P4, PT, R41, UR22, !P0 ;  /* 0x0000001629007c0c */ /* 0x000fe4000c784270 */
[----:B------:R-:W-:-:S02]  /*27920*/  LEA.HI.X.SX32 R7, R7, R0, 0x1, P1 ;  /* 0x0000000007077211 */ /* 0x000fc400008f0eff */
[----:B------:R-:W-:Y:S01]  /*27930*/  LEA R8, P1, R3, R2, 0x1 ;  /* 0x0000000203087211 */ /* 0x000fe200078208ff */
[----:B------:R1:W-:Y:S01]  /*27940*/  @P2 STG.E.U16 desc[UR24][R4.64], R9 ;  /* 0x0000000904002986 */ /* 0x0003e2000c101518 */
[----:B------:R-:W-:Y:S01]  /*27950*/  R2UR UR19, R43 ;  /* 0x000000002b1372ca */ /* 0x000fe200000e0000 */
[----:B------:R-:W-:Y:S01]  /*27960*/  UIADD3 UR6, UPT, UPT, UR5, UR4, URZ ;  /* 0x0000000405067290 */ /* 0x000fe2000fffe0ff */
[----:B------:R-:W-:Y:S02]  /*27970*/  R2UR UR7, R42 ;  /* 0x000000002a0772ca */ /* 0x000fe400000e0000 */
[----:B------:R-:W-:Y:S02]  /*27980*/  F2FP.F16.F32.PACK_AB R10, R11, R10 ;  /* 0x0000000a0b0a723e */ /* 0x000fe400000000ff */
[----:B-1----:R-:W-:Y:S02]  /*27990*/  PRMT R5, R9, 0x7632, R5 ;  /* 0x0000763209057816 */ /* 0x002fe40000000005 */
[----:B------:R-:W-:Y:S01]  /*279a0*/  LEA.HI.X.SX32 R9, R3, R0, 0x1, P1 ;  /* 0x0000000003097211 */ /* 0x000fe200008f0eff */
[----:B------:R-:W-:-:S02]  /*279b0*/  IMAD.U32 R3, RZ, RZ, UR5 ;  /* 0x00000005ff037e24 */ /* 0x000fc4000f8e00ff */
[----:B------:R-:W-:Y:S01]  /*279c0*/  IMAD.U32 R11, RZ, RZ, UR6 ;  /* 0x00000006ff0b7e24 */ /* 0x000fe2000f8e00ff */
[----:B------:R1:W-:Y:S01]  /*279d0*/  @P3 STG.E.U16 desc[UR24][R6.64], R5 ;  /* 0x0000000506003986 */ /* 0x0003e2000c101518 */
[----:B------:R-:W-:Y:S01]  /*279e0*/  UIADD3 UR6, UPT, UPT, UR6, UR4, URZ ;  /* 0x0000000406067290 */ /* 0x000fe2000fffe0ff */
[----:B------:R-:W-:Y:S02]  /*279f0*/  ISETP.GT.AND P3, PT, R41, UR21, !P0 ;  /* 0x0000001529007c0c */ /* 0x000fe4000c764270 */
[----:B------:R-:W-:Y:S01]  /*27a00*/  LEA R4, P2, R3, R2, 0x1 ;  /* 0x0000000203047211 */ /* 0x000fe200078408ff */
[----:B------:R2:W-:Y:S01]  /*27a10*/  @P4 STG.E.U16 desc[UR24][R8.64], R10 ;  /* 0x0000000a08004986 */ /* 0x0005e2000c101518 */
[C---:B------:R-:W-:Y:S02]  /*27a20*/  ISETP.GT.AND P4, PT, R41.reuse, UR19, !P0 ;  /* 0x0000001329007c0c */ /* 0x040fe4000c784270 */
[----:B------:R-:W-:Y:S02]  /*27a30*/  ISETP.GT.AND P1, PT, R41, UR7, !P0 ;  /* 0x0000000729007c0c */ /* 0x000fe4000c724270 */
[----:B-1----:R-:W-:Y:S01]  /*27a40*/  LEA.HI.X.SX32 R5, R3, R0, 0x1, P2 ;  /* 0x0000000003057211 */ /* 0x002fe200010f0eff */
[----:B------:R-:W-:Y:S01]  /*27a50*/  IMAD.U32 R3, RZ, RZ, UR6 ;  /* 0x00000006ff037e24 */ /* 0x000fe2000f8e00ff */
[----:B------:R-:W-:Y:S01]  /*27a60*/  LEA R6, P2, R11, R2, 0x1 ;  /* 0x000000020b067211 */ /* 0x000fe200078408ff */
[----:B------:R-:W-:Y:S01]  /*27a70*/  UIADD3 UR6, UPT, UPT, UR6, UR4, URZ ;  /* 0x0000000406067290 */ /* 0x000fe2000fffe0ff */
[----:B--2---:R-:W-:-:S02]  /*27a80*/  PRMT R9, R10, 0x7632, R9 ;  /* 0x000076320a097816 */ /* 0x004fc40000000009 */
[----:B------:R-:W-:Y:S02]  /*27a90*/  LEA.HI.X.SX32 R7, R11, R0, 0x1, P2 ;  /* 0x000000000b077211 */ /* 0x000fe400010f0eff */
[----:B------:R-:W-:Y:S02]  /*27aa0*/  F2FP.F16.F32.PACK_AB R12, R13, R12 ;  /* 0x0000000c0d0c723e */ /* 0x000fe400000000ff */
[----:B------:R-:W-:Y:S01]  /*27ab0*/  LEA R8, P2, R3, R2, 0x1 ;  /* 0x0000000203087211 */ /* 0x000fe200078408ff */
[----:B------:R1:W-:Y:S01]  /*27ac0*/  @P3 STG.E.U16 desc[UR24][R4.64], R9 ;  /* 0x0000000904003986 */ /* 0x0003e2000c101518 */
[----:B------:R-:W-:-:S03]  /*27ad0*/  UIADD3 UR7, UPT, UPT, UR6, UR4, URZ ;  /* 0x0000000406077290 */ /* 0x000fc6000fffe0ff */
[----:B------:R2:W-:Y:S01]  /*27ae0*/  @P4 STG.E.U16 desc[UR24][R6.64], R12 ;  /* 0x0000000c06004986 */ /* 0x0005e2000c101518 */
[----:B------:R-:W-:Y:S01]  /*27af0*/  UIADD3 UR5, UPT, UPT, UR7, UR4, URZ ;  /* 0x0000000407057290 */ /* 0x000fe2000fffe0ff */
[----:B-1----:R-:W-:Y:S01]  /*27b00*/  LEA.HI.X.SX32 R9, R3, R0, 0x1, P2 ;  /* 0x0000000003097211 */ /* 0x002fe200010f0eff */
[----:B------:R-:W-:Y:S01]  /*27b10*/  IMAD.U32 R3, RZ, RZ, UR6 ;  /* 0x00000006ff037e24 */ /* 0x000fe2000f8e00ff */
[----:B------:R-:W-:Y:S02]  /*27b20*/  PRMT R5, R12, 0x7632, R5 ;  /* 0x000076320c057816 */ /* 0x000fe40000000005 */
[----:B------:R-:W-:Y:S01]  /*27b30*/  ISETP.GT.AND P2, PT, R41, UR77, !P0 ;  /* 0x0000004d29007c0c */ /* 0x000fe2000c744270 */
[----:B--2---:R-:W-:Y:S02]  /*27b40*/  IMAD.U32 R7, RZ, RZ, UR7 ;  /* 0x00000007ff077e24 */ /* 0x004fe4000f8e00ff */
[----:B------:R1:W-:Y:S01]  /*27b50*/  @P1 STG.E.U16 desc[UR24][R8.64], R5 ;  /* 0x0000000508001986 */ /* 0x0003e2000c101518 */
[----:B------:R-:W-:-:S02]  /*27b60*/  LEA R4, P1, R3, R2, 0x1 ;  /* 0x0000000203047211 */ /* 0x000fc400078208ff */
[----:B------:R-:W-:Y:S02]  /*27b70*/  ISETP.GT.AND P3, PT, R41, UR76, !P0 ;  /* 0x0000004c29007c0c */ /* 0x000fe4000c764270 */
[----:B------:R-:W-:Y:S02]  /*27b80*/  F2FP.F16.F32.PACK_AB R14, R15, R14 ;  /* 0x0000000e0f0e723e */ /* 0x000fe400000000ff */
[----:B-1----:R-:W-:Y:S01]  /*27b90*/  LEA.HI.X.SX32 R5, R3, R0, 0x1, P1 ;  /* 0x0000000003057211 */ /* 0x002fe200008f0eff */
[----:B------:R-:W-:Y:S01]  /*27ba0*/  IMAD.U32 R3, RZ, RZ, UR5 ;  /* 0x00000005ff037e24 */ /* 0x000fe2000f8e00ff */
[----:B------:R-:W-:Y:S01]  /*27bb0*/  LEA R6, P1, R7, R2, 0x1 ;  /* 0x0000000207067211 */ /* 0x000fe200078208ff */
[----:B------:R-:W-:Y:S01]  /*27bc0*/  UIADD3 UR5, UPT, UPT, UR5, UR4, URZ ;  /* 0x0000000405057290 */ /* 0x000fe2000fffe0ff */
[----:B------:R-:W-:Y:S02]  /*27bd0*/  ISETP.GT.AND P4, PT, R41, UR75, !P0 ;  /* 0x0000004b29007c0c */ /* 0x000fe4000c784270 */
[----:B------:R-:W-:-:S02]  /*27be0*/  LEA.HI.X.SX32 R7, R7, R0, 0x1, P1 ;  /* 0x0000000007077211 */ /* 0x000fc400008f0eff */
[C---:B------:R-:W-:Y:S01]  /*27bf0*/  LEA R8, P1, R3.reuse, R2, 0x1 ;  /* 0x0000000203087211 */ /* 0x040fe200078208ff */
[----:B------:R-:W-:Y:S01]  /*27c00*/  UIADD3 UR6, UPT, UPT, UR5, UR4, URZ ;  /* 0x0000000405067290 */ /* 0x000fe2000fffe0ff */
[----:B------:R1:W-:Y:S02]  /*27c10*/  @P2 STG.E.U16 desc[UR24][R4.64], R14 ;  /* 0x0000000e04002986 */ /* 0x0003e4000c101518 */
[----:B------:R-:W-:Y:S01]  /*27c20*/  LEA.HI.X.SX32 R9, R3, R0, 0x1, P1 ;  /* 0x0000000003097211 */ /* 0x000fe200008f0eff */
[----:B------:R-:W-:Y:S01]  /*27c30*/  IMAD.U32 R3, RZ, RZ, UR5 ;  /* 0x00000005ff037e24 */ /* 0x000fe2000f8e00ff */
[----:B------:R-:W-:Y:S01]  /*27c40*/  F2FP.F16.F32.PACK_AB R16, R17, R16 ;  /* 0x000000101110723e */ /* 0x000fe200000000ff */
[----:B------:R-:W-:Y:S01]  /*27c50*/  IMAD.U32 R11, RZ, RZ, UR6 ;  /* 0x00000006ff0b7e24 */ /* 0x000fe2000f8e00ff */
[----:B------:R-:W-:Y:S01]  /*27c60*/  UIADD3 UR6, UPT, UPT, UR6, UR4, URZ ;  /* 0x0000000406067290 */ /* 0x000fe2000fffe0ff */
[----:B-1----:R-:W-:Y:S02]  /*27c70*/  PRMT R5, R14, 0x7632, R5 ;  /* 0x000076320e057816 */ /* 0x002fe40000000005 */
[----:B------:R-:W-:-:S03]  /*27c80*/  LEA R4, P2, R3, R2, 0x1 ;  /* 0x0000000203047211 */ /* 0x000fc600078408ff */
[----:B------:R1:W-:Y:S01]  /*27c90*/  @P3 STG.E.U16 desc[UR24][R6.64], R5 ;  /* 0x0000000506003986 */ /* 0x0003e2000c101518 */
[----:B------:R-:W-:-:S03]  /*27ca0*/  ISETP.GT.AND P3, PT, R41, UR74, !P0 ;  /* 0x0000004a29007c0c */ /* 0x000fc6000c764270 */
[----:B------:R2:W-:Y:S01]  /*27cb0*/  @P4 STG.E.U16 desc[UR24][R8.64], R16 ;  /* 0x0000001008004986 */ /* 0x0005e2000c101518 */
[C---:B------:R-:W-:Y:S02]  /*27cc0*/  ISETP.GT.AND P4, PT, R41.reuse, UR73, !P0 ;  /* 0x0000004929007c0c */ /* 0x040fe4000c784270 */
[----:B------:R-:W-:Y:S02]  /*27cd0*/  ISETP.GT.AND P1, PT, R41, UR72, !P0 ;  /* 0x0000004829007c0c */ /* 0x000fe4000c724270 */
[----:B-1----:R-:W-:Y:S01]  /*27ce0*/  LEA.HI.X.SX32 R5, R3, R0, 0x1, P2 ;  /* 0x0000000003057211 */ /* 0x002fe200010f0eff */
[----:B------:R-:W-:Y:S01]  /*27cf0*/  IMAD.U32 R3, RZ, RZ, UR6 ;  /* 0x00000006ff037e24 */ /* 0x000fe2000f8e00ff */
[C---:B------:R-:W-:Y:S01]  /*27d00*/  LEA R6, P2, R11.reuse, R2, 0x1 ;  /* 0x000000020b067211 */ /* 0x040fe200078408ff */
[----:B------:R-:W-:Y:S01]  /*27d10*/  UIADD3 UR6, UPT, UPT, UR6, UR4, URZ ;  /* 0x0000000406067290 */ /* 0x000fe2000fffe0ff */
[----:B--2---:R-:W-:Y:S02]  /*27d20*/  PRMT R9, R16, 0x7632, R9 ;  /* 0x0000763210097816 */ /* 0x004fe40000000009 */
[----:B------:R-:W-:-:S02]  /*27d30*/  LEA.HI.X.SX32 R7, R11, R0, 0x1, P2 ;  /* 0x000000000b077211 */ /* 0x000fc400010f0eff */
        /* <DEDUP_REMOVED lines=8> */
[----:B------:R-:W-:Y:S01]  /*27dc0*/  PRMT R5, R18, 0x7632, R5 ;  /* 0x0000763212057816 */ /* 0x000fe20000000005 */
[----:B--2---:R-:W-:-:S04]  /*27dd0*/  IMAD.U32 R7, RZ, RZ, UR7 ;  /* 0x00000007ff077e24 */ /* 0x004fc8000f8e00ff */
[----:B------:R1:W-:Y:S01]  /*27de0*/  @P1 STG.E.U16 desc[UR24][R8.64], R5 ;  /* 0x0000000508001986 */ /* 0x0003e2000c101518 */
[----:B------:R-:W-:Y:S02]  /*27df0*/  LEA R4, P1, R3, R2, 0x1 ;  /* 0x0000000203047211 */ /* 0x000fe400078208ff */
[C---:B------:R-:W-:Y:S02]  /*27e00*/  ISETP.GT.AND P2, PT, R41.reuse, UR71, !P0 ;  /* 0x0000004729007c0c */ /* 0x040fe4000c744270 */
[----:B------:R-:W-:Y:S02]  /*27e10*/  ISETP.GT.AND P3, PT, R41, UR70, !P0 ;  /* 0x0000004629007c0c */ /* 0x000fe4000c764270 */
[----:B-1----:R-:W-:Y:S01]  /*27e20*/  LEA.HI.X.SX32 R5, R3, R0, 0x1, P1 ;  /* 0x0000000003057211 */ /* 0x002fe200008f0eff */
[----:B------:R-:W-:Y:S01]  /*27e30*/  IMAD.U32 R3, RZ, RZ, UR5 ;  /* 0x00000005ff037e24 */ /* 0x000fe2000f8e00ff */
[----:B------:R-:W-:Y:S01]  /*27e40*/  LEA R6, P1, R7, R2, 0x1 ;  /* 0x0000000207067211 */ /* 0x000fe200078208ff */
[----:B------:R-:W-:Y:S01]  /*27e50*/  UIADD3 UR5, UPT, UPT, UR5, UR4, URZ ;  /* 0x0000000405057290 */ /* 0x000fe2000fffe0ff */
[----:B------:R-:W-:-:S02]  /*27e60*/  ISETP.GT.AND P4, PT, R41, UR69, !P0 ;  /* 0x0000004529007c0c */ /* 0x000fc4000c784270 */
[----:B------:R-:W-:Y:S02]  /*27e70*/  LEA.HI.X.SX32 R7, R7, R0, 0x1, P1 ;  /* 0x0000000007077211 */ /* 0x000fe400008f0eff */
[----:B------:R-:W-:Y:S02]  /*27e80*/  LEA R8, P1, R3, R2, 0x1 ;  /* 0x0000000203087211 */ /* 0x000fe400078208ff */
[----:B------:R-:W-:Y:S01]  /*27e90*/  F2FP.F16.F32.PACK_AB R20, R21, R20 ;  /* 0x000000141514723e */ /* 0x000fe200000000ff */
[----:B------:R-:W-:Y:S01]  /*27ea0*/  UIADD3 UR6, UPT, UPT, UR5, UR4, URZ ;  /* 0x0000000405067290 */ /* 0x000fe2000fffe0ff */
[----:B------:R-:W-:Y:S01]  /*27eb0*/  LEA.HI.X.SX32 R9, R3, R0, 0x1, P1 ;  /* 0x0000000003097211 */ /* 0x000fe200008f0eff */
[----:B------:R-:W-:Y:S02]  /*27ec0*/  IMAD.U32 R3, RZ, RZ, UR5 ;  /* 0x00000005ff037e24 */ /* 0x000fe4000f8e00ff */
[----:B------:R1:W-:Y:S01]  /*27ed0*/  @P2 STG.E.U16 desc[UR24][R4.64], R20 ;  /* 0x0000001404002986 */ /* 0x0003e2000c101518 */
[----:B------:R-:W-:Y:S01]  /*27ee0*/  F2FP.F16.F32.PACK_AB R22, R23, R22 ;  /* 0x000000161716723e */ /* 0x000fe200000000ff */
[----:B------:R-:W-:-:S02]  /*27ef0*/  UIADD3 UR5, UPT, UPT, UR6, UR4, URZ ;  /* 0x0000000406057290 */ /* 0x000fc4000fffe0ff */
[----:B------:R-:W-:Y:S01]  /*27f00*/  IMAD.U32 R11, RZ, RZ, UR6 ;  /* 0x00000006ff0b7e24 */ /* 0x000fe2000f8e00ff */
[----:B-1----:R-:W-:Y:S02]  /*27f10*/  PRMT R5, R20, 0x7632, R5 ;  /* 0x0000763214057816 */ /* 0x002fe40000000005 */
[----:B------:R-:W-:-:S03]  /*27f20*/  LEA R4, P2, R3, R2, 0x1 ;  /* 0x0000000203047211 */ /* 0x000fc600078408ff */
[----:B------:R1:W-:Y:S04]  /*27f30*/  @P3 STG.E.U16 desc[UR24][R6.64], R5 ;  /* 0x0000000506003986 */ /* 0x0003e8000c101518 */
[----:B------:R2:W-:Y:S01]  /*27f40*/  @P4 STG.E.U16 desc[UR24][R8.64], R22 ;  /* 0x0000001608004986 */ /* 0x0005e2000c101518 */
[C---:B------:R-:W-:Y:S02]  /*27f50*/  ISETP.GT.AND P4, PT, R41.reuse, UR68, !P0 ;  /* 0x0000004429007c0c */ /* 0x040fe4000c784270 */
[----:B------:R-:W-:Y:S02]  /*27f60*/  ISETP.GT.AND P5, PT, R41, UR61, !P0 ;  /* 0x0000003d29007c0c */ /* 0x000fe4000c7a4270 */
[----:B-1----:R-:W-:Y:S01]  /*27f70*/  LEA.HI.X.SX32 R5, R3, R0, 0x1, P2 ;  /* 0x0000000003057211 */ /* 0x002fe200010f0eff */
[----:B------:R-:W-:Y:S01]  /*27f80*/  IMAD.U32 R3, RZ, RZ, UR5 ;  /* 0x00000005ff037e24 */ /* 0x000fe2000f8e00ff */
[----:B------:R-:W-:Y:S01]  /*27f90*/  UIADD3 UR5, UPT, UPT, UR5, UR4, URZ ;  /* 0x0000000405057290 */ /* 0x000fe2000fffe0ff */
[----:B------:R-:W-:-:S02]  /*27fa0*/  LEA R6, P3, R11, R2, 0x1 ;  /* 0x000000020b067211 */ /* 0x000fc400078608ff */
[----:B------:R-:W-:Y:S02]  /*27fb0*/  ISETP.GT.AND P1, PT, R41, UR8, !P0 ;  /* 0x0000000829007c0c */ /* 0x000fe4000c724270 */
[----:B------:R-:W-:Y:S01]  /*27fc0*/  LEA.HI.X.SX32 R7, R11, R0, 0x1, P3 ;  /* 0x000000000b077211 */ /* 0x000fe200018f0eff */
[----:B------:R-:W-:Y:S01]  /*27fd0*/  IMAD.U32 R11, RZ, RZ, UR5 ;  /* 0x00000005ff0b7e24 */ /* 0x000fe2000f8e00ff */
[----:B--2---:R-:W-:Y:S01]  /*27fe0*/  PRMT R9, R22, 0x7632, R9 ;  /* 0x0000763216097816 */ /* 0x004fe20000000009 */
[----:B------:R-:W-:Y:S01]  /*27ff0*/  UIADD3 UR5, UPT, UPT, UR5, UR4, URZ ;  /* 0x0000000405057290 */ /* 0x000fe2000fffe0ff */
[----:B------:R-:W-:Y:S02]  /*28000*/  F2FP.F16.F32.PACK_AB R24, R25, R24 ;  /* 0x000000181918723e */ /* 0x000fe400000000ff */
[----:B------:R-:W-:Y:S01]  /*28010*/  LEA R8, P2, R3, R2, 0x1 ;  /* 0x0000000203087211 */ /* 0x000fe200078408ff */
[----:B------:R1:W-:Y:S01]  /*28020*/  @P4 STG.E.U16 desc[UR24][R4.64], R9 ;  /* 0x0000000904004986 */ /* 0x0003e2000c101518 */
[----:B------:R-:W-:Y:S01]  /*28030*/  UIADD3 UR6, UPT, UPT, UR5, UR4, URZ ;  /* 0x0000000405067290 */ /* 0x000fe2000fffe0ff */
[----:B------:R-:W-:-:S02]  /*28040*/  ISETP.GT.AND P3, PT, R41, UR9, !P0 ;  /* 0x0000000929007c0c */ /* 0x000fc4000c764270 */
[----:B------:R2:W-:Y:S01]  /*28050*/  @P5 STG.E.U16 desc[UR24][R6.64], R24 ;  /* 0x0000001806005986 */ /* 0x0005e2000c101518 */
[----:B-1----:R-:W-:Y:S01]  /*28060*/  LEA.HI.X.SX32 R9, R3, R0, 0x1, P2 ;  /* 0x0000000003097211 */ /* 0x002fe200010f0eff */
[----:B------:R-:W-:Y:S01]  /*28070*/  IMAD.U32 R3, RZ, RZ, UR5 ;  /* 0x00000005ff037e24 */ /* 0x000fe2000f8e00ff */
[----:B------:R-:W-:Y:S02]  /*28080*/  PRMT R5, R24, 0x7632, R5 ;  /* 0x0000763218057816 */ /* 0x000fe40000000005 */
[C---:B------:R-:W-:Y:S01]  /*28090*/  LEA R10, P2, R11.reuse, R2, 0x1 ;  /* 0x000000020b0a7211 */ /* 0x040fe200078408ff */
[----:B------:R-:W-:Y:S02]  /*280a0*/  UIADD3 UR5, UPT, UPT, UR6, UR4, URZ ;  /* 0x0000000406057290 */ /* 0x000fe4000fffe0ff */
[----:B--2---:R-:W-:Y:S01]  /*280b0*/  IMAD.U32 R7, RZ, RZ, UR6 ;  /* 0x00000006ff077e24 */ /* 0x004fe2000f8e00ff */
[----:B------:R1:W-:Y:S01]  /*280c0*/  @P1 STG.E.U16 desc[UR24][R8.64], R5 ;  /* 0x0000000508001986 */ /* 0x0003e2000c101518 */
[----:B------:R-:W-:-:S02]  /*280d0*/  LEA.HI.X.SX32 R11, R11, R0, 0x1, P2 ;  /* 0x000000000b0b7211 */ /* 0x000fc400010f0eff */
[----:B------:R-:W-:Y:S02]  /*280e0*/  ISETP.GT.AND P2, PT, R41, UR10, !P0 ;  /* 0x0000000a29007c0c */ /* 0x000fe4000c744270 */
[----:B------:R-:W-:Y:S02]  /*280f0*/  LEA R4, P1, R3, R2, 0x1 ;  /* 0x0000000203047211 */ /* 0x000fe400078208ff */
[----:B------:R-:W-:Y:S02]  /*28100*/  F2FP.F16.F32.PACK_AB R26, R27, R26 ;  /* 0x0000001a1b1a723e */ /* 0x000fe400000000ff */
[----:B-1----:R-:W-:Y:S01]  /*28110*/  LEA.HI.X.SX32 R5, R3, R0, 0x1, P1 ;  /* 0x0000000003057211 */ /* 0x002fe200008f0eff */
[----:B------:R-:W-:Y:S01]  /*28120*/  IMAD.U32 R3, RZ, RZ, UR5 ;  /* 0x00000005ff037e24 */ /* 0x000fe2000f8e00ff */
[----:B------:R-:W-:Y:S01]  /*28130*/  LEA R6, P1, R7, R2, 0x1 ;  /* 0x0000000207067211 */ /* 0x000fe200078208ff */
[----:B------:R-:W-:Y:S01]  /*28140*/  @P3 STG.E.U16 desc[UR24][R10.64], R26 ;  /* 0x0000001a0a003986 */ /* 0x000fe2000c101518 */
[----:B------:R-:W-:Y:S01]  /*28150*/  PRMT R9, R26, 0x7632, R9 ;  /* 0x000076321a097816 */ /* 0x000fe20000000009 */
[----:B------:R-:W-:Y:S01]  /*28160*/  UIADD3 UR5, UPT, UPT, UR5, UR4, URZ ;  /* 0x0000000405057290 */ /* 0x000fe2000fffe0ff */
[----:B------:R-:W-:-:S02]  /*28170*/  ISETP.GT.AND P3, PT, R41, UR11, !P0 ;  /* 0x0000000b29007c0c */ /* 0x000fc4000c764270 */
[----:B------:R-:W-:Y:S02]  /*28180*/  LEA.HI.X.SX32 R7, R7, R0, 0x1, P1 ;  /* 0x0000000007077211 */ /* 0x000fe400008f0eff */
[----:B------:R-:W-:Y:S02]  /*28190*/  ISETP.GT.AND P4, PT, R41, UR12, !P0 ;  /* 0x0000000c29007c0c */ /* 0x000fe4000c784270 */
[----:B------:R-:W-:Y:S01]  /*281a0*/  LEA R8, P1, R3, R2, 0x1 ;  /* 0x0000000203087211 */ /* 0x000fe200078208ff */
[----:B------:R1:W-:Y:S01]  /*281b0*/  @P2 STG.E.U16 desc[UR24][R4.64], R9 ;  /* 0x0000000904002986 */ /* 0x0003e2000c101518 */
[----:B------:R-:W-:Y:S01]  /*281c0*/  UIADD3 UR6, UPT, UPT, UR5, UR4, URZ ;  /* 0x0000000405067290 */ /* 0x000fe2000fffe0ff */
[----:B------:R-:W-:Y:S02]  /*281d0*/  F2FP.F16.F32.PACK_AB R28, R29, R28 ;  /* 0x0000001c1d1c723e */ /* 0x000fe400000000ff */
[----:B-1----:R-:W-:Y:S01]  /*281e0*/  LEA.HI.X.SX32 R9, R3, R0, 0x1, P1 ;  /* 0x0000000003097211 */ /* 0x002fe200008f0eff */
[----:B------:R-:W-:Y:S01]  /*281f0*/  IMAD.U32 R3, RZ, RZ, UR5 ;  /* 0x00000005ff037e24 */ /* 0x000fe2000f8e00ff */
[----:B------:R-:W-:Y:S01]  /*28200*/  UIADD3 UR5, UPT, UPT, UR6, UR4, URZ ;  /* 0x0000000406057290 */ /* 0x000fe2000fffe0ff */
[----:B------:R-:W-:Y:S01]  /*28210*/  PRMT R5, R28, 0x7632, R5 ;  /* 0x000076321c057816 */ /* 0x000fe20000000005 */
[----:B------:R-:W-:-:S02]  /*28220*/  IMAD.U32 R11, RZ, RZ, UR6 ;  /* 0x00000006ff0b7e24 */ /* 0x000fc4000f8e00ff */
[C---:B------:R-:W-:Y:S01]  /*28230*/  LEA R4, P1, R3.reuse, R2, 0x1 ;  /* 0x0000000203047211 */ /* 0x040fe200078208ff */
[----:B------:R-:W-:Y:S01]  /*28240*/  UIADD3 UR6, UPT, UPT, UR5, UR4, URZ ;  /* 0x0000000405067290 */ /* 0x000fe2000fffe0ff */
[----:B------:R-:W-:Y:S04]  /*28250*/  @P3 STG.E.U16 desc[UR24][R6.64], R28 ;  /* 0x0000001c06003986 */ /* 0x000fe8000c101518 */
[----:B------:R1:W-:Y:S01]  /*28260*/  @P4 STG.E.U16 desc[UR24][R8.64], R5 ;  /* 0x0000000508004986 */ /* 0x0003e2000c101518 */
[----:B------:R-:W-:Y:S01]  /*28270*/  IMAD.U32 R13, RZ, RZ, UR6 ;  /* 0x00000006ff0d7e24 */ /* 0x000fe2000f8e00ff */
[----:B-1----:R-:W-:Y:S01]  /*28280*/  LEA.HI.X.SX32 R5, R3, R0, 0x1, P1 ;  /* 0x0000000003057211 */ /* 0x002fe200008f0eff */
[----:B------:R-:W-:Y:S01]  /*28290*/  IMAD.U32 R3, RZ, RZ, UR5 ;  /* 0x00000005ff037e24 */ /* 0x000fe2000f8e00ff */
[----:B------:R-:W-:Y:S01]  /*282a0*/  UIADD3 UR5, UPT, UPT, UR6, UR4, URZ ;  /* 0x0000000406057290 */ /* 0x000fe2000fffe0ff */
[----:B------:R-:W-:-:S02]  /*282b0*/  LEA R6, P1, R11, R2, 0x1 ;  /* 0x000000020b067211 */ /* 0x000fc400078208ff */
[----:B------:R-:W-:Y:S01]  /*282c0*/  LEA R10, P6, R13, R2, 0x1 ;  /* 0x000000020d0a7211 */ /* 0x000fe200078c08ff */
[----:B------:R-:W-:Y:S01]  /*282d0*/  UIADD3 UR4, UPT, UPT, UR5, UR4, URZ ;  /* 0x0000000405047290 */ /* 0x000fe2000fffe0ff */
[----:B------:R-:W-:Y:S01]  /*282e0*/  LEA.HI.X.SX32 R7, R11, R0, 0x1, P1 ;  /* 0x000000000b077211 */ /* 0x000fe200008f0eff */
[----:B------:R-:W-:Y:S01]  /*282f0*/  IMAD.U32 R15, RZ, RZ, UR5 ;  /* 0x00000005ff0f7e24 */ /* 0x000fe2000f8e00ff */
[----:B------:R-:W-:Y:S02]  /*28300*/  LEA R8, P1, R3, R2, 0x1 ;  /* 0x0000000203087211 */ /* 0x000fe400078208ff */
[-C--:B------:R-:W-:Y:S02]  /*28310*/  LEA.HI.X.SX32 R11, R13, R0.reuse, 0x1, P6 ;  /* 0x000000000d0b7211 */ /* 0x080fe400030f0eff */
[----:B------:R-:W-:Y:S01]  /*28320*/  LEA.HI.X.SX32 R9, R3, R0, 0x1, P1 ;  /* 0x0000000003097211 */ /* 0x000fe200008f0eff */
[----:B------:R-:W-:Y:S01]  /*28330*/  IMAD.U32 R3, RZ, RZ, UR4 ;  /* 0x00000004ff037e24 */ /* 0x000fe2000f8e00ff */
[----:B------:R-:W-:-:S02]  /*28340*/  ISETP.GT.AND P5, PT, R41, UR13, !P0 ;  /* 0x0000000d29007c0c */ /* 0x000fc4000c7a4270 */
[----:B------:R-:W-:Y:S02]  /*28350*/  LEA R12, P6, R15, R2, 0x1 ;  /* 0x000000020f0c7211 */ /* 0x000fe400078c08ff */
[----:B------:R-:W-:Y:S02]  /*28360*/  ISETP.GT.AND P4, PT, R41, UR14, !P0 ;  /* 0x0000000e29007c0c */ /* 0x000fe4000c784270 */
[----:B------:R-:W-:Y:S02]  /*28370*/  LEA.HI.X.SX32 R13, R15, R0, 0x1, P6 ;  /* 0x000000000f0d7211 */ /* 0x000fe400030f0eff */
[----:B------:R-:W-:Y:S02]  /*28380*/  ISETP.GT.AND P3, PT, R41, UR16, !P0 ;  /* 0x0000001029007c0c */ /* 0x000fe4000c764270 */
[----:B------:R-:W-:Y:S02]  /*28390*/  LEA R2, P6, R3, R2, 0x1 ;  /* 0x0000000203027211 */ /* 0x000fe400078c08ff */
[----:B------:R-:W-:-:S02]  /*283a0*/  ISETP.GT.AND P2, PT, R41, UR17, !P0 ;  /* 0x0000001129007c0c */ /* 0x000fc4000c744270 */
[----:B------:R-:W-:Y:S02]  /*283b0*/  F2FP.F16.F32.PACK_AB R30, R31, R30 ;  /* 0x0000001e1f1e723e */ /* 0x000fe400000000ff */
[C---:B------:R-:W-:Y:S02]  /*283c0*/  ISETP.GT.AND P1, PT, R41.reuse, UR18, !P0 ;  /* 0x0000001229007c0c */ /* 0x040fe4000c724270 */
[----:B------:R-:W-:Y:S02]  /*283d0*/  ISETP.GT.AND P0, PT, R41, UR15, !P0 ;  /* 0x0000000f29007c0c */ /* 0x000fe4000c704270 */
[----:B------:R-:W-:Y:S02]  /*283e0*/  LEA.HI.X.SX32 R3, R3, R0, 0x1, P6 ;  /* 0x0000000003037211 */ /* 0x000fe400030f0eff */
[----:B------:R-:W-:Y:S02]  /*283f0*/  F2FP.F16.F32.PACK_AB R32, R33, R32 ;  /* 0x000000202120723e */ /* 0x000fe400000000ff */
[----:B------:R-:W-:Y:S01]  /*28400*/  PRMT R0, R30, 0x7632, R0 ;  /* 0x000076321e007816 */ /* 0x000fe20000000000 */
[----:B------:R1:W-:Y:S01]  /*28410*/  @P5 STG.E.U16 desc[UR24][R4.64], R30 ;  /* 0x0000001e04005986 */ /* 0x0003e2000c101518 */
[----:B------:R-:W-:-:S03]  /*28420*/  F2FP.F16.F32.PACK_AB R34, R35, R34 ;  /* 0x000000222322723e */ /* 0x000fc600000000ff */
[----:B------:R2:W-:Y:S04]  /*28430*/  @P4 STG.E.U16 desc[UR24][R6.64], R0 ;  /* 0x0000000006004986 */ /* 0x0005e8000c101518 */
[----:B------:R3:W-:Y:S01]  /*28440*/  @P3 STG.E.U16 desc[UR24][R8.64], R32 ;  /* 0x0000002008003986 */ /* 0x0007e2000c101518 */
[----:B-1----:R-:W-:Y:S02]  /*28450*/  PRMT R5, R32, 0x7632, R5 ;  /* 0x0000763220057816 */ /* 0x002fe40000000005 */
[----:B--2---:R-:W-:-:S03]  /*28460*/  PRMT R7, R34, 0x7632, R7 ;  /* 0x0000763222077816 */ /* 0x004fc60000000007 */
[----:B------:R3:W-:Y:S04]  /*28470*/  @P2 STG.E.U16 desc[UR24][R10.64], R5 ;  /* 0x000000050a002986 */ /* 0x0007e8000c101518 */
[----:B------:R3:W-:Y:S04]  /*28480*/  @P1 STG.E.U16 desc[UR24][R12.64], R34 ;  /* 0x000000220c001986 */ /* 0x0007e8000c101518 */
[----:B------:R3:W-:Y:S01]  /*28490*/  @P0 STG.E.U16 desc[UR24][R2.64], R7 ;  /* 0x0000000702000986 */ /* 0x0007e2000c101518 */
[----:B0-----:R-:W-:Y:S06]  /*284a0*/  BAR.SYNC.DEFER_BLOCKING 0x0 ;  /* 0x0000000000007b1d */ /* 0x001fec0000010000 */
[----:B------:R-:W-:Y:S05]  /*284b0*/  BRA.U UP0, `(.L_x_14) ;  /* 0x0000000100a07547 */ /* 0x000fea000b800000 */
[----:B------:R-:W0:Y:S01]  /*284c0*/  S2UR UR5, SR_CgaCtaId ;  /* 0x00000000000579c3 */ /* 0x000e220000008800 */
[----:B------:R-:W-:Y:S01]  /*284d0*/  NOP ;  /* 0x0000000000007918 */ /* 0x000fe20000000000 */
[----:B------:R-:W-:Y:S01]  /*284e0*/  UMOV UR4, 0x50 ;  /* 0x0000005000047882 */ /* 0x000fe20000000000 */
[----:B------:R-:W-:Y:S02]  /*284f0*/  IMAD.U32 R0, RZ, RZ, UR20 ;  /* 0x00000014ff007e24 */ /* 0x000fe4000f8e00ff */
[----:B---3--:R-:W-:Y:S02]  /*28500*/  IMAD.MOV.U32 R3, RZ, RZ, 0xff ;  /* 0x000000ffff037424 */ /* 0x008fe400078e00ff */
[----:B------:R-:W-:Y:S01]  /*28510*/  IMAD.MOV.U32 R7, RZ, RZ, 0x1 ;  /* 0x00000001ff077424 */ /* 0x000fe200078e00ff */
[----:B------:R-:W-:-:S04]  /*28520*/  LOP3.LUT R0, R0, 0xffff, RZ, 0xc0, !PT ;  /* 0x0000ffff00007812 */ /* 0x000fc800078ec0ff */
[----:B------:R-:W-:-:S05]  /*28530*/  SHF.R.U32.HI R0, RZ, 0x5, R0 ;  /* 0x00000005ff007819 */ /* 0x000fca0000011600 */
[----:B------:R-:W-:Y:S01]  /*28540*/  VIADD R2, R0, 0x10 ;  /* 0x0000001000027836 */ /* 0x000fe20000000000 */
[----:B------:R-:W-:Y:S01]  /*28550*/  SHF.L.U32 R0, R3, R0, RZ ;  /* 0x0000000003007219 */ /* 0x000fe200000006ff */
[----:B0-----:R-:W-:-:S03]  /*28560*/  ULEA UR6, UR5, UR4, 0x18 ;  /* 0x0000000405067291 */ /* 0x001fc6000f8ec0ff */
[----:B------:R-:W-:-:S04]  /*28570*/  SHF.L.U32 R3, R7, R2, RZ ;  /* 0x0000000207037219 */ /* 0x000fc800000006ff */
[----:B------:R-:W-:Y:S02]  /*28580*/  LOP3.LUT R0, R3, R0, RZ, 0xfc, !PT ;  /* 0x0000000003007212 */ /* 0x000fe400078efcff */
[----:B------:R-:W0:Y:S02]  /*28590*/  LDS R5, [UR6] ;  /* 0x00000006ff057984 */ /* 0x000e240008000800 */
[C---:B------:R-:W-:Y:S02]  /*285a0*/  LOP3.LUT R2, R0.reuse, 0xffff, RZ, 0xc0, !PT ;  /* 0x0000ffff00027812 */ /* 0x040fe400078ec0ff */
[----:B0-----:R-:W-:-:S04]  /*285b0*/  LOP3.LUT R3, R0, 0xffff, R5, 0x80, !PT ;  /* 0x0000ffff00037812 */ /* 0x001fc800078e8005 */
[----:B------:R-:W-:-:S13]  /*285c0*/  ISETP.NE.AND P0, PT, R3, R2, PT ;  /* 0x000000020300720c */ /* 0x000fda0003f05270 */
[----:B------:R-:W-:Y:S05]  /*285d0*/  @P0 BRA `(.L_x_15) ;  /* 0x0000000000500947 */ /* 0x000fea0003800000 */
[----:B------:R-:W-:Y:S02]  /*285e0*/  SHF.R.U32.HI R5, RZ, 0x10, R5 ;  /* 0x00000010ff057819 */ /* 0x000fe40000011605 */
[----:B------:R-:W-:-:S04]  /*285f0*/  SHF.R.U32.HI R2, RZ, 0x10, R0 ;  /* 0x00000010ff027819 */ /* 0x000fc80000011600 */
[----:B------:R-:W-:-:S04]  /*28600*/  LOP3.LUT R5, R5, R2, RZ, 0xc0, !PT ;  /* 0x0000000205057212 */ /* 0x000fc800078ec0ff */
[----:B------:R-:W-:-:S13]  /*28610*/  ISETP.NE.AND P0, PT, R5, R2, PT ;  /* 0x000000020500720c */ /* 0x000fda0003f05270 */
[----:B------:R-:W-:Y:S05]  /*28620*/  @P0 BRA `(.L_x_16) ;  /* 0x0000000000300947 */ /* 0x000fea0003800000 */
[----:B------:R-:W-:Y:S01]  /*28630*/  R2UR UR4, R0 ;  /* 0x00000000000472ca */ /* 0x000fe200000e0000 */
[----:B------:R-:W-:Y:S01]  /*28640*/  VOTEU.ANY UR5, UPT, PT ;  /* 0x0000000000057886 */ /* 0x000fe200038e0100 */
[----:B------:R-:W0:Y:S01]  /*28650*/  S2R R0, SR_LANEID ;  /* 0x0000000000007919 */ /* 0x000e220000000000 */
[----:B------:R-:W-:-:S10]  /*28660*/  UFLO.U32 UR5, UR5 ;  /* 0x00000005000572bd */ /* 0x000fd400080e0000 */
[----:B------:R-:W-:-:S06]  /*28670*/  ULOP3.LUT UR4, URZ, UR4, URZ, 0x33, !UPT ;  /* 0x00000004ff047292 */ /* 0x000fcc000f8e33ff */
[----:B------:R-:W-:-:S04]  /*28680*/  IMAD.U32 R2, RZ, RZ, UR4 ;  /* 0x00000004ff027e24 */ /* 0x000fc8000f8e00ff */
[----:B------:R-:W1:Y:S02]  /*28690*/  REDUX UR7, R2 ;  /* 0x00000000020773c4 */ /* 0x000e640000000000 */
[----:B------:R2:W-:Y:S01]  /*286a0*/  UTCATOMSWS.AND URZ, UR4 ;  /* 0x0000000400ff79e3 */ /* 0x0005e20008000000 */
[----:B0-----:R-:W-:Y:S01]  /*286b0*/  ISETP.EQ.U32.AND P0, PT, R0, UR5, PT ;  /* 0x0000000500007c0c */ /* 0x001fe2000bf02070 */
[----:B-1----:R-:W-:-:S12]  /*286c0*/  IMAD.U32 R0, RZ, RZ, UR7 ;  /* 0x00000007ff007e24 */ /* 0x002fd8000f8e00ff */
[----:B------:R2:W-:Y:S01]  /*286d0*/  @P0 ATOMS.AND RZ, [UR6], R0 ;  /* 0x00000000ffff098c */ /* 0x0005e2000a800006 */
[----:B------:R-:W-:Y:S05]  /*286e0*/  BRA `(.L_x_14) ;  /* 0x0000000000147947 */ /* 0x000fea0003800000 */
.L_x_16:
[----:B------:R-:W-:-:S07]  /*286f0*/  MOV R2, 0x28710 ;  /* 0x0002871000027802 */ /* 0x000fce0000000f00 */
[----:B------:R-:W-:Y:S05]  /*28700*/  CALL.REL.NOINC `($__internal_0_$__cuda_sm10x_tcgen05_guardrail_trap_col_being_dealloced_not_returned_by_alloc) ;  /* 0x00000000002c7944 */ /* 0x000fea0003c00000 */
[----:B------:R-:W-:Y:S05]  /*28710*/  BRA `(.L_x_14) ;  /* 0x0000000000087947 */ /* 0x000fea0003800000 */
.L_x_15:
[----:B------:R-:W-:-:S07]  /*28720*/  MOV R2, 0x28740 ;  /* 0x0002874000027802 */ /* 0x000fce0000000f00 */
[----:B------:R-:W-:Y:S05]  /*28730*/  CALL.REL.NOINC `($__internal_2_$__cuda_sm10x_tcgen05_guardrail_trap_unallocated_columns_being_dealloced) ;  /* 0x0000000000387944 */ /* 0x000fea0003c00000 */
.L_x_14:
[----:B------:R-:W-:Y:S01]  /*28740*/  NOP ;  /* 0x0000000000007918 */ /* 0x000fe20000000000 */
[----:B--2---:R-:W-:Y:S05]  /*28750*/  EXIT ;  /* 0x000000000000794d */ /* 0x004fea0003800000 */
.L_x_9:
[----:B------:R-:W0:Y:S02]  /*28760*/  SYNCS.PHASECHK.TRANS64.TRYWAIT P4, [UR6], R4 ;  /* 0x00000004ff0075a7 */ /* 0x000e240008081106 */
[----:B0-----:R-:W-:Y:S05]  /*28770*/  @!P4 BRA `(.L_x_9) ;  /* 0xfffffffc00f8c947 */ /* 0x001fea000383ffff */
[----:B------:R-:W-:Y:S05]  /*28780*/  BRA `(.L_x_17) ;  /* 0xffffff9c00347947 */ /* 0x000fea000383ffff */
.L_x_13:
[----:B------:R-:W0:Y:S02]  /*28790*/  SYNCS.PHASECHK.TRANS64.TRYWAIT P0, [UR6], R0 ;  /* 0x00000000ff0075a7 */ /* 0x000e240008001106 */
[----:B0-----:R-:W-:Y:S05]  /*287a0*/  @!P0 BRA `(.L_x_13) ;  /* 0xfffffffc00f88947 */ /* 0x001fea000383ffff */
[----:B------:R-:W-:Y:S05]  /*287b0*/  BRA `(.L_x_12) ;  /* 0xffffffec003c7947 */ /* 0x000fea000383ffff */
        .weak           $__internal_0_$__cuda_sm10x_tcgen05_guardrail_trap_col_being_dealloced_not_returned_by_alloc
        .type           $__internal_0_$__cuda_sm10x_tcgen05_guardrail_trap_col_being_dealloced_not_returned_by_alloc,@function
        .size           $__internal_0_$__cuda_sm10x_tcgen05_guardrail_trap_col_being_dealloced_not_returned_by_alloc,($__internal_1_$__cuda_sm10x_tcgen05_guardrail_trap_phase_invalid_during_alloc - $__internal_0_$__cuda_sm10x_tcgen05_guardrail_trap_col_being_dealloced_not_returned_by_alloc)
$__internal_0_$__cuda_sm10x_tcgen05_guardrail_trap_col_being_dealloced_not_returned_by_alloc:
[----:B------:R-:W-:Y:S05]  /*287c0*/  BPT.TRAP 0x1 ;  /* 0x000000040000795c */ /* 0x000fea0000300000 */
[----:B------:R-:W-:-:S04]  /*287d0*/  IMAD.MOV.U32 R3, RZ, RZ, 0x0 ;  /* 0x00000000ff037424 */ /* 0x000fc800078e00ff */
[----:B------:R-:W-:Y:S05]  /*287e0*/  RET.REL.NODEC R2 `(matmul_kernel) ;  /* 0xfffffd7802047950 */ /* 0x000fea0003c3ffff */
        .weak           $__internal_1_$__cuda_sm10x_tcgen05_guardrail_trap_phase_invalid_during_alloc
        .type           $__internal_1_$__cuda_sm10x_tcgen05_guardrail_trap_phase_invalid_during_alloc,@function
        .size           $__internal_1_$__cuda_sm10x_tcgen05_guardrail_trap_phase_invalid_during_alloc,($__internal_2_$__cuda_sm10x_tcgen05_guardrail_trap_unallocated_columns_being_dealloced - $__internal_1_$__cuda_sm10x_tcgen05_guardrail_trap_phase_invalid_during_alloc)
$__internal_1_$__cuda_sm10x_tcgen05_guardrail_trap_phase_invalid_during_alloc:
[----:B------:R-:W-:Y:S05]  /*287f0*/  BPT.TRAP 0x1 ;  /* 0x000000040000795c */ /* 0x000fea0000300000 */
[----:B------:R-:W-:-:S04]  /*28800*/  IMAD.MOV.U32 R3, RZ, RZ, 0x0 ;  /* 0x00000000ff037424 */ /* 0x000fc800078e00ff */
[----:B------:R-:W-:Y:S05]  /*28810*/  RET.REL.NODEC R2 `(matmul_kernel) ;  /* 0xfffffd7402f87950 */ /* 0x000fea0003c3ffff */
        .weak           $__internal_2_$__cuda_sm10x_tcgen05_guardrail_trap_unallocated_columns_being_dealloced
        .type           $__internal_2_$__cuda_sm10x_tcgen05_guardrail_trap_unallocated_columns_being_dealloced,@function
        .size           $__internal_2_$__cuda_sm10x_tcgen05_guardrail_trap_unallocated_columns_being_dealloced,(.L_x_21 - $__internal_2_$__cuda_sm10x_tcgen05_guardrail_trap_unallocated_columns_being_dealloced)
$__internal_2_$__cuda_sm10x_tcgen05_guardrail_trap_unallocated_columns_being_dealloced:
[----:B------:R-:W-:Y:S05]  /*28820*/  BPT.TRAP 0x1 ;  /* 0x000000040000795c */ /* 0x000fea0000300000 */
[----:B------:R-:W-:-:S04]  /*28830*/  IMAD.MOV.U32 R3, RZ, RZ, 0x0 ;  /* 0x00000000ff037424 */ /* 0x000fc800078e00ff */
[----:B------:R-:W-:Y:S05]  /*28840*/  RET.REL.NODEC R2 `(matmul_kernel) ;  /* 0xfffffd7402ec7950 */ /* 0x000fea0003c3ffff */
.L_x_18:
[----:B------:R-:W-:-:S00]  /*28850*/  BRA `(.L_x_18) ;  /* 0xfffffffc00fc7947 */ /* 0x000fc0000383ffff */
[----:B------:R-:W-:-:S00]  /*28860*/  NOP ;  /* 0x0000000000007918 */ /* 0x000fc00000000000 */
        /* <DEDUP_REMOVED lines=9> */
.L_x_21:


//--------------------- .nv.shared.matmul_kernel  --------------------------
	.section	.nv.shared.matmul_kernel,"aw",@nobits
	.sectionflags	@""
	.align	16
	.zero		1024


//--------------------- .nv.shared.reserved.0     --------------------------
	.section	.nv.shared.reserved.0,"aw",@nobits
	.align	8
	.weak		__nv_reservedSMEM_offset_0_alias
	.size		__nv_reservedSMEM_offset_0_alias, 0, 64
	.other		__nv_reservedSMEM_offset_0_alias,@"STO_CUDA_RESERVED_SHARED STV_DEFAULT"
__nv_reservedSMEM_offset_0_alias:
	.zero		0
.nv.shared.reserved.0:
	.zero		64
	.weak		__nv_reservedSMEM_allocation_phase
	.type		__nv_reservedSMEM_allocation_phase,@object
	.size		__nv_reservedSMEM_allocation_phase,(.L_0 - __nv_reservedSMEM_allocation_phase)
__nv_reservedSMEM_allocation_phase:
	.zero		1
.L_0:
	.zero		7
	.weak		__nv_reservedSMEM_devtool_atexit_pc
	.type		__nv_reservedSMEM_devtool_atexit_pc,@object
	.size		__nv_reservedSMEM_devtool_atexit_pc,(__nv_reservedSMEM_allocation_mask - __nv_reservedSMEM_devtool_atexit_pc)
__nv_reservedSMEM_devtool_atexit_pc:
	.zero		8
	.weak		__nv_reservedSMEM_allocation_mask
	.type		__nv_reservedSMEM_allocation_mask,@object
	.size		__nv_reservedSMEM_allocation_mask,(.L_2 - __nv_reservedSMEM_allocation_mask)
__nv_reservedSMEM_allocation_mask:
	.zero		4
.L_2:


//--------------------- .nv.constant0.matmul_kernel --------------------------
	.section	.nv.constant0.matmul_kernel,"a",@progbits
	.sectionflags	@""
	.align	4
.nv.constant0.matmul_kernel:
	.zero		976


//--------------------- SYMBOLS --------------------------

	.type		.nv.reservedSmem.offset0,@object
	.size		.nv.reservedSmem.offset0,0x4
	.type		.nv.reservedSmem.cap,@object
	.size		.nv.reservedSmem.cap,0x4
